//
// Generated by NVIDIA NVVM Compiler
//
// Compiler Build ID: CL-36424714
// Cuda compilation tools, release 13.0, V13.0.88
// Based on NVVM 20.0.0
//

.version 9.0
.target sm_100
.address_size 64

	// .globl	_Z3norPddiiddS_dddS_P17curandStateXORWOW
.func  (.param .b64 func_retval0) __internal_accurate_pow
(
	.param .b64 __internal_accurate_pow_param_0,
	.param .b64 __internal_accurate_pow_param_1
)
;
.global .align 4 .b8 precalc_xorwow_matrix[102400];
.global .align 4 .b8 precalc_xorwow_offset_matrix[102400];
.global .align 4 .b8 mrg32k3aM1[2304];
.global .align 4 .b8 mrg32k3aM2[2304];
.global .align 4 .b8 mrg32k3aM1SubSeq[2016];
.global .align 4 .b8 mrg32k3aM2SubSeq[2016];
.global .align 4 .b8 mrg32k3aM1Seq[2304];
.global .align 4 .b8 mrg32k3aM2Seq[2304];
.const .align 8 .b8 __cr_lgamma_table[72];
// _ZZN3cub18CUB_300001_SM_10006detail6reduce28DeviceReduceSingleTileKernelINS2_10policy_hubIdjN4cuda3std3__44plusIdEEE10Policy1000EN6thrust24THRUST_300001_SM_1000_NS6detail15normal_iteratorINSD_10device_ptrIdEEEEPdjS9_ddNS7_10__identityEEEvT0_T1_T2_T3_T4_T6_E12temp_storage has been demoted
// _ZZN3cub18CUB_300001_SM_10006detail6reduce18DeviceReduceKernelINS2_10policy_hubIdjN4cuda3std3__44plusIdEEE10Policy1000EN6thrust24THRUST_300001_SM_1000_NS6detail15normal_iteratorINSD_10device_ptrIdEEEEjS9_dNS7_10__identityEEEvT0_PT3_T1_NS0_13GridEvenShareISN_EET2_T4_E12temp_storage has been demoted
// _ZZN3cub18CUB_300001_SM_10006detail6reduce28DeviceReduceSingleTileKernelINS2_10policy_hubIdjN4cuda3std3__44plusIdEEE10Policy1000EPdSC_iS9_ddNS7_10__identityEEEvT0_T1_T2_T3_T4_T6_E12temp_storage has been demoted
// _ZZN3cub18CUB_300001_SM_10006detail6reduce28DeviceReduceSingleTileKernelINS2_10policy_hubIdyN4cuda3std3__44plusIdEEE10Policy1000EN6thrust24THRUST_300001_SM_1000_NS6detail15normal_iteratorINSD_10device_ptrIdEEEEPdyS9_ddNS7_10__identityEEEvT0_T1_T2_T3_T4_T6_E12temp_storage has been demoted
// _ZZN3cub18CUB_300001_SM_10006detail6reduce18DeviceReduceKernelINS2_10policy_hubIdyN4cuda3std3__44plusIdEEE10Policy1000EN6thrust24THRUST_300001_SM_1000_NS6detail15normal_iteratorINSD_10device_ptrIdEEEEyS9_dNS7_10__identityEEEvT0_PT3_T1_NS0_13GridEvenShareISN_EET2_T4_E12temp_storage has been demoted
// _ZZN3cub18CUB_300001_SM_10006detail6reduce28DeviceReduceSingleTileKernelINS2_10policy_hubIdyN4cuda3std3__44plusIdEEE10Policy1000EPdSC_iS9_ddNS7_10__identityEEEvT0_T1_T2_T3_T4_T6_E12temp_storage has been demoted
.global .align 1 .b8 _ZN34_INTERNAL_b1b18125_4_k_cu_9ed42a7e4cuda3std3__45__cpo5beginE[1];
.global .align 1 .b8 _ZN34_INTERNAL_b1b18125_4_k_cu_9ed42a7e4cuda3std3__45__cpo3endE[1];
.global .align 1 .b8 _ZN34_INTERNAL_b1b18125_4_k_cu_9ed42a7e4cuda3std3__45__cpo6cbeginE[1];
.global .align 1 .b8 _ZN34_INTERNAL_b1b18125_4_k_cu_9ed42a7e4cuda3std3__45__cpo4cendE[1];
.global .align 1 .b8 _ZN34_INTERNAL_b1b18125_4_k_cu_9ed42a7e4cuda3std3__45__cpo6rbeginE[1];
.global .align 1 .b8 _ZN34_INTERNAL_b1b18125_4_k_cu_9ed42a7e4cuda3std3__45__cpo4rendE[1];
.global .align 1 .b8 _ZN34_INTERNAL_b1b18125_4_k_cu_9ed42a7e4cuda3std3__45__cpo7crbeginE[1];
.global .align 1 .b8 _ZN34_INTERNAL_b1b18125_4_k_cu_9ed42a7e4cuda3std3__45__cpo5crendE[1];
.global .align 1 .b8 _ZN34_INTERNAL_b1b18125_4_k_cu_9ed42a7e4cuda3std3__436_GLOBAL__N__b1b18125_4_k_cu_9ed42a7e6ignoreE[1];
.global .align 1 .b8 _ZN34_INTERNAL_b1b18125_4_k_cu_9ed42a7e4cuda3std3__419piecewise_constructE[1];
.global .align 1 .b8 _ZN34_INTERNAL_b1b18125_4_k_cu_9ed42a7e4cuda3std3__48in_placeE[1];
.global .align 1 .b8 _ZN34_INTERNAL_b1b18125_4_k_cu_9ed42a7e4cuda3std3__420unreachable_sentinelE[1];
.global .align 1 .b8 _ZN34_INTERNAL_b1b18125_4_k_cu_9ed42a7e4cuda3std3__47nulloptE[1];
.global .align 1 .b8 _ZN34_INTERNAL_b1b18125_4_k_cu_9ed42a7e4cuda3std3__48unexpectE[1];
.global .align 1 .b8 _ZN34_INTERNAL_b1b18125_4_k_cu_9ed42a7e4cuda3std6ranges3__45__cpo4swapE[1];
.global .align 1 .b8 _ZN34_INTERNAL_b1b18125_4_k_cu_9ed42a7e4cuda3std6ranges3__45__cpo9iter_moveE[1];
.global .align 1 .b8 _ZN34_INTERNAL_b1b18125_4_k_cu_9ed42a7e4cuda3std6ranges3__45__cpo5beginE[1];
.global .align 1 .b8 _ZN34_INTERNAL_b1b18125_4_k_cu_9ed42a7e4cuda3std6ranges3__45__cpo3endE[1];
.global .align 1 .b8 _ZN34_INTERNAL_b1b18125_4_k_cu_9ed42a7e4cuda3std6ranges3__45__cpo6cbeginE[1];
.global .align 1 .b8 _ZN34_INTERNAL_b1b18125_4_k_cu_9ed42a7e4cuda3std6ranges3__45__cpo4cendE[1];
.global .align 1 .b8 _ZN34_INTERNAL_b1b18125_4_k_cu_9ed42a7e4cuda3std6ranges3__45__cpo7advanceE[1];
.global .align 1 .b8 _ZN34_INTERNAL_b1b18125_4_k_cu_9ed42a7e4cuda3std6ranges3__45__cpo9iter_swapE[1];
.global .align 1 .b8 _ZN34_INTERNAL_b1b18125_4_k_cu_9ed42a7e4cuda3std6ranges3__45__cpo4nextE[1];
.global .align 1 .b8 _ZN34_INTERNAL_b1b18125_4_k_cu_9ed42a7e4cuda3std6ranges3__45__cpo4prevE[1];
.global .align 1 .b8 _ZN34_INTERNAL_b1b18125_4_k_cu_9ed42a7e4cuda3std6ranges3__45__cpo4dataE[1];
.global .align 1 .b8 _ZN34_INTERNAL_b1b18125_4_k_cu_9ed42a7e4cuda3std6ranges3__45__cpo5cdataE[1];
.global .align 1 .b8 _ZN34_INTERNAL_b1b18125_4_k_cu_9ed42a7e4cuda3std6ranges3__45__cpo4sizeE[1];
.global .align 1 .b8 _ZN34_INTERNAL_b1b18125_4_k_cu_9ed42a7e4cuda3std6ranges3__45__cpo5ssizeE[1];
.global .align 1 .b8 _ZN34_INTERNAL_b1b18125_4_k_cu_9ed42a7e4cuda3std6ranges3__45__cpo8distanceE[1];
.global .align 1 .b8 _ZN34_INTERNAL_b1b18125_4_k_cu_9ed42a7e6thrust24THRUST_300001_SM_1000_NS8cuda_cub3parE[1];
.global .align 1 .b8 _ZN34_INTERNAL_b1b18125_4_k_cu_9ed42a7e6thrust24THRUST_300001_SM_1000_NS8cuda_cub10par_nosyncE[1];
.global .align 1 .b8 _ZN34_INTERNAL_b1b18125_4_k_cu_9ed42a7e6thrust24THRUST_300001_SM_1000_NS6system6detail10sequential3seqE[1];
.global .align 1 .b8 _ZN34_INTERNAL_b1b18125_4_k_cu_9ed42a7e6thrust24THRUST_300001_SM_1000_NS6system3cpp3parE[1];
.global .align 1 .b8 _ZN34_INTERNAL_b1b18125_4_k_cu_9ed42a7e6thrust24THRUST_300001_SM_1000_NS12placeholders2_1E[1];
.global .align 1 .b8 _ZN34_INTERNAL_b1b18125_4_k_cu_9ed42a7e6thrust24THRUST_300001_SM_1000_NS12placeholders2_2E[1];
.global .align 1 .b8 _ZN34_INTERNAL_b1b18125_4_k_cu_9ed42a7e6thrust24THRUST_300001_SM_1000_NS12placeholders2_3E[1];
.global .align 1 .b8 _ZN34_INTERNAL_b1b18125_4_k_cu_9ed42a7e6thrust24THRUST_300001_SM_1000_NS12placeholders2_4E[1];
.global .align 1 .b8 _ZN34_INTERNAL_b1b18125_4_k_cu_9ed42a7e6thrust24THRUST_300001_SM_1000_NS12placeholders2_5E[1];
.global .align 1 .b8 _ZN34_INTERNAL_b1b18125_4_k_cu_9ed42a7e6thrust24THRUST_300001_SM_1000_NS12placeholders2_6E[1];
.global .align 1 .b8 _ZN34_INTERNAL_b1b18125_4_k_cu_9ed42a7e6thrust24THRUST_300001_SM_1000_NS12placeholders2_7E[1];
.global .align 1 .b8 _ZN34_INTERNAL_b1b18125_4_k_cu_9ed42a7e6thrust24THRUST_300001_SM_1000_NS12placeholders2_8E[1];
.global .align 1 .b8 _ZN34_INTERNAL_b1b18125_4_k_cu_9ed42a7e6thrust24THRUST_300001_SM_1000_NS12placeholders2_9E[1];
.global .align 1 .b8 _ZN34_INTERNAL_b1b18125_4_k_cu_9ed42a7e6thrust24THRUST_300001_SM_1000_NS12placeholders3_10E[1];
.global .align 1 .b8 _ZN34_INTERNAL_b1b18125_4_k_cu_9ed42a7e6thrust24THRUST_300001_SM_1000_NS3seqE[1];
.global .align 1 .b8 _ZN34_INTERNAL_b1b18125_4_k_cu_9ed42a7e6thrust24THRUST_300001_SM_1000_NS6deviceE[1];

.visible .entry _Z3norPddiiddS_dddS_P17curandStateXORWOW(
	.param .u64 .ptr .align 1 _Z3norPddiiddS_dddS_P17curandStateXORWOW_param_0,
	.param .f64 _Z3norPddiiddS_dddS_P17curandStateXORWOW_param_1,
	.param .u32 _Z3norPddiiddS_dddS_P17curandStateXORWOW_param_2,
	.param .u32 _Z3norPddiiddS_dddS_P17curandStateXORWOW_param_3,
	.param .f64 _Z3norPddiiddS_dddS_P17curandStateXORWOW_param_4,
	.param .f64 _Z3norPddiiddS_dddS_P17curandStateXORWOW_param_5,
	.param .u64 .ptr .align 1 _Z3norPddiiddS_dddS_P17curandStateXORWOW_param_6,
	.param .f64 _Z3norPddiiddS_dddS_P17curandStateXORWOW_param_7,
	.param .f64 _Z3norPddiiddS_dddS_P17curandStateXORWOW_param_8,
	.param .f64 _Z3norPddiiddS_dddS_P17curandStateXORWOW_param_9,
	.param .u64 .ptr .align 1 _Z3norPddiiddS_dddS_P17curandStateXORWOW_param_10,
	.param .u64 .ptr .align 1 _Z3norPddiiddS_dddS_P17curandStateXORWOW_param_11
)
{
	.reg .pred 	%p<5>;
	.reg .b32 	%r<35>;
	.reg .b32 	%f<33>;
	.reg .b64 	%rd<17>;
	.reg .b64 	%fd<26>;

	ld.param.u64 	%rd3, [_Z3norPddiiddS_dddS_P17curandStateXORWOW_param_0];
	ld.param.f64 	%fd2, [_Z3norPddiiddS_dddS_P17curandStateXORWOW_param_1];
	ld.param.u32 	%r6, [_Z3norPddiiddS_dddS_P17curandStateXORWOW_param_2];
	ld.param.u32 	%r7, [_Z3norPddiiddS_dddS_P17curandStateXORWOW_param_3];
	ld.param.f64 	%fd1, [_Z3norPddiiddS_dddS_P17curandStateXORWOW_param_4];
	ld.param.f64 	%fd3, [_Z3norPddiiddS_dddS_P17curandStateXORWOW_param_5];
	ld.param.u64 	%rd4, [_Z3norPddiiddS_dddS_P17curandStateXORWOW_param_6];
	ld.param.f64 	%fd4, [_Z3norPddiiddS_dddS_P17curandStateXORWOW_param_7];
	ld.param.f64 	%fd5, [_Z3norPddiiddS_dddS_P17curandStateXORWOW_param_8];
	ld.param.f64 	%fd6, [_Z3norPddiiddS_dddS_P17curandStateXORWOW_param_9];
	ld.param.u64 	%rd5, [_Z3norPddiiddS_dddS_P17curandStateXORWOW_param_11];
	cvta.to.global.u64 	%rd6, %rd4;
	cvta.to.global.u64 	%rd7, %rd3;
	cvta.to.global.u64 	%rd8, %rd5;
	mov.u32 	%r8, %tid.x;
	mov.u32 	%r9, %ctaid.x;
	mov.u32 	%r10, %ntid.x;
	mad.lo.s32 	%r1, %r9, %r10, %r8;
	mul.wide.s32 	%rd9, %r1, 48;
	add.s64 	%rd10, %rd8, %rd9;
	ld.global.v2.u32 	{%r2, %r3}, [%rd10];
	ld.global.u32 	%r4, [%rd10+8];
	ld.global.u32 	%r5, [%rd10+20];
	ld.global.u32 	%r11, [%rd10+24];
	ld.global.f32 	%f32, [%rd10+32];
	mul.lo.s32 	%r12, %r7, %r6;
	cvt.rn.f64.s32 	%fd7, %r12;
	add.f64 	%fd8, %fd2, %fd7;
	mul.wide.s32 	%rd11, %r1, 8;
	add.s64 	%rd1, %rd7, %rd11;
	ld.global.f64 	%fd9, [%rd1];
	rcp.rn.f64 	%fd10, %fd9;
	fma.rn.f64 	%fd11, %fd1, %fd1, %fd10;
	mul.f64 	%fd12, %fd8, %fd11;
	mul.f64 	%fd13, %fd2, %fd4;
	add.f64 	%fd14, %fd13, %fd6;
	add.f64 	%fd15, %fd14, %fd14;
	mul.f64 	%fd16, %fd1, %fd15;
	sub.f64 	%fd17, %fd12, %fd16;
	add.f64 	%fd18, %fd3, %fd17;
	fma.rn.f64 	%fd19, %fd4, %fd13, %fd18;
	fma.rn.f64 	%fd20, %fd19, 0d3FE0000000000000, %fd5;
	add.s64 	%rd12, %rd6, %rd11;
	st.global.f64 	[%rd12], %fd20;
	setp.eq.s32 	%p1, %r11, 1;
	@%p1 bra 	$L__BB0_2;
	shr.u32 	%r13, %r3, 2;
	xor.b32  	%r14, %r13, %r3;
	shl.b32 	%r15, %r5, 4;
	shl.b32 	%r16, %r14, 1;
	xor.b32  	%r17, %r15, %r16;
	xor.b32  	%r18, %r17, %r5;
	xor.b32  	%r19, %r18, %r14;
	add.s32 	%r20, %r2, %r19;
	add.s32 	%r21, %r20, 362437;
	shr.u32 	%r22, %r4, 2;
	xor.b32  	%r23, %r22, %r4;
	shl.b32 	%r24, %r19, 4;
	shl.b32 	%r25, %r23, 1;
	xor.b32  	%r26, %r25, %r24;
	xor.b32  	%r27, %r26, %r23;
	xor.b32  	%r28, %r27, %r19;
	add.s32 	%r29, %r2, %r28;
	add.s32 	%r30, %r29, 724874;
	cvt.rn.f32.u32 	%f4, %r21;
	fma.rn.f32 	%f5, %f4, 0f2F800000, 0f2F000000;
	cvt.rn.f32.u32 	%f6, %r30;
	fma.rn.f32 	%f7, %f6, 0f30C90FDB, 0f30490FDB;
	setp.lt.f32 	%p2, %f5, 0f00800000;
	mul.f32 	%f8, %f5, 0f4B000000;
	selp.f32 	%f9, %f8, %f5, %p2;
	selp.f32 	%f10, 0fC1B80000, 0f00000000, %p2;
	mov.b32 	%r31, %f9;
	add.s32 	%r32, %r31, -1059760811;
	and.b32  	%r33, %r32, -8388608;
	sub.s32 	%r34, %r31, %r33;
	mov.b32 	%f11, %r34;
	cvt.rn.f32.s32 	%f12, %r33;
	fma.rn.f32 	%f13, %f12, 0f34000000, %f10;
	add.f32 	%f14, %f11, 0fBF800000;
	fma.rn.f32 	%f15, %f14, 0fBE055027, 0f3E1039F6;
	fma.rn.f32 	%f16, %f15, %f14, 0fBDF8CDCC;
	fma.rn.f32 	%f17, %f16, %f14, 0f3E0F2955;
	fma.rn.f32 	%f18, %f17, %f14, 0fBE2AD8B9;
	fma.rn.f32 	%f19, %f18, %f14, 0f3E4CED0B;
	fma.rn.f32 	%f20, %f19, %f14, 0fBE7FFF22;
	fma.rn.f32 	%f21, %f20, %f14, 0f3EAAAA78;
	fma.rn.f32 	%f22, %f21, %f14, 0fBF000000;
	mul.f32 	%f23, %f14, %f22;
	fma.rn.f32 	%f24, %f23, %f14, %f14;
	fma.rn.f32 	%f25, %f13, 0f3F317218, %f24;
	setp.gt.u32 	%p3, %r31, 2139095039;
	fma.rn.f32 	%f26, %f9, 0f7F800000, 0f7F800000;
	selp.f32 	%f27, %f26, %f25, %p3;
	setp.eq.f32 	%p4, %f9, 0f00000000;
	mul.f32 	%f28, %f27, 0fC0000000;
	selp.f32 	%f29, 0f7F800000, %f28, %p4;
	sqrt.rn.f32 	%f30, %f29;
	sin.approx.f32 	%f31, %f7;
	mul.f32 	%f32, %f30, %f31;
$L__BB0_2:
	ld.param.u64 	%rd16, [_Z3norPddiiddS_dddS_P17curandStateXORWOW_param_10];
	ld.param.f64 	%fd25, [_Z3norPddiiddS_dddS_P17curandStateXORWOW_param_4];
	cvta.to.global.u64 	%rd13, %rd16;
	cvt.f64.f32 	%fd21, %f32;
	ld.global.f64 	%fd22, [%rd1];
	rcp.rn.f64 	%fd23, %fd22;
	fma.rn.f64 	%fd24, %fd23, %fd21, %fd25;
	add.s64 	%rd15, %rd13, %rd11;
	st.global.f64 	[%rd15], %fd24;
	ret;

}
	// .globl	_Z3gamPdddddS_dS_iP17curandStateXORWOW
.visible .entry _Z3gamPdddddS_dS_iP17curandStateXORWOW(
	.param .u64 .ptr .align 1 _Z3gamPdddddS_dS_iP17curandStateXORWOW_param_0,
	.param .f64 _Z3gamPdddddS_dS_iP17curandStateXORWOW_param_1,
	.param .f64 _Z3gamPdddddS_dS_iP17curandStateXORWOW_param_2,
	.param .f64 _Z3gamPdddddS_dS_iP17curandStateXORWOW_param_3,
	.param .f64 _Z3gamPdddddS_dS_iP17curandStateXORWOW_param_4,
	.param .u64 .ptr .align 1 _Z3gamPdddddS_dS_iP17curandStateXORWOW_param_5,
	.param .f64 _Z3gamPdddddS_dS_iP17curandStateXORWOW_param_6,
	.param .u64 .ptr .align 1 _Z3gamPdddddS_dS_iP17curandStateXORWOW_param_7,
	.param .u32 _Z3gamPdddddS_dS_iP17curandStateXORWOW_param_8,
	.param .u64 .ptr .align 1 _Z3gamPdddddS_dS_iP17curandStateXORWOW_param_9
)
{
	.reg .pred 	%p<44>;
	.reg .b32 	%r<165>;
	.reg .b32 	%f<41>;
	.reg .b64 	%rd<17>;
	.reg .b64 	%fd<143>;

	ld.param.u64 	%rd3, [_Z3gamPdddddS_dS_iP17curandStateXORWOW_param_0];
	ld.param.f64 	%fd35, [_Z3gamPdddddS_dS_iP17curandStateXORWOW_param_1];
	ld.param.f64 	%fd36, [_Z3gamPdddddS_dS_iP17curandStateXORWOW_param_2];
	ld.param.f64 	%fd37, [_Z3gamPdddddS_dS_iP17curandStateXORWOW_param_3];
	ld.param.f64 	%fd38, [_Z3gamPdddddS_dS_iP17curandStateXORWOW_param_4];
	ld.param.u64 	%rd4, [_Z3gamPdddddS_dS_iP17curandStateXORWOW_param_5];
	ld.param.u64 	%rd5, [_Z3gamPdddddS_dS_iP17curandStateXORWOW_param_9];
	cvta.to.global.u64 	%rd6, %rd3;
	cvta.to.global.u64 	%rd7, %rd4;
	cvta.to.global.u64 	%rd8, %rd5;
	mov.u32 	%r53, %tid.x;
	mov.u32 	%r54, %ntid.x;
	mov.u32 	%r55, %ctaid.x;
	mad.lo.s32 	%r56, %r54, %r55, %r53;
	mul.wide.s32 	%rd9, %r56, 48;
	add.s64 	%rd10, %rd8, %rd9;
	ld.global.v2.u32 	{%r149, %r148}, [%rd10];
	ld.global.v2.u32 	{%r155, %r154}, [%rd10+8];
	ld.global.v2.u32 	{%r145, %r144}, [%rd10+16];
	ld.global.u32 	%r143, [%rd10+24];
	ld.global.f32 	%f39, [%rd10+32];
	fma.rn.f64 	%fd39, %fd36, %fd37, %fd35;
	mul.wide.s32 	%rd11, %r56, 8;
	add.s64 	%rd1, %rd7, %rd11;
	ld.global.f64 	%fd40, [%rd1];
	div.rn.f64 	%fd41, %fd38, %fd40;
	mul.f64 	%fd42, %fd39, %fd41;
	add.s64 	%rd12, %rd6, %rd11;
	st.global.f64 	[%rd12], %fd42;
	add.f64 	%fd1, %fd38, 0dBFD5555555555555;
	mul.f64 	%fd43, %fd1, 0d4022000000000000;
	sqrt.rn.f64 	%fd44, %fd43;
	rcp.rn.f64 	%fd2, %fd44;
	mov.f64 	%fd45, 0d4008000000000000;
	{
	.reg .b32 %temp; 
	mov.b64 	{%temp, %r8}, %fd45;
	}
	and.b32  	%r57, %r8, 2146435072;
	setp.eq.s32 	%p5, %r57, 1073741824;
	setp.lt.s32 	%p6, %r8, 0;
	selp.b32 	%r9, 0, 2146435072, %p6;
	and.b32  	%r58, %r8, 2147483647;
	setp.ne.s32 	%p7, %r58, 1071644672;
	and.pred  	%p1, %p5, %p7;
	mov.b32 	%r59, 1127219200;
	mov.b32 	%r60, -2147483648;
	mov.b64 	%fd3, {%r60, %r59};
	mov.f64 	%fd46, 0d4000000000000000;
	{
	.reg .b32 %temp; 
	mov.b64 	{%temp, %r10}, %fd46;
	}
	and.b32  	%r61, %r10, 2146435072;
	setp.eq.s32 	%p8, %r61, 1062207488;
	setp.lt.s32 	%p9, %r10, 0;
	selp.b32 	%r11, 0, 2146435072, %p9;
	and.b32  	%r62, %r10, 2147483647;
	setp.ne.s32 	%p10, %r62, 1071644672;
	and.pred  	%p2, %p8, %p10;
$L__BB1_1:
	shr.u32 	%r64, %r148, 2;
	xor.b32  	%r65, %r64, %r148;
	shl.b32 	%r66, %r144, 4;
	shl.b32 	%r67, %r65, 1;
	xor.b32  	%r68, %r66, %r67;
	xor.b32  	%r69, %r68, %r144;
	xor.b32  	%r19, %r69, %r65;
	add.s32 	%r156, %r149, 362437;
	add.s32 	%r70, %r19, %r156;
	cvt.rn.f32.u32 	%f8, %r70;
	fma.rn.f32 	%f3, %f8, 0f2F800000, 0f2F000000;
	setp.eq.s32 	%p11, %r143, 1;
	mov.b32 	%r143, 0;
	mov.u32 	%r151, %r19;
	mov.u32 	%r152, %r144;
	mov.u32 	%r153, %r145;
	mov.f32 	%f40, %f39;
	@%p11 bra 	$L__BB1_3;
	shr.u32 	%r72, %r155, 2;
	xor.b32  	%r73, %r72, %r155;
	shl.b32 	%r74, %r19, 4;
	shl.b32 	%r75, %r73, 1;
	xor.b32  	%r76, %r75, %r74;
	xor.b32  	%r77, %r76, %r73;
	xor.b32  	%r152, %r77, %r19;
	add.s32 	%r78, %r149, %r152;
	add.s32 	%r79, %r78, 724874;
	shr.u32 	%r80, %r154, 2;
	xor.b32  	%r81, %r80, %r154;
	shl.b32 	%r82, %r152, 4;
	shl.b32 	%r83, %r81, 1;
	xor.b32  	%r84, %r83, %r82;
	xor.b32  	%r85, %r84, %r81;
	xor.b32  	%r151, %r85, %r152;
	add.s32 	%r156, %r149, 1087311;
	add.s32 	%r86, %r151, %r156;
	cvt.rn.f32.u32 	%f9, %r79;
	fma.rn.f32 	%f10, %f9, 0f2F800000, 0f2F000000;
	cvt.rn.f32.u32 	%f11, %r86;
	fma.rn.f32 	%f12, %f11, 0f30C90FDB, 0f30490FDB;
	setp.lt.f32 	%p12, %f10, 0f00800000;
	mul.f32 	%f13, %f10, 0f4B000000;
	selp.f32 	%f14, %f13, %f10, %p12;
	selp.f32 	%f15, 0fC1B80000, 0f00000000, %p12;
	mov.b32 	%r87, %f14;
	add.s32 	%r88, %r87, -1059760811;
	and.b32  	%r89, %r88, -8388608;
	sub.s32 	%r90, %r87, %r89;
	mov.b32 	%f16, %r90;
	cvt.rn.f32.s32 	%f17, %r89;
	fma.rn.f32 	%f18, %f17, 0f34000000, %f15;
	add.f32 	%f19, %f16, 0fBF800000;
	fma.rn.f32 	%f20, %f19, 0fBE055027, 0f3E1039F6;
	fma.rn.f32 	%f21, %f20, %f19, 0fBDF8CDCC;
	fma.rn.f32 	%f22, %f21, %f19, 0f3E0F2955;
	fma.rn.f32 	%f23, %f22, %f19, 0fBE2AD8B9;
	fma.rn.f32 	%f24, %f23, %f19, 0f3E4CED0B;
	fma.rn.f32 	%f25, %f24, %f19, 0fBE7FFF22;
	fma.rn.f32 	%f26, %f25, %f19, 0f3EAAAA78;
	fma.rn.f32 	%f27, %f26, %f19, 0fBF000000;
	mul.f32 	%f28, %f19, %f27;
	fma.rn.f32 	%f29, %f28, %f19, %f19;
	fma.rn.f32 	%f30, %f18, 0f3F317218, %f29;
	setp.gt.u32 	%p13, %r87, 2139095039;
	fma.rn.f32 	%f31, %f14, 0f7F800000, 0f7F800000;
	selp.f32 	%f32, %f31, %f30, %p13;
	setp.eq.f32 	%p14, %f14, 0f00000000;
	mul.f32 	%f33, %f32, 0fC0000000;
	selp.f32 	%f34, 0f7F800000, %f33, %p14;
	sqrt.rn.f32 	%f35, %f34;
	sin.approx.f32 	%f36, %f12;
	cos.approx.f32 	%f37, %f12;
	mul.f32 	%f40, %f35, %f36;
	mul.f32 	%f39, %f35, %f37;
	mov.b32 	%r143, 1;
	mov.u32 	%r153, %r19;
	mov.u32 	%r154, %r144;
	mov.u32 	%r155, %r145;
$L__BB1_3:
	mov.u32 	%r148, %r155;
	mov.u32 	%r155, %r154;
	setp.lt.s32 	%p15, %r8, 0;
	and.b32  	%r91, %r8, 2146435072;
	setp.eq.s32 	%p16, %r91, 1073741824;
	cvt.f64.f32 	%fd4, %f40;
	fma.rn.f64 	%fd5, %fd2, %fd4, 0d3FF0000000000000;
	{
	.reg .b32 %temp; 
	mov.b64 	{%temp, %r31}, %fd5;
	}
	abs.f64 	%fd6, %fd5;
	{ // callseq 0, 0
	.param .b64 param0;
	st.param.f64 	[param0], %fd6;
	.param .b64 param1;
	st.param.f64 	[param1], 0d4008000000000000;
	.param .b64 retval0;
	call.uni (retval0), 
	__internal_accurate_pow, 
	(
	param0, 
	param1
	);
	ld.param.f64 	%fd47, [retval0];
	} // callseq 0
	setp.lt.s32 	%p17, %r31, 0;
	neg.f64 	%fd49, %fd47;
	selp.f64 	%fd50, %fd49, %fd47, %p16;
	selp.f64 	%fd51, %fd50, %fd47, %p17;
	setp.eq.f64 	%p18, %fd5, 0d0000000000000000;
	selp.b32 	%r92, %r31, 0, %p16;
	or.b32  	%r93, %r92, 2146435072;
	selp.b32 	%r94, %r93, %r92, %p15;
	mov.b32 	%r95, 0;
	mov.b64 	%fd52, {%r95, %r94};
	selp.f64 	%fd135, %fd52, %fd51, %p18;
	add.f64 	%fd53, %fd5, 0d4008000000000000;
	{
	.reg .b32 %temp; 
	mov.b64 	{%temp, %r96}, %fd53;
	}
	and.b32  	%r97, %r96, 2146435072;
	setp.ne.s32 	%p19, %r97, 2146435072;
	@%p19 bra 	$L__BB1_8;
	setp.num.f64 	%p20, %fd5, %fd5;
	@%p20 bra 	$L__BB1_6;
	mov.f64 	%fd54, 0d4008000000000000;
	add.rn.f64 	%fd135, %fd5, %fd54;
	bra.uni 	$L__BB1_8;
$L__BB1_6:
	setp.neu.f64 	%p21, %fd6, 0d7FF0000000000000;
	@%p21 bra 	$L__BB1_8;
	or.b32  	%r98, %r9, -2147483648;
	selp.b32 	%r99, %r98, %r9, %p1;
	selp.b32 	%r100, %r99, %r9, %p17;
	mov.b32 	%r101, 0;
	mov.b64 	%fd135, {%r101, %r100};
$L__BB1_8:
	setp.eq.f64 	%p24, %fd5, 0d3FF0000000000000;
	selp.f64 	%fd11, 0d3FF0000000000000, %fd135, %p24;
	setp.leu.f64 	%p25, %fd11, 0d0000000000000000;
	mov.pred 	%p43, -1;
	@%p25 bra 	$L__BB1_29;
	cvt.f64.f32 	%fd136, %f3;
	{
	.reg .b32 %temp; 
	mov.b64 	{%temp, %r157}, %fd136;
	}
	{
	.reg .b32 %temp; 
	mov.b64 	{%r158, %temp}, %fd136;
	}
	setp.gt.s32 	%p26, %r157, 1048575;
	mov.b32 	%r159, -1023;
	@%p26 bra 	$L__BB1_11;
	mul.f64 	%fd136, %fd136, 0d4350000000000000;
	{
	.reg .b32 %temp; 
	mov.b64 	{%temp, %r157}, %fd136;
	}
	{
	.reg .b32 %temp; 
	mov.b64 	{%r158, %temp}, %fd136;
	}
	mov.b32 	%r159, -1077;
$L__BB1_11:
	add.s32 	%r104, %r157, -1;
	setp.gt.u32 	%p27, %r104, 2146435070;
	@%p27 bra 	$L__BB1_15;
	shr.u32 	%r107, %r157, 20;
	add.s32 	%r160, %r159, %r107;
	and.b32  	%r108, %r157, 1048575;
	or.b32  	%r109, %r108, 1072693248;
	mov.b64 	%fd137, {%r158, %r109};
	setp.lt.u32 	%p29, %r109, 1073127583;
	@%p29 bra 	$L__BB1_14;
	{
	.reg .b32 %temp; 
	mov.b64 	{%r110, %temp}, %fd137;
	}
	{
	.reg .b32 %temp; 
	mov.b64 	{%temp, %r111}, %fd137;
	}
	add.s32 	%r112, %r111, -1048576;
	mov.b64 	%fd137, {%r110, %r112};
	add.s32 	%r160, %r160, 1;
$L__BB1_14:
	add.f64 	%fd56, %fd137, 0dBFF0000000000000;
	add.f64 	%fd57, %fd137, 0d3FF0000000000000;
	rcp.approx.ftz.f64 	%fd58, %fd57;
	neg.f64 	%fd59, %fd57;
	fma.rn.f64 	%fd60, %fd59, %fd58, 0d3FF0000000000000;
	fma.rn.f64 	%fd61, %fd60, %fd60, %fd60;
	fma.rn.f64 	%fd62, %fd61, %fd58, %fd58;
	mul.f64 	%fd63, %fd56, %fd62;
	fma.rn.f64 	%fd64, %fd56, %fd62, %fd63;
	mul.f64 	%fd65, %fd64, %fd64;
	fma.rn.f64 	%fd66, %fd65, 0d3EB1380B3AE80F1E, 0d3ED0EE258B7A8B04;
	fma.rn.f64 	%fd67, %fd66, %fd65, 0d3EF3B2669F02676F;
	fma.rn.f64 	%fd68, %fd67, %fd65, 0d3F1745CBA9AB0956;
	fma.rn.f64 	%fd69, %fd68, %fd65, 0d3F3C71C72D1B5154;
	fma.rn.f64 	%fd70, %fd69, %fd65, 0d3F624924923BE72D;
	fma.rn.f64 	%fd71, %fd70, %fd65, 0d3F8999999999A3C4;
	fma.rn.f64 	%fd72, %fd71, %fd65, 0d3FB5555555555554;
	sub.f64 	%fd73, %fd56, %fd64;
	add.f64 	%fd74, %fd73, %fd73;
	neg.f64 	%fd75, %fd64;
	fma.rn.f64 	%fd76, %fd75, %fd56, %fd74;
	mul.f64 	%fd77, %fd62, %fd76;
	mul.f64 	%fd78, %fd65, %fd72;
	fma.rn.f64 	%fd79, %fd78, %fd64, %fd77;
	xor.b32  	%r113, %r160, -2147483648;
	mov.b32 	%r114, 1127219200;
	mov.b64 	%fd80, {%r113, %r114};
	sub.f64 	%fd81, %fd80, %fd3;
	fma.rn.f64 	%fd82, %fd81, 0d3FE62E42FEFA39EF, %fd64;
	fma.rn.f64 	%fd83, %fd81, 0dBFE62E42FEFA39EF, %fd82;
	sub.f64 	%fd84, %fd83, %fd64;
	sub.f64 	%fd85, %fd79, %fd84;
	fma.rn.f64 	%fd86, %fd81, 0d3C7ABC9E3B39803F, %fd85;
	add.f64 	%fd138, %fd82, %fd86;
	bra.uni 	$L__BB1_16;
$L__BB1_15:
	fma.rn.f64 	%fd55, %fd136, 0d7FF0000000000000, 0d7FF0000000000000;
	{
	.reg .b32 %temp; 
	mov.b64 	{%temp, %r105}, %fd136;
	}
	and.b32  	%r106, %r105, 2147483647;
	setp.eq.s32 	%p28, %r106, 0;
	selp.f64 	%fd138, 0dFFF0000000000000, %fd55, %p28;
$L__BB1_16:
	setp.lt.s32 	%p30, %r10, 0;
	and.b32  	%r115, %r10, 2146435072;
	setp.eq.s32 	%p31, %r115, 1062207488;
	{
	.reg .b32 %temp; 
	mov.b64 	{%temp, %r42}, %fd4;
	}
	abs.f64 	%fd21, %fd4;
	{ // callseq 1, 0
	.param .b64 param0;
	st.param.f64 	[param0], %fd21;
	.param .b64 param1;
	st.param.f64 	[param1], 0d4000000000000000;
	.param .b64 retval0;
	call.uni (retval0), 
	__internal_accurate_pow, 
	(
	param0, 
	param1
	);
	ld.param.f64 	%fd87, [retval0];
	} // callseq 1
	setp.lt.s32 	%p32, %r42, 0;
	neg.f64 	%fd89, %fd87;
	selp.f64 	%fd90, %fd89, %fd87, %p31;
	selp.f64 	%fd91, %fd90, %fd87, %p32;
	setp.eq.f32 	%p33, %f40, 0f00000000;
	selp.b32 	%r116, %r42, 0, %p31;
	or.b32  	%r117, %r116, 2146435072;
	selp.b32 	%r118, %r117, %r116, %p30;
	mov.b32 	%r119, 0;
	mov.b64 	%fd92, {%r119, %r118};
	selp.f64 	%fd139, %fd92, %fd91, %p33;
	add.f64 	%fd93, %fd4, 0d4000000000000000;
	{
	.reg .b32 %temp; 
	mov.b64 	{%temp, %r120}, %fd93;
	}
	and.b32  	%r121, %r120, 2146435072;
	setp.ne.s32 	%p34, %r121, 2146435072;
	@%p34 bra 	$L__BB1_21;
	setp.num.f32 	%p35, %f40, %f40;
	@%p35 bra 	$L__BB1_19;
	mov.f64 	%fd94, 0d4000000000000000;
	add.rn.f64 	%fd139, %fd4, %fd94;
	bra.uni 	$L__BB1_21;
$L__BB1_19:
	setp.neu.f64 	%p36, %fd21, 0d7FF0000000000000;
	@%p36 bra 	$L__BB1_21;
	or.b32  	%r122, %r11, -2147483648;
	selp.b32 	%r123, %r122, %r11, %p2;
	selp.b32 	%r124, %r123, %r11, %p32;
	mov.b32 	%r125, 0;
	mov.b64 	%fd139, {%r125, %r124};
$L__BB1_21:
	setp.eq.f32 	%p38, %f40, 0f3F800000;
	mul.f64 	%fd95, %fd139, 0d3FE0000000000000;
	selp.f64 	%fd96, 0d3FE0000000000000, %fd95, %p38;
	add.f64 	%fd26, %fd1, %fd96;
	{
	.reg .b32 %temp; 
	mov.b64 	{%temp, %r161}, %fd11;
	}
	{
	.reg .b32 %temp; 
	mov.b64 	{%r162, %temp}, %fd11;
	}
	setp.gt.s32 	%p39, %r161, 1048575;
	mov.b32 	%r163, -1023;
	mov.f64 	%fd140, %fd11;
	@%p39 bra 	$L__BB1_23;
	mul.f64 	%fd140, %fd11, 0d4350000000000000;
	{
	.reg .b32 %temp; 
	mov.b64 	{%temp, %r161}, %fd140;
	}
	{
	.reg .b32 %temp; 
	mov.b64 	{%r162, %temp}, %fd140;
	}
	mov.b32 	%r163, -1077;
$L__BB1_23:
	add.s32 	%r128, %r161, -1;
	setp.gt.u32 	%p40, %r128, 2146435070;
	@%p40 bra 	$L__BB1_27;
	shr.u32 	%r131, %r161, 20;
	add.s32 	%r164, %r163, %r131;
	and.b32  	%r132, %r161, 1048575;
	or.b32  	%r133, %r132, 1072693248;
	mov.b64 	%fd141, {%r162, %r133};
	setp.lt.u32 	%p42, %r133, 1073127583;
	@%p42 bra 	$L__BB1_26;
	{
	.reg .b32 %temp; 
	mov.b64 	{%r134, %temp}, %fd141;
	}
	{
	.reg .b32 %temp; 
	mov.b64 	{%temp, %r135}, %fd141;
	}
	add.s32 	%r136, %r135, -1048576;
	mov.b64 	%fd141, {%r134, %r136};
	add.s32 	%r164, %r164, 1;
$L__BB1_26:
	add.f64 	%fd98, %fd141, 0dBFF0000000000000;
	add.f64 	%fd99, %fd141, 0d3FF0000000000000;
	rcp.approx.ftz.f64 	%fd100, %fd99;
	neg.f64 	%fd101, %fd99;
	fma.rn.f64 	%fd102, %fd101, %fd100, 0d3FF0000000000000;
	fma.rn.f64 	%fd103, %fd102, %fd102, %fd102;
	fma.rn.f64 	%fd104, %fd103, %fd100, %fd100;
	mul.f64 	%fd105, %fd98, %fd104;
	fma.rn.f64 	%fd106, %fd98, %fd104, %fd105;
	mul.f64 	%fd107, %fd106, %fd106;
	fma.rn.f64 	%fd108, %fd107, 0d3EB1380B3AE80F1E, 0d3ED0EE258B7A8B04;
	fma.rn.f64 	%fd109, %fd108, %fd107, 0d3EF3B2669F02676F;
	fma.rn.f64 	%fd110, %fd109, %fd107, 0d3F1745CBA9AB0956;
	fma.rn.f64 	%fd111, %fd110, %fd107, 0d3F3C71C72D1B5154;
	fma.rn.f64 	%fd112, %fd111, %fd107, 0d3F624924923BE72D;
	fma.rn.f64 	%fd113, %fd112, %fd107, 0d3F8999999999A3C4;
	fma.rn.f64 	%fd114, %fd113, %fd107, 0d3FB5555555555554;
	sub.f64 	%fd115, %fd98, %fd106;
	add.f64 	%fd116, %fd115, %fd115;
	neg.f64 	%fd117, %fd106;
	fma.rn.f64 	%fd118, %fd117, %fd98, %fd116;
	mul.f64 	%fd119, %fd104, %fd118;
	mul.f64 	%fd120, %fd107, %fd114;
	fma.rn.f64 	%fd121, %fd120, %fd106, %fd119;
	xor.b32  	%r137, %r164, -2147483648;
	mov.b32 	%r138, 1127219200;
	mov.b64 	%fd122, {%r137, %r138};
	sub.f64 	%fd123, %fd122, %fd3;
	fma.rn.f64 	%fd124, %fd123, 0d3FE62E42FEFA39EF, %fd106;
	fma.rn.f64 	%fd125, %fd123, 0dBFE62E42FEFA39EF, %fd124;
	sub.f64 	%fd126, %fd125, %fd106;
	sub.f64 	%fd127, %fd121, %fd126;
	fma.rn.f64 	%fd128, %fd123, 0d3C7ABC9E3B39803F, %fd127;
	add.f64 	%fd142, %fd124, %fd128;
	bra.uni 	$L__BB1_28;
$L__BB1_27:
	fma.rn.f64 	%fd97, %fd140, 0d7FF0000000000000, 0d7FF0000000000000;
	{
	.reg .b32 %temp; 
	mov.b64 	{%temp, %r129}, %fd140;
	}
	and.b32  	%r130, %r129, 2147483647;
	setp.eq.s32 	%p41, %r130, 0;
	selp.f64 	%fd142, 0dFFF0000000000000, %fd97, %p41;
$L__BB1_28:
	mul.f64 	%fd129, %fd1, %fd11;
	sub.f64 	%fd130, %fd26, %fd129;
	fma.rn.f64 	%fd131, %fd1, %fd142, %fd130;
	setp.geu.f64 	%p43, %fd138, %fd131;
$L__BB1_29:
	ld.param.u64 	%rd16, [_Z3gamPdddddS_dS_iP17curandStateXORWOW_param_7];
	mul.f64 	%fd132, %fd1, %fd11;
	ld.global.f64 	%fd133, [%rd1];
	div.rn.f64 	%fd134, %fd132, %fd133;
	cvta.to.global.u64 	%rd13, %rd16;
	mov.u32 	%r139, %ntid.x;
	mov.u32 	%r140, %ctaid.x;
	mov.u32 	%r141, %tid.x;
	mad.lo.s32 	%r142, %r139, %r140, %r141;
	mul.wide.s32 	%rd14, %r142, 8;
	add.s64 	%rd15, %rd13, %rd14;
	st.global.f64 	[%rd15], %fd134;
	mov.u32 	%r144, %r151;
	mov.u32 	%r145, %r152;
	mov.u32 	%r154, %r153;
	mov.u32 	%r149, %r156;
	@%p43 bra 	$L__BB1_1;
	ret;

}
	// .globl	_Z5setupP17curandStateXORWOWi
.visible .entry _Z5setupP17curandStateXORWOWi(
	.param .u64 .ptr .align 1 _Z5setupP17curandStateXORWOWi_param_0,
	.param .u32 _Z5setupP17curandStateXORWOWi_param_1
)
{
	.reg .pred 	%p<25>;
	.reg .b32 	%r<411>;
	.reg .b64 	%rd<18>;

	ld.param.u64 	%rd8, [_Z5setupP17curandStateXORWOWi_param_0];
	ld.param.u32 	%r182, [_Z5setupP17curandStateXORWOWi_param_1];
	cvta.to.global.u64 	%rd9, %rd8;
	mov.u32 	%r183, %tid.x;
	mov.u32 	%r184, %ctaid.x;
	mov.u32 	%r185, %ntid.x;
	mad.lo.s32 	%r186, %r184, %r185, %r183;
	cvt.s64.s32 	%rd17, %r186;
	mul.wide.s32 	%rd10, %r186, 48;
	add.s64 	%rd2, %rd9, %rd10;
	xor.b32  	%r187, %r182, -1429050551;
	mul.lo.s32 	%r188, %r187, 1099087573;
	setp.gt.s32 	%p1, %r182, -1;
	selp.b32 	%r189, -644748465, -1947113066, %p1;
	add.s32 	%r190, %r189, %r188;
	add.s32 	%r191, %r190, 6615241;
	add.s32 	%r192, %r188, 123456789;
	st.global.v2.u32 	[%rd2], {%r191, %r192};
	xor.b32  	%r193, %r188, 362436069;
	add.s32 	%r194, %r189, 521288629;
	st.global.v2.u32 	[%rd2+8], {%r193, %r194};
	xor.b32  	%r195, %r189, 88675123;
	add.s32 	%r196, %r188, 5783321;
	st.global.v2.u32 	[%rd2+16], {%r195, %r196};
	setp.eq.s32 	%p2, %r186, 0;
	@%p2 bra 	$L__BB2_42;
	mov.b32 	%r317, 0;
	mov.u64 	%rd12, precalc_xorwow_matrix;
$L__BB2_2:
	and.b64  	%rd4, %rd17, 3;
	setp.eq.s64 	%p3, %rd4, 0;
	@%p3 bra 	$L__BB2_41;
	mul.wide.u32 	%rd11, %r317, 3200;
	add.s64 	%rd5, %rd12, %rd11;
	cvt.u32.u64 	%r2, %rd4;
	mov.b32 	%r318, 0;
$L__BB2_4:
	mov.b32 	%r331, 0;
	mov.u32 	%r332, %r331;
	mov.u32 	%r333, %r331;
	mov.u32 	%r334, %r331;
	mov.u32 	%r335, %r331;
	mov.u32 	%r324, %r331;
$L__BB2_5:
	mul.wide.u32 	%rd13, %r324, 4;
	add.s64 	%rd14, %rd2, %rd13;
	ld.global.u32 	%r10, [%rd14+4];
	shl.b32 	%r11, %r324, 5;
	mov.b32 	%r330, 0;
$L__BB2_6:
	.pragma "nounroll";
	shr.u32 	%r201, %r10, %r330;
	and.b32  	%r202, %r201, 1;
	setp.eq.b32 	%p4, %r202, 1;
	not.pred 	%p5, %p4;
	add.s32 	%r203, %r11, %r330;
	mul.lo.s32 	%r204, %r203, 5;
	mul.wide.u32 	%rd15, %r204, 4;
	add.s64 	%rd6, %rd5, %rd15;
	@%p5 bra 	$L__BB2_8;
	ld.global.u32 	%r205, [%rd6];
	xor.b32  	%r335, %r335, %r205;
	ld.global.u32 	%r206, [%rd6+4];
	xor.b32  	%r334, %r334, %r206;
	ld.global.u32 	%r207, [%rd6+8];
	xor.b32  	%r333, %r333, %r207;
	ld.global.u32 	%r208, [%rd6+12];
	xor.b32  	%r332, %r332, %r208;
	ld.global.u32 	%r209, [%rd6+16];
	xor.b32  	%r331, %r331, %r209;
$L__BB2_8:
	and.b32  	%r211, %r201, 2;
	setp.eq.s32 	%p6, %r211, 0;
	@%p6 bra 	$L__BB2_10;
	ld.global.u32 	%r212, [%rd6+20];
	xor.b32  	%r335, %r335, %r212;
	ld.global.u32 	%r213, [%rd6+24];
	xor.b32  	%r334, %r334, %r213;
	ld.global.u32 	%r214, [%rd6+28];
	xor.b32  	%r333, %r333, %r214;
	ld.global.u32 	%r215, [%rd6+32];
	xor.b32  	%r332, %r332, %r215;
	ld.global.u32 	%r216, [%rd6+36];
	xor.b32  	%r331, %r331, %r216;
$L__BB2_10:
	and.b32  	%r218, %r201, 4;
	setp.eq.s32 	%p7, %r218, 0;
	@%p7 bra 	$L__BB2_12;
	ld.global.u32 	%r219, [%rd6+40];
	xor.b32  	%r335, %r335, %r219;
	ld.global.u32 	%r220, [%rd6+44];
	xor.b32  	%r334, %r334, %r220;
	ld.global.u32 	%r221, [%rd6+48];
	xor.b32  	%r333, %r333, %r221;
	ld.global.u32 	%r222, [%rd6+52];
	xor.b32  	%r332, %r332, %r222;
	ld.global.u32 	%r223, [%rd6+56];
	xor.b32  	%r331, %r331, %r223;
$L__BB2_12:
	and.b32  	%r225, %r201, 8;
	setp.eq.s32 	%p8, %r225, 0;
	@%p8 bra 	$L__BB2_14;
	ld.global.u32 	%r226, [%rd6+60];
	xor.b32  	%r335, %r335, %r226;
	ld.global.u32 	%r227, [%rd6+64];
	xor.b32  	%r334, %r334, %r227;
	ld.global.u32 	%r228, [%rd6+68];
	xor.b32  	%r333, %r333, %r228;
	ld.global.u32 	%r229, [%rd6+72];
	xor.b32  	%r332, %r332, %r229;
	ld.global.u32 	%r230, [%rd6+76];
	xor.b32  	%r331, %r331, %r230;
$L__BB2_14:
	and.b32  	%r232, %r201, 16;
	setp.eq.s32 	%p9, %r232, 0;
	@%p9 bra 	$L__BB2_16;
	ld.global.u32 	%r233, [%rd6+80];
	xor.b32  	%r335, %r335, %r233;
	ld.global.u32 	%r234, [%rd6+84];
	xor.b32  	%r334, %r334, %r234;
	ld.global.u32 	%r235, [%rd6+88];
	xor.b32  	%r333, %r333, %r235;
	ld.global.u32 	%r236, [%rd6+92];
	xor.b32  	%r332, %r332, %r236;
	ld.global.u32 	%r237, [%rd6+96];
	xor.b32  	%r331, %r331, %r237;
$L__BB2_16:
	and.b32  	%r239, %r201, 32;
	setp.eq.s32 	%p10, %r239, 0;
	@%p10 bra 	$L__BB2_18;
	ld.global.u32 	%r240, [%rd6+100];
	xor.b32  	%r335, %r335, %r240;
	ld.global.u32 	%r241, [%rd6+104];
	xor.b32  	%r334, %r334, %r241;
	ld.global.u32 	%r242, [%rd6+108];
	xor.b32  	%r333, %r333, %r242;
	ld.global.u32 	%r243, [%rd6+112];
	xor.b32  	%r332, %r332, %r243;
	ld.global.u32 	%r244, [%rd6+116];
	xor.b32  	%r331, %r331, %r244;
$L__BB2_18:
	and.b32  	%r246, %r201, 64;
	setp.eq.s32 	%p11, %r246, 0;
	@%p11 bra 	$L__BB2_20;
	ld.global.u32 	%r247, [%rd6+120];
	xor.b32  	%r335, %r335, %r247;
	ld.global.u32 	%r248, [%rd6+124];
	xor.b32  	%r334, %r334, %r248;
	ld.global.u32 	%r249, [%rd6+128];
	xor.b32  	%r333, %r333, %r249;
	ld.global.u32 	%r250, [%rd6+132];
	xor.b32  	%r332, %r332, %r250;
	ld.global.u32 	%r251, [%rd6+136];
	xor.b32  	%r331, %r331, %r251;
$L__BB2_20:
	and.b32  	%r253, %r201, 128;
	setp.eq.s32 	%p12, %r253, 0;
	@%p12 bra 	$L__BB2_22;
	ld.global.u32 	%r254, [%rd6+140];
	xor.b32  	%r335, %r335, %r254;
	ld.global.u32 	%r255, [%rd6+144];
	xor.b32  	%r334, %r334, %r255;
	ld.global.u32 	%r256, [%rd6+148];
	xor.b32  	%r333, %r333, %r256;
	ld.global.u32 	%r257, [%rd6+152];
	xor.b32  	%r332, %r332, %r257;
	ld.global.u32 	%r258, [%rd6+156];
	xor.b32  	%r331, %r331, %r258;
$L__BB2_22:
	and.b32  	%r260, %r201, 256;
	setp.eq.s32 	%p13, %r260, 0;
	@%p13 bra 	$L__BB2_24;
	ld.global.u32 	%r261, [%rd6+160];
	xor.b32  	%r335, %r335, %r261;
	ld.global.u32 	%r262, [%rd6+164];
	xor.b32  	%r334, %r334, %r262;
	ld.global.u32 	%r263, [%rd6+168];
	xor.b32  	%r333, %r333, %r263;
	ld.global.u32 	%r264, [%rd6+172];
	xor.b32  	%r332, %r332, %r264;
	ld.global.u32 	%r265, [%rd6+176];
	xor.b32  	%r331, %r331, %r265;
$L__BB2_24:
	and.b32  	%r267, %r201, 512;
	setp.eq.s32 	%p14, %r267, 0;
	@%p14 bra 	$L__BB2_26;
	ld.global.u32 	%r268, [%rd6+180];
	xor.b32  	%r335, %r335, %r268;
	ld.global.u32 	%r269, [%rd6+184];
	xor.b32  	%r334, %r334, %r269;
	ld.global.u32 	%r270, [%rd6+188];
	xor.b32  	%r333, %r333, %r270;
	ld.global.u32 	%r271, [%rd6+192];
	xor.b32  	%r332, %r332, %r271;
	ld.global.u32 	%r272, [%rd6+196];
	xor.b32  	%r331, %r331, %r272;
$L__BB2_26:
	and.b32  	%r274, %r201, 1024;
	setp.eq.s32 	%p15, %r274, 0;
	@%p15 bra 	$L__BB2_28;
	ld.global.u32 	%r275, [%rd6+200];
	xor.b32  	%r335, %r335, %r275;
	ld.global.u32 	%r276, [%rd6+204];
	xor.b32  	%r334, %r334, %r276;
	ld.global.u32 	%r277, [%rd6+208];
	xor.b32  	%r333, %r333, %r277;
	ld.global.u32 	%r278, [%rd6+212];
	xor.b32  	%r332, %r332, %r278;
	ld.global.u32 	%r279, [%rd6+216];
	xor.b32  	%r331, %r331, %r279;
$L__BB2_28:
	and.b32  	%r281, %r201, 2048;
	setp.eq.s32 	%p16, %r281, 0;
	@%p16 bra 	$L__BB2_30;
	ld.global.u32 	%r282, [%rd6+220];
	xor.b32  	%r335, %r335, %r282;
	ld.global.u32 	%r283, [%rd6+224];
	xor.b32  	%r334, %r334, %r283;
	ld.global.u32 	%r284, [%rd6+228];
	xor.b32  	%r333, %r333, %r284;
	ld.global.u32 	%r285, [%rd6+232];
	xor.b32  	%r332, %r332, %r285;
	ld.global.u32 	%r286, [%rd6+236];
	xor.b32  	%r331, %r331, %r286;
$L__BB2_30:
	and.b32  	%r288, %r201, 4096;
	setp.eq.s32 	%p17, %r288, 0;
	@%p17 bra 	$L__BB2_32;
	ld.global.u32 	%r289, [%rd6+240];
	xor.b32  	%r335, %r335, %r289;
	ld.global.u32 	%r290, [%rd6+244];
	xor.b32  	%r334, %r334, %r290;
	ld.global.u32 	%r291, [%rd6+248];
	xor.b32  	%r333, %r333, %r291;
	ld.global.u32 	%r292, [%rd6+252];
	xor.b32  	%r332, %r332, %r292;
	ld.global.u32 	%r293, [%rd6+256];
	xor.b32  	%r331, %r331, %r293;
$L__BB2_32:
	and.b32  	%r295, %r201, 8192;
	setp.eq.s32 	%p18, %r295, 0;
	@%p18 bra 	$L__BB2_34;
	ld.global.u32 	%r296, [%rd6+260];
	xor.b32  	%r335, %r335, %r296;
	ld.global.u32 	%r297, [%rd6+264];
	xor.b32  	%r334, %r334, %r297;
	ld.global.u32 	%r298, [%rd6+268];
	xor.b32  	%r333, %r333, %r298;
	ld.global.u32 	%r299, [%rd6+272];
	xor.b32  	%r332, %r332, %r299;
	ld.global.u32 	%r300, [%rd6+276];
	xor.b32  	%r331, %r331, %r300;
$L__BB2_34:
	and.b32  	%r302, %r201, 16384;
	setp.eq.s32 	%p19, %r302, 0;
	@%p19 bra 	$L__BB2_36;
	ld.global.u32 	%r303, [%rd6+280];
	xor.b32  	%r335, %r335, %r303;
	ld.global.u32 	%r304, [%rd6+284];
	xor.b32  	%r334, %r334, %r304;
	ld.global.u32 	%r305, [%rd6+288];
	xor.b32  	%r333, %r333, %r305;
	ld.global.u32 	%r306, [%rd6+292];
	xor.b32  	%r332, %r332, %r306;
	ld.global.u32 	%r307, [%rd6+296];
	xor.b32  	%r331, %r331, %r307;
$L__BB2_36:
	and.b32  	%r309, %r201, 32768;
	setp.eq.s32 	%p20, %r309, 0;
	@%p20 bra 	$L__BB2_38;
	ld.global.u32 	%r310, [%rd6+300];
	xor.b32  	%r335, %r335, %r310;
	ld.global.u32 	%r311, [%rd6+304];
	xor.b32  	%r334, %r334, %r311;
	ld.global.u32 	%r312, [%rd6+308];
	xor.b32  	%r333, %r333, %r312;
	ld.global.u32 	%r313, [%rd6+312];
	xor.b32  	%r332, %r332, %r313;
	ld.global.u32 	%r314, [%rd6+316];
	xor.b32  	%r331, %r331, %r314;
$L__BB2_38:
	add.s32 	%r330, %r330, 16;
	setp.ne.s32 	%p21, %r330, 32;
	@%p21 bra 	$L__BB2_6;
	mad.lo.s32 	%r315, %r324, -31, %r11;
	add.s32 	%r324, %r315, 1;
	setp.ne.s32 	%p22, %r324, 5;
	@%p22 bra 	$L__BB2_5;
	st.global.u32 	[%rd2+4], %r335;
	st.global.u32 	[%rd2+8], %r334;
	st.global.u32 	[%rd2+12], %r333;
	st.global.u32 	[%rd2+16], %r332;
	st.global.u32 	[%rd2+20], %r331;
	add.s32 	%r318, %r318, 1;
	setp.lt.u32 	%p23, %r318, %r2;
	@%p23 bra 	$L__BB2_4;
$L__BB2_41:
	shr.u64 	%rd7, %rd17, 2;
	add.s32 	%r317, %r317, 1;
	setp.gt.u64 	%p24, %rd17, 3;
	mov.u64 	%rd17, %rd7;
	@%p24 bra 	$L__BB2_2;
$L__BB2_42:
	mov.b32 	%r316, 0;
	st.global.v2.u32 	[%rd2+24], {%r316, %r316};
	st.global.u32 	[%rd2+32], %r316;
	mov.b64 	%rd16, 0;
	st.global.u64 	[%rd2+40], %rd16;
	ret;

}
	// .globl	_ZN3cub18CUB_300001_SM_10006detail11EmptyKernelIvEEvv
.visible .entry _ZN3cub18CUB_300001_SM_10006detail11EmptyKernelIvEEvv()
{


	ret;

}
	// .globl	_ZN3cub18CUB_300001_SM_10006detail8for_each13static_kernelINS2_12policy_hub_t12policy_500_tEmN6thrust24THRUST_300001_SM_1000_NS8cuda_cub20__uninitialized_fill7functorINS7_10device_ptrIdEEdEEEEvT0_T1_
.visible .entry _ZN3cub18CUB_300001_SM_10006detail8for_each13static_kernelINS2_12policy_hub_t12policy_500_tEmN6thrust24THRUST_300001_SM_1000_NS8cuda_cub20__uninitialized_fill7functorINS7_10device_ptrIdEEdEEEEvT0_T1_(
	.param .u64 _ZN3cub18CUB_300001_SM_10006detail8for_each13static_kernelINS2_12policy_hub_t12policy_500_tEmN6thrust24THRUST_300001_SM_1000_NS8cuda_cub20__uninitialized_fill7functorINS7_10device_ptrIdEEdEEEEvT0_T1__param_0,
	.param .align 8 .b8 _ZN3cub18CUB_300001_SM_10006detail8for_each13static_kernelINS2_12policy_hub_t12policy_500_tEmN6thrust24THRUST_300001_SM_1000_NS8cuda_cub20__uninitialized_fill7functorINS7_10device_ptrIdEEdEEEEvT0_T1__param_1[16]
)
.maxntid 256
{
	.reg .pred 	%p<4>;
	.reg .b32 	%r<5>;
	.reg .b64 	%rd<16>;
	.reg .b64 	%fd<3>;

	ld.param.f64 	%fd2, [_ZN3cub18CUB_300001_SM_10006detail8for_each13static_kernelINS2_12policy_hub_t12policy_500_tEmN6thrust24THRUST_300001_SM_1000_NS8cuda_cub20__uninitialized_fill7functorINS7_10device_ptrIdEEdEEEEvT0_T1__param_1+8];
	ld.param.u64 	%rd4, [_ZN3cub18CUB_300001_SM_10006detail8for_each13static_kernelINS2_12policy_hub_t12policy_500_tEmN6thrust24THRUST_300001_SM_1000_NS8cuda_cub20__uninitialized_fill7functorINS7_10device_ptrIdEEdEEEEvT0_T1__param_1];
	ld.param.u64 	%rd5, [_ZN3cub18CUB_300001_SM_10006detail8for_each13static_kernelINS2_12policy_hub_t12policy_500_tEmN6thrust24THRUST_300001_SM_1000_NS8cuda_cub20__uninitialized_fill7functorINS7_10device_ptrIdEEdEEEEvT0_T1__param_0];
	mov.u32 	%r2, %ctaid.x;
	mul.wide.u32 	%rd1, %r2, 512;
	sub.s64 	%rd2, %rd5, %rd1;
	setp.lt.u64 	%p1, %rd2, 512;
	@%p1 bra 	$L__BB4_2;
	mov.u32 	%r4, %tid.x;
	cvta.to.global.u64 	%rd11, %rd4;
	cvt.u64.u32 	%rd12, %r4;
	add.s64 	%rd13, %rd1, %rd12;
	shl.b64 	%rd14, %rd13, 3;
	add.s64 	%rd15, %rd11, %rd14;
	st.global.f64 	[%rd15], %fd2;
	st.global.f64 	[%rd15+2048], %fd2;
	bra.uni 	$L__BB4_6;
$L__BB4_2:
	cvta.to.global.u64 	%rd6, %rd4;
	mov.u32 	%r1, %tid.x;
	cvt.u64.u32 	%rd7, %r1;
	setp.le.u64 	%p2, %rd2, %rd7;
	add.s64 	%rd8, %rd1, %rd7;
	shl.b64 	%rd9, %rd8, 3;
	add.s64 	%rd3, %rd6, %rd9;
	@%p2 bra 	$L__BB4_4;
	st.global.f64 	[%rd3], %fd2;
$L__BB4_4:
	add.s32 	%r3, %r1, 256;
	cvt.u64.u32 	%rd10, %r3;
	setp.le.u64 	%p3, %rd2, %rd10;
	@%p3 bra 	$L__BB4_6;
	st.global.f64 	[%rd3+2048], %fd2;
$L__BB4_6:
	ret;

}
	// .globl	_ZN3cub18CUB_300001_SM_10006detail9transform16transform_kernelINS2_10policy_hubILb1EN4cuda3std3__45tupleIJN6thrust24THRUST_300001_SM_1000_NS6detail15normal_iteratorINSA_10device_ptrIdEEEEEEEE10policy1000EiNSA_6squareIdEESF_JPdEEEvT0_iT1_T2_DpNS2_10kernel_argIT3_EE
.visible .entry _ZN3cub18CUB_300001_SM_10006detail9transform16transform_kernelINS2_10policy_hubILb1EN4cuda3std3__45tupleIJN6thrust24THRUST_300001_SM_1000_NS6detail15normal_iteratorINSA_10device_ptrIdEEEEEEEE10policy1000EiNSA_6squareIdEESF_JPdEEEvT0_iT1_T2_DpNS2_10kernel_argIT3_EE(
	.param .u32 _ZN3cub18CUB_300001_SM_10006detail9transform16transform_kernelINS2_10policy_hubILb1EN4cuda3std3__45tupleIJN6thrust24THRUST_300001_SM_1000_NS6detail15normal_iteratorINSA_10device_ptrIdEEEEEEEE10policy1000EiNSA_6squareIdEESF_JPdEEEvT0_iT1_T2_DpNS2_10kernel_argIT3_EE_param_0,
	.param .u32 _ZN3cub18CUB_300001_SM_10006detail9transform16transform_kernelINS2_10policy_hubILb1EN4cuda3std3__45tupleIJN6thrust24THRUST_300001_SM_1000_NS6detail15normal_iteratorINSA_10device_ptrIdEEEEEEEE10policy1000EiNSA_6squareIdEESF_JPdEEEvT0_iT1_T2_DpNS2_10kernel_argIT3_EE_param_1,
	.param .align 1 .b8 _ZN3cub18CUB_300001_SM_10006detail9transform16transform_kernelINS2_10policy_hubILb1EN4cuda3std3__45tupleIJN6thrust24THRUST_300001_SM_1000_NS6detail15normal_iteratorINSA_10device_ptrIdEEEEEEEE10policy1000EiNSA_6squareIdEESF_JPdEEEvT0_iT1_T2_DpNS2_10kernel_argIT3_EE_param_2[1],
	.param .align 8 .b8 _ZN3cub18CUB_300001_SM_10006detail9transform16transform_kernelINS2_10policy_hubILb1EN4cuda3std3__45tupleIJN6thrust24THRUST_300001_SM_1000_NS6detail15normal_iteratorINSA_10device_ptrIdEEEEEEEE10policy1000EiNSA_6squareIdEESF_JPdEEEvT0_iT1_T2_DpNS2_10kernel_argIT3_EE_param_3[8],
	.param .align 8 .b8 _ZN3cub18CUB_300001_SM_10006detail9transform16transform_kernelINS2_10policy_hubILb1EN4cuda3std3__45tupleIJN6thrust24THRUST_300001_SM_1000_NS6detail15normal_iteratorINSA_10device_ptrIdEEEEEEEE10policy1000EiNSA_6squareIdEESF_JPdEEEvT0_iT1_T2_DpNS2_10kernel_argIT3_EE_param_4[16]
)
.maxntid 128
{
	.reg .pred 	%p<37>;
	.reg .b32 	%r<84>;
	.reg .b64 	%rd<66>;
	.reg .b64 	%fd<89>;

	ld.param.u32 	%r50, [_ZN3cub18CUB_300001_SM_10006detail9transform16transform_kernelINS2_10policy_hubILb1EN4cuda3std3__45tupleIJN6thrust24THRUST_300001_SM_1000_NS6detail15normal_iteratorINSA_10device_ptrIdEEEEEEEE10policy1000EiNSA_6squareIdEESF_JPdEEEvT0_iT1_T2_DpNS2_10kernel_argIT3_EE_param_0];
	ld.param.u64 	%rd15, [_ZN3cub18CUB_300001_SM_10006detail9transform16transform_kernelINS2_10policy_hubILb1EN4cuda3std3__45tupleIJN6thrust24THRUST_300001_SM_1000_NS6detail15normal_iteratorINSA_10device_ptrIdEEEEEEEE10policy1000EiNSA_6squareIdEESF_JPdEEEvT0_iT1_T2_DpNS2_10kernel_argIT3_EE_param_4];
	ld.param.u64 	%rd16, [_ZN3cub18CUB_300001_SM_10006detail9transform16transform_kernelINS2_10policy_hubILb1EN4cuda3std3__45tupleIJN6thrust24THRUST_300001_SM_1000_NS6detail15normal_iteratorINSA_10device_ptrIdEEEEEEEE10policy1000EiNSA_6squareIdEESF_JPdEEEvT0_iT1_T2_DpNS2_10kernel_argIT3_EE_param_3];
	ld.param.u32 	%r49, [_ZN3cub18CUB_300001_SM_10006detail9transform16transform_kernelINS2_10policy_hubILb1EN4cuda3std3__45tupleIJN6thrust24THRUST_300001_SM_1000_NS6detail15normal_iteratorINSA_10device_ptrIdEEEEEEEE10policy1000EiNSA_6squareIdEESF_JPdEEEvT0_iT1_T2_DpNS2_10kernel_argIT3_EE_param_1];
	cvta.to.global.u64 	%rd1, %rd16;
	cvta.to.global.u64 	%rd2, %rd15;
	shl.b32 	%r1, %r49, 7;
	mov.u32 	%r51, %ctaid.x;
	mul.lo.s32 	%r2, %r1, %r51;
	sub.s32 	%r3, %r50, %r2;
	min.s32 	%r4, %r1, %r3;
	shl.b32 	%r5, %r4, 3;
	mov.u32 	%r6, %tid.x;
	shl.b32 	%r72, %r6, 7;
	setp.ge.s32 	%p1, %r72, %r5;
	@%p1 bra 	$L__BB5_3;
	mul.wide.u32 	%rd17, %r6, 128;
	add.s64 	%rd18, %rd2, %rd17;
	mul.wide.s32 	%rd19, %r2, 8;
	add.s64 	%rd64, %rd18, %rd19;
$L__BB5_2:
	.pragma "nounroll";
	// begin inline asm
	prefetch.global.L2 [%rd64];
	// end inline asm
	add.s32 	%r72, %r72, 16384;
	add.s64 	%rd64, %rd64, 16384;
	setp.lt.s32 	%p2, %r72, %r5;
	@%p2 bra 	$L__BB5_2;
$L__BB5_3:
	mul.wide.s32 	%rd21, %r2, 8;
	add.s64 	%rd6, %rd2, %rd21;
	add.s64 	%rd7, %rd1, %rd21;
	setp.gt.s32 	%p3, %r1, %r3;
	@%p3 bra 	$L__BB5_17;
	setp.lt.s32 	%p4, %r49, 1;
	@%p4 bra 	$L__BB5_58;
	and.b32  	%r10, %r49, 15;
	setp.lt.u32 	%p5, %r49, 16;
	mov.b32 	%r79, 0;
	@%p5 bra 	$L__BB5_8;
	and.b32  	%r79, %r49, 2147483632;
	neg.s32 	%r74, %r79;
	add.s32 	%r73, %r6, 1152;
	mul.wide.u32 	%rd22, %r6, 8;
	or.b64  	%rd65, %rd22, 8192;
$L__BB5_7:
	.pragma "nounroll";
	mul.wide.s32 	%rd23, %r73, 8;
	add.s64 	%rd24, %rd23, 3072;
	add.s64 	%rd25, %rd6, %rd65;
	ld.global.f64 	%fd1, [%rd25+-8192];
	mul.f64 	%fd2, %fd1, %fd1;
	add.s64 	%rd26, %rd7, %rd65;
	st.global.f64 	[%rd26+-8192], %fd2;
	ld.global.f64 	%fd3, [%rd25+-7168];
	mul.f64 	%fd4, %fd3, %fd3;
	st.global.f64 	[%rd26+-7168], %fd4;
	ld.global.f64 	%fd5, [%rd25+-6144];
	mul.f64 	%fd6, %fd5, %fd5;
	st.global.f64 	[%rd26+-6144], %fd6;
	ld.global.f64 	%fd7, [%rd25+-5120];
	mul.f64 	%fd8, %fd7, %fd7;
	st.global.f64 	[%rd26+-5120], %fd8;
	ld.global.f64 	%fd9, [%rd25+-4096];
	mul.f64 	%fd10, %fd9, %fd9;
	st.global.f64 	[%rd26+-4096], %fd10;
	ld.global.f64 	%fd11, [%rd25+-3072];
	mul.f64 	%fd12, %fd11, %fd11;
	st.global.f64 	[%rd26+-3072], %fd12;
	ld.global.f64 	%fd13, [%rd25+-2048];
	mul.f64 	%fd14, %fd13, %fd13;
	st.global.f64 	[%rd26+-2048], %fd14;
	ld.global.f64 	%fd15, [%rd25+-1024];
	mul.f64 	%fd16, %fd15, %fd15;
	st.global.f64 	[%rd26+-1024], %fd16;
	ld.global.f64 	%fd17, [%rd25];
	mul.f64 	%fd18, %fd17, %fd17;
	st.global.f64 	[%rd26], %fd18;
	add.s64 	%rd27, %rd6, %rd24;
	ld.global.f64 	%fd19, [%rd27+-3072];
	mul.f64 	%fd20, %fd19, %fd19;
	add.s64 	%rd28, %rd7, %rd24;
	st.global.f64 	[%rd28+-3072], %fd20;
	ld.global.f64 	%fd21, [%rd27+-2048];
	mul.f64 	%fd22, %fd21, %fd21;
	st.global.f64 	[%rd28+-2048], %fd22;
	ld.global.f64 	%fd23, [%rd27+-1024];
	mul.f64 	%fd24, %fd23, %fd23;
	st.global.f64 	[%rd28+-1024], %fd24;
	ld.global.f64 	%fd25, [%rd27];
	mul.f64 	%fd26, %fd25, %fd25;
	st.global.f64 	[%rd28], %fd26;
	ld.global.f64 	%fd27, [%rd27+1024];
	mul.f64 	%fd28, %fd27, %fd27;
	st.global.f64 	[%rd28+1024], %fd28;
	ld.global.f64 	%fd29, [%rd27+2048];
	mul.f64 	%fd30, %fd29, %fd29;
	st.global.f64 	[%rd28+2048], %fd30;
	ld.global.f64 	%fd31, [%rd27+3072];
	mul.f64 	%fd32, %fd31, %fd31;
	st.global.f64 	[%rd28+3072], %fd32;
	add.s32 	%r74, %r74, 16;
	add.s32 	%r73, %r73, 2048;
	add.s64 	%rd65, %rd65, 16384;
	setp.eq.s32 	%p6, %r74, 0;
	@%p6 bra 	$L__BB5_8;
	bra.uni 	$L__BB5_7;
$L__BB5_8:
	setp.eq.s32 	%p7, %r10, 0;
	@%p7 bra 	$L__BB5_58;
	and.b32  	%r37, %r49, 7;
	setp.lt.u32 	%p8, %r10, 8;
	@%p8 bra 	$L__BB5_11;
	shl.b32 	%r53, %r79, 7;
	add.s32 	%r54, %r53, %r6;
	mul.wide.s32 	%rd29, %r54, 8;
	add.s64 	%rd30, %rd6, %rd29;
	ld.global.f64 	%fd33, [%rd30];
	mul.f64 	%fd34, %fd33, %fd33;
	add.s64 	%rd31, %rd7, %rd29;
	st.global.f64 	[%rd31], %fd34;
	ld.global.f64 	%fd35, [%rd30+1024];
	mul.f64 	%fd36, %fd35, %fd35;
	st.global.f64 	[%rd31+1024], %fd36;
	ld.global.f64 	%fd37, [%rd30+2048];
	mul.f64 	%fd38, %fd37, %fd37;
	st.global.f64 	[%rd31+2048], %fd38;
	ld.global.f64 	%fd39, [%rd30+3072];
	mul.f64 	%fd40, %fd39, %fd39;
	st.global.f64 	[%rd31+3072], %fd40;
	ld.global.f64 	%fd41, [%rd30+4096];
	mul.f64 	%fd42, %fd41, %fd41;
	st.global.f64 	[%rd31+4096], %fd42;
	ld.global.f64 	%fd43, [%rd30+5120];
	mul.f64 	%fd44, %fd43, %fd43;
	st.global.f64 	[%rd31+5120], %fd44;
	ld.global.f64 	%fd45, [%rd30+6144];
	mul.f64 	%fd46, %fd45, %fd45;
	st.global.f64 	[%rd31+6144], %fd46;
	ld.global.f64 	%fd47, [%rd30+7168];
	mul.f64 	%fd48, %fd47, %fd47;
	st.global.f64 	[%rd31+7168], %fd48;
	add.s32 	%r79, %r79, 8;
$L__BB5_11:
	setp.eq.s32 	%p9, %r37, 0;
	@%p9 bra 	$L__BB5_58;
	and.b32  	%r40, %r49, 3;
	setp.lt.u32 	%p10, %r37, 4;
	@%p10 bra 	$L__BB5_14;
	shl.b32 	%r55, %r79, 7;
	add.s32 	%r56, %r55, %r6;
	mul.wide.s32 	%rd32, %r56, 8;
	add.s64 	%rd33, %rd6, %rd32;
	ld.global.f64 	%fd49, [%rd33];
	mul.f64 	%fd50, %fd49, %fd49;
	add.s64 	%rd34, %rd7, %rd32;
	st.global.f64 	[%rd34], %fd50;
	ld.global.f64 	%fd51, [%rd33+1024];
	mul.f64 	%fd52, %fd51, %fd51;
	st.global.f64 	[%rd34+1024], %fd52;
	ld.global.f64 	%fd53, [%rd33+2048];
	mul.f64 	%fd54, %fd53, %fd53;
	st.global.f64 	[%rd34+2048], %fd54;
	ld.global.f64 	%fd55, [%rd33+3072];
	mul.f64 	%fd56, %fd55, %fd55;
	st.global.f64 	[%rd34+3072], %fd56;
	add.s32 	%r79, %r79, 4;
$L__BB5_14:
	setp.eq.s32 	%p11, %r40, 0;
	@%p11 bra 	$L__BB5_58;
	shl.b32 	%r57, %r79, 7;
	add.s32 	%r83, %r6, %r57;
	neg.s32 	%r82, %r40;
$L__BB5_16:
	.pragma "nounroll";
	mul.wide.s32 	%rd36, %r83, 8;
	add.s64 	%rd37, %rd7, %rd36;
	add.s64 	%rd38, %rd6, %rd36;
	ld.global.f64 	%fd57, [%rd38];
	mul.f64 	%fd58, %fd57, %fd57;
	st.global.f64 	[%rd37], %fd58;
	add.s32 	%r83, %r83, 128;
	add.s32 	%r82, %r82, 1;
	setp.ne.s32 	%p12, %r82, 0;
	@%p12 bra 	$L__BB5_16;
	bra.uni 	$L__BB5_58;
$L__BB5_17:
	setp.lt.s32 	%p13, %r49, 1;
	@%p13 bra 	$L__BB5_58;
	and.b32  	%r14, %r49, 7;
	setp.lt.u32 	%p14, %r49, 8;
	mov.b32 	%r76, 0;
	@%p14 bra 	$L__BB5_37;
	and.b32  	%r76, %r49, 2147483640;
	mov.b32 	%r75, 0;
$L__BB5_20:
	.pragma "nounroll";
	shl.b32 	%r60, %r75, 7;
	add.s32 	%r21, %r60, %r6;
	setp.ge.s32 	%p15, %r21, %r4;
	@%p15 bra 	$L__BB5_22;
	mul.wide.u32 	%rd39, %r21, 8;
	add.s64 	%rd40, %rd6, %rd39;
	ld.global.f64 	%fd59, [%rd40];
	mul.f64 	%fd60, %fd59, %fd59;
	add.s64 	%rd41, %rd7, %rd39;
	st.global.f64 	[%rd41], %fd60;
$L__BB5_22:
	add.s32 	%r61, %r21, 128;
	setp.ge.s32 	%p16, %r61, %r4;
	mul.wide.s32 	%rd42, %r61, 8;
	add.s64 	%rd11, %rd6, %rd42;
	add.s64 	%rd12, %rd7, %rd42;
	@%p16 bra 	$L__BB5_24;
	ld.global.f64 	%fd61, [%rd11];
	mul.f64 	%fd62, %fd61, %fd61;
	st.global.f64 	[%rd12], %fd62;
$L__BB5_24:
	add.s32 	%r62, %r21, 256;
	setp.ge.s32 	%p17, %r62, %r4;
	@%p17 bra 	$L__BB5_26;
	ld.global.f64 	%fd63, [%rd11+1024];
	mul.f64 	%fd64, %fd63, %fd63;
	st.global.f64 	[%rd12+1024], %fd64;
$L__BB5_26:
	add.s32 	%r63, %r21, 384;
	setp.ge.s32 	%p18, %r63, %r4;
	@%p18 bra 	$L__BB5_28;
	ld.global.f64 	%fd65, [%rd11+2048];
	mul.f64 	%fd66, %fd65, %fd65;
	st.global.f64 	[%rd12+2048], %fd66;
$L__BB5_28:
	add.s32 	%r64, %r21, 512;
	setp.ge.s32 	%p19, %r64, %r4;
	@%p19 bra 	$L__BB5_30;
	ld.global.f64 	%fd67, [%rd11+3072];
	mul.f64 	%fd68, %fd67, %fd67;
	st.global.f64 	[%rd12+3072], %fd68;
$L__BB5_30:
	add.s32 	%r65, %r21, 640;
	setp.ge.s32 	%p20, %r65, %r4;
	@%p20 bra 	$L__BB5_32;
	ld.global.f64 	%fd69, [%rd11+4096];
	mul.f64 	%fd70, %fd69, %fd69;
	st.global.f64 	[%rd12+4096], %fd70;
$L__BB5_32:
	add.s32 	%r66, %r21, 768;
	setp.ge.s32 	%p21, %r66, %r4;
	@%p21 bra 	$L__BB5_34;
	ld.global.f64 	%fd71, [%rd11+5120];
	mul.f64 	%fd72, %fd71, %fd71;
	st.global.f64 	[%rd12+5120], %fd72;
$L__BB5_34:
	add.s32 	%r67, %r21, 896;
	setp.ge.s32 	%p22, %r67, %r4;
	@%p22 bra 	$L__BB5_36;
	ld.global.f64 	%fd73, [%rd11+6144];
	mul.f64 	%fd74, %fd73, %fd73;
	st.global.f64 	[%rd12+6144], %fd74;
$L__BB5_36:
	add.s32 	%r75, %r75, 8;
	setp.ne.s32 	%p23, %r75, %r76;
	@%p23 bra 	$L__BB5_20;
$L__BB5_37:
	setp.eq.s32 	%p24, %r14, 0;
	@%p24 bra 	$L__BB5_58;
	and.b32  	%r24, %r49, 3;
	setp.lt.u32 	%p25, %r14, 4;
	@%p25 bra 	$L__BB5_48;
	shl.b32 	%r68, %r76, 7;
	add.s32 	%r25, %r68, %r6;
	setp.ge.s32 	%p26, %r25, %r4;
	@%p26 bra 	$L__BB5_41;
	mul.wide.s32 	%rd43, %r25, 8;
	add.s64 	%rd44, %rd6, %rd43;
	ld.global.f64 	%fd75, [%rd44];
	mul.f64 	%fd76, %fd75, %fd75;
	add.s64 	%rd45, %rd7, %rd43;
	st.global.f64 	[%rd45], %fd76;
$L__BB5_41:
	add.s32 	%r26, %r25, 128;
	setp.ge.s32 	%p27, %r26, %r4;
	@%p27 bra 	$L__BB5_43;
	mul.wide.s32 	%rd46, %r26, 8;
	add.s64 	%rd47, %rd6, %rd46;
	ld.global.f64 	%fd77, [%rd47];
	mul.f64 	%fd78, %fd77, %fd77;
	add.s64 	%rd48, %rd7, %rd46;
	st.global.f64 	[%rd48], %fd78;
$L__BB5_43:
	add.s32 	%r27, %r25, 256;
	setp.ge.s32 	%p28, %r27, %r4;
	@%p28 bra 	$L__BB5_45;
	mul.wide.s32 	%rd49, %r27, 8;
	add.s64 	%rd50, %rd6, %rd49;
	ld.global.f64 	%fd79, [%rd50];
	mul.f64 	%fd80, %fd79, %fd79;
	add.s64 	%rd51, %rd7, %rd49;
	st.global.f64 	[%rd51], %fd80;
$L__BB5_45:
	add.s32 	%r28, %r25, 384;
	setp.ge.s32 	%p29, %r28, %r4;
	@%p29 bra 	$L__BB5_47;
	mul.wide.s32 	%rd52, %r28, 8;
	add.s64 	%rd53, %rd6, %rd52;
	ld.global.f64 	%fd81, [%rd53];
	mul.f64 	%fd82, %fd81, %fd81;
	add.s64 	%rd54, %rd7, %rd52;
	st.global.f64 	[%rd54], %fd82;
$L__BB5_47:
	add.s32 	%r76, %r76, 4;
$L__BB5_48:
	setp.eq.s32 	%p30, %r24, 0;
	@%p30 bra 	$L__BB5_58;
	setp.eq.s32 	%p31, %r24, 1;
	@%p31 bra 	$L__BB5_55;
	shl.b32 	%r69, %r76, 7;
	add.s32 	%r31, %r69, %r6;
	setp.ge.s32 	%p32, %r31, %r4;
	@%p32 bra 	$L__BB5_52;
	mul.wide.s32 	%rd55, %r31, 8;
	add.s64 	%rd56, %rd6, %rd55;
	ld.global.f64 	%fd83, [%rd56];
	mul.f64 	%fd84, %fd83, %fd83;
	add.s64 	%rd57, %rd7, %rd55;
	st.global.f64 	[%rd57], %fd84;
$L__BB5_52:
	add.s32 	%r32, %r31, 128;
	setp.ge.s32 	%p33, %r32, %r4;
	@%p33 bra 	$L__BB5_54;
	mul.wide.s32 	%rd58, %r32, 8;
	add.s64 	%rd59, %rd6, %rd58;
	ld.global.f64 	%fd85, [%rd59];
	mul.f64 	%fd86, %fd85, %fd85;
	add.s64 	%rd60, %rd7, %rd58;
	st.global.f64 	[%rd60], %fd86;
$L__BB5_54:
	add.s32 	%r76, %r76, 2;
$L__BB5_55:
	and.b32  	%r70, %r49, 1;
	setp.eq.b32 	%p34, %r70, 1;
	not.pred 	%p35, %p34;
	@%p35 bra 	$L__BB5_58;
	shl.b32 	%r71, %r76, 7;
	add.s32 	%r35, %r71, %r6;
	setp.ge.s32 	%p36, %r35, %r4;
	@%p36 bra 	$L__BB5_58;
	mul.wide.s32 	%rd61, %r35, 8;
	add.s64 	%rd62, %rd6, %rd61;
	ld.global.f64 	%fd87, [%rd62];
	mul.f64 	%fd88, %fd87, %fd87;
	add.s64 	%rd63, %rd7, %rd61;
	st.global.f64 	[%rd63], %fd88;
$L__BB5_58:
	ret;

}
	// .globl	_ZN3cub18CUB_300001_SM_10006detail9transform16transform_kernelINS2_10policy_hubILb1EN4cuda3std3__45tupleIJN6thrust24THRUST_300001_SM_1000_NS6detail15normal_iteratorINSA_10device_ptrIdEEEEEEEE10policy1000ElNSA_6squareIdEESF_JPdEEEvT0_iT1_T2_DpNS2_10kernel_argIT3_EE
.visible .entry _ZN3cub18CUB_300001_SM_10006detail9transform16transform_kernelINS2_10policy_hubILb1EN4cuda3std3__45tupleIJN6thrust24THRUST_300001_SM_1000_NS6detail15normal_iteratorINSA_10device_ptrIdEEEEEEEE10policy1000ElNSA_6squareIdEESF_JPdEEEvT0_iT1_T2_DpNS2_10kernel_argIT3_EE(
	.param .u64 _ZN3cub18CUB_300001_SM_10006detail9transform16transform_kernelINS2_10policy_hubILb1EN4cuda3std3__45tupleIJN6thrust24THRUST_300001_SM_1000_NS6detail15normal_iteratorINSA_10device_ptrIdEEEEEEEE10policy1000ElNSA_6squareIdEESF_JPdEEEvT0_iT1_T2_DpNS2_10kernel_argIT3_EE_param_0,
	.param .u32 _ZN3cub18CUB_300001_SM_10006detail9transform16transform_kernelINS2_10policy_hubILb1EN4cuda3std3__45tupleIJN6thrust24THRUST_300001_SM_1000_NS6detail15normal_iteratorINSA_10device_ptrIdEEEEEEEE10policy1000ElNSA_6squareIdEESF_JPdEEEvT0_iT1_T2_DpNS2_10kernel_argIT3_EE_param_1,
	.param .align 1 .b8 _ZN3cub18CUB_300001_SM_10006detail9transform16transform_kernelINS2_10policy_hubILb1EN4cuda3std3__45tupleIJN6thrust24THRUST_300001_SM_1000_NS6detail15normal_iteratorINSA_10device_ptrIdEEEEEEEE10policy1000ElNSA_6squareIdEESF_JPdEEEvT0_iT1_T2_DpNS2_10kernel_argIT3_EE_param_2[1],
	.param .align 8 .b8 _ZN3cub18CUB_300001_SM_10006detail9transform16transform_kernelINS2_10policy_hubILb1EN4cuda3std3__45tupleIJN6thrust24THRUST_300001_SM_1000_NS6detail15normal_iteratorINSA_10device_ptrIdEEEEEEEE10policy1000ElNSA_6squareIdEESF_JPdEEEvT0_iT1_T2_DpNS2_10kernel_argIT3_EE_param_3[8],
	.param .align 8 .b8 _ZN3cub18CUB_300001_SM_10006detail9transform16transform_kernelINS2_10policy_hubILb1EN4cuda3std3__45tupleIJN6thrust24THRUST_300001_SM_1000_NS6detail15normal_iteratorINSA_10device_ptrIdEEEEEEEE10policy1000ElNSA_6squareIdEESF_JPdEEEvT0_iT1_T2_DpNS2_10kernel_argIT3_EE_param_4[16]
)
.maxntid 128
{
	.reg .pred 	%p<37>;
	.reg .b32 	%r<81>;
	.reg .b64 	%rd<72>;
	.reg .b64 	%fd<89>;

	ld.param.u64 	%rd16, [_ZN3cub18CUB_300001_SM_10006detail9transform16transform_kernelINS2_10policy_hubILb1EN4cuda3std3__45tupleIJN6thrust24THRUST_300001_SM_1000_NS6detail15normal_iteratorINSA_10device_ptrIdEEEEEEEE10policy1000ElNSA_6squareIdEESF_JPdEEEvT0_iT1_T2_DpNS2_10kernel_argIT3_EE_param_0];
	ld.param.u64 	%rd17, [_ZN3cub18CUB_300001_SM_10006detail9transform16transform_kernelINS2_10policy_hubILb1EN4cuda3std3__45tupleIJN6thrust24THRUST_300001_SM_1000_NS6detail15normal_iteratorINSA_10device_ptrIdEEEEEEEE10policy1000ElNSA_6squareIdEESF_JPdEEEvT0_iT1_T2_DpNS2_10kernel_argIT3_EE_param_4];
	ld.param.u64 	%rd18, [_ZN3cub18CUB_300001_SM_10006detail9transform16transform_kernelINS2_10policy_hubILb1EN4cuda3std3__45tupleIJN6thrust24THRUST_300001_SM_1000_NS6detail15normal_iteratorINSA_10device_ptrIdEEEEEEEE10policy1000ElNSA_6squareIdEESF_JPdEEEvT0_iT1_T2_DpNS2_10kernel_argIT3_EE_param_3];
	ld.param.u32 	%r47, [_ZN3cub18CUB_300001_SM_10006detail9transform16transform_kernelINS2_10policy_hubILb1EN4cuda3std3__45tupleIJN6thrust24THRUST_300001_SM_1000_NS6detail15normal_iteratorINSA_10device_ptrIdEEEEEEEE10policy1000ElNSA_6squareIdEESF_JPdEEEvT0_iT1_T2_DpNS2_10kernel_argIT3_EE_param_1];
	cvta.to.global.u64 	%rd1, %rd18;
	cvta.to.global.u64 	%rd2, %rd17;
	shl.b32 	%r1, %r47, 7;
	mov.u32 	%r48, %ctaid.x;
	cvt.u64.u32 	%rd19, %r48;
	cvt.s64.s32 	%rd20, %r1;
	mul.lo.s64 	%rd3, %rd20, %rd19;
	sub.s64 	%rd21, %rd16, %rd3;
	min.s64 	%rd22, %rd21, %rd20;
	cvt.u32.u64 	%r2, %rd22;
	shl.b32 	%r3, %r2, 3;
	mov.u32 	%r4, %tid.x;
	shl.b32 	%r69, %r4, 7;
	setp.ge.s32 	%p1, %r69, %r3;
	@%p1 bra 	$L__BB6_3;
	shl.b64 	%rd23, %rd3, 3;
	add.s64 	%rd24, %rd2, %rd23;
	mul.wide.u32 	%rd25, %r4, 128;
	add.s64 	%rd70, %rd24, %rd25;
$L__BB6_2:
	.pragma "nounroll";
	// begin inline asm
	prefetch.global.L2 [%rd70];
	// end inline asm
	add.s32 	%r69, %r69, 16384;
	add.s64 	%rd70, %rd70, 16384;
	setp.lt.s32 	%p2, %r69, %r3;
	@%p2 bra 	$L__BB6_2;
$L__BB6_3:
	shl.b64 	%rd27, %rd3, 3;
	add.s64 	%rd7, %rd2, %rd27;
	add.s64 	%rd8, %rd1, %rd27;
	setp.eq.s32 	%p3, %r1, %r2;
	@%p3 bra 	$L__BB6_45;
	setp.lt.s32 	%p4, %r47, 1;
	@%p4 bra 	$L__BB6_58;
	and.b32  	%r8, %r47, 7;
	setp.lt.u32 	%p5, %r47, 8;
	mov.b32 	%r78, 0;
	@%p5 bra 	$L__BB6_24;
	and.b32  	%r78, %r47, 2147483640;
	mov.b32 	%r72, 0;
$L__BB6_7:
	.pragma "nounroll";
	shl.b32 	%r51, %r72, 7;
	add.s32 	%r19, %r51, %r4;
	setp.ge.s32 	%p6, %r19, %r2;
	@%p6 bra 	$L__BB6_9;
	mul.wide.u32 	%rd28, %r19, 8;
	add.s64 	%rd29, %rd7, %rd28;
	ld.global.f64 	%fd1, [%rd29];
	mul.f64 	%fd2, %fd1, %fd1;
	add.s64 	%rd30, %rd8, %rd28;
	st.global.f64 	[%rd30], %fd2;
$L__BB6_9:
	add.s32 	%r52, %r19, 128;
	setp.ge.s32 	%p7, %r52, %r2;
	mul.wide.s32 	%rd31, %r52, 8;
	add.s64 	%rd12, %rd7, %rd31;
	add.s64 	%rd13, %rd8, %rd31;
	@%p7 bra 	$L__BB6_11;
	ld.global.f64 	%fd3, [%rd12];
	mul.f64 	%fd4, %fd3, %fd3;
	st.global.f64 	[%rd13], %fd4;
$L__BB6_11:
	add.s32 	%r53, %r19, 256;
	setp.ge.s32 	%p8, %r53, %r2;
	@%p8 bra 	$L__BB6_13;
	ld.global.f64 	%fd5, [%rd12+1024];
	mul.f64 	%fd6, %fd5, %fd5;
	st.global.f64 	[%rd13+1024], %fd6;
$L__BB6_13:
	add.s32 	%r54, %r19, 384;
	setp.ge.s32 	%p9, %r54, %r2;
	@%p9 bra 	$L__BB6_15;
	ld.global.f64 	%fd7, [%rd12+2048];
	mul.f64 	%fd8, %fd7, %fd7;
	st.global.f64 	[%rd13+2048], %fd8;
$L__BB6_15:
	add.s32 	%r55, %r19, 512;
	setp.ge.s32 	%p10, %r55, %r2;
	@%p10 bra 	$L__BB6_17;
	ld.global.f64 	%fd9, [%rd12+3072];
	mul.f64 	%fd10, %fd9, %fd9;
	st.global.f64 	[%rd13+3072], %fd10;
$L__BB6_17:
	add.s32 	%r56, %r19, 640;
	setp.ge.s32 	%p11, %r56, %r2;
	@%p11 bra 	$L__BB6_19;
	ld.global.f64 	%fd11, [%rd12+4096];
	mul.f64 	%fd12, %fd11, %fd11;
	st.global.f64 	[%rd13+4096], %fd12;
$L__BB6_19:
	add.s32 	%r57, %r19, 768;
	setp.ge.s32 	%p12, %r57, %r2;
	@%p12 bra 	$L__BB6_21;
	ld.global.f64 	%fd13, [%rd12+5120];
	mul.f64 	%fd14, %fd13, %fd13;
	st.global.f64 	[%rd13+5120], %fd14;
$L__BB6_21:
	add.s32 	%r58, %r19, 896;
	setp.ge.s32 	%p13, %r58, %r2;
	@%p13 bra 	$L__BB6_23;
	ld.global.f64 	%fd15, [%rd12+6144];
	mul.f64 	%fd16, %fd15, %fd15;
	st.global.f64 	[%rd13+6144], %fd16;
$L__BB6_23:
	add.s32 	%r72, %r72, 8;
	setp.eq.s32 	%p14, %r72, %r78;
	@%p14 bra 	$L__BB6_24;
	bra.uni 	$L__BB6_7;
$L__BB6_24:
	setp.eq.s32 	%p15, %r8, 0;
	@%p15 bra 	$L__BB6_58;
	and.b32  	%r35, %r47, 3;
	setp.lt.u32 	%p16, %r8, 4;
	@%p16 bra 	$L__BB6_35;
	shl.b32 	%r59, %r78, 7;
	add.s32 	%r36, %r59, %r4;
	setp.ge.s32 	%p17, %r36, %r2;
	@%p17 bra 	$L__BB6_28;
	mul.wide.s32 	%rd32, %r36, 8;
	add.s64 	%rd33, %rd7, %rd32;
	ld.global.f64 	%fd17, [%rd33];
	mul.f64 	%fd18, %fd17, %fd17;
	add.s64 	%rd34, %rd8, %rd32;
	st.global.f64 	[%rd34], %fd18;
$L__BB6_28:
	add.s32 	%r37, %r36, 128;
	setp.ge.s32 	%p18, %r37, %r2;
	@%p18 bra 	$L__BB6_30;
	mul.wide.s32 	%rd35, %r37, 8;
	add.s64 	%rd36, %rd7, %rd35;
	ld.global.f64 	%fd19, [%rd36];
	mul.f64 	%fd20, %fd19, %fd19;
	add.s64 	%rd37, %rd8, %rd35;
	st.global.f64 	[%rd37], %fd20;
$L__BB6_30:
	add.s32 	%r38, %r36, 256;
	setp.ge.s32 	%p19, %r38, %r2;
	@%p19 bra 	$L__BB6_32;
	mul.wide.s32 	%rd38, %r38, 8;
	add.s64 	%rd39, %rd7, %rd38;
	ld.global.f64 	%fd21, [%rd39];
	mul.f64 	%fd22, %fd21, %fd21;
	add.s64 	%rd40, %rd8, %rd38;
	st.global.f64 	[%rd40], %fd22;
$L__BB6_32:
	add.s32 	%r39, %r36, 384;
	setp.ge.s32 	%p20, %r39, %r2;
	@%p20 bra 	$L__BB6_34;
	mul.wide.s32 	%rd41, %r39, 8;
	add.s64 	%rd42, %rd7, %rd41;
	ld.global.f64 	%fd23, [%rd42];
	mul.f64 	%fd24, %fd23, %fd23;
	add.s64 	%rd43, %rd8, %rd41;
	st.global.f64 	[%rd43], %fd24;
$L__BB6_34:
	add.s32 	%r78, %r78, 4;
$L__BB6_35:
	setp.eq.s32 	%p21, %r35, 0;
	@%p21 bra 	$L__BB6_58;
	setp.eq.s32 	%p22, %r35, 1;
	@%p22 bra 	$L__BB6_42;
	shl.b32 	%r60, %r78, 7;
	add.s32 	%r42, %r60, %r4;
	setp.ge.s32 	%p23, %r42, %r2;
	@%p23 bra 	$L__BB6_39;
	mul.wide.s32 	%rd44, %r42, 8;
	add.s64 	%rd45, %rd7, %rd44;
	ld.global.f64 	%fd25, [%rd45];
	mul.f64 	%fd26, %fd25, %fd25;
	add.s64 	%rd46, %rd8, %rd44;
	st.global.f64 	[%rd46], %fd26;
$L__BB6_39:
	add.s32 	%r43, %r42, 128;
	setp.ge.s32 	%p24, %r43, %r2;
	@%p24 bra 	$L__BB6_41;
	mul.wide.s32 	%rd47, %r43, 8;
	add.s64 	%rd48, %rd7, %rd47;
	ld.global.f64 	%fd27, [%rd48];
	mul.f64 	%fd28, %fd27, %fd27;
	add.s64 	%rd49, %rd8, %rd47;
	st.global.f64 	[%rd49], %fd28;
$L__BB6_41:
	add.s32 	%r78, %r78, 2;
$L__BB6_42:
	and.b32  	%r61, %r47, 1;
	setp.eq.b32 	%p25, %r61, 1;
	not.pred 	%p26, %p25;
	@%p26 bra 	$L__BB6_58;
	shl.b32 	%r62, %r78, 7;
	add.s32 	%r46, %r62, %r4;
	setp.ge.s32 	%p27, %r46, %r2;
	@%p27 bra 	$L__BB6_58;
	mul.wide.s32 	%rd50, %r46, 8;
	add.s64 	%rd51, %rd7, %rd50;
	ld.global.f64 	%fd29, [%rd51];
	mul.f64 	%fd30, %fd29, %fd29;
	add.s64 	%rd52, %rd8, %rd50;
	st.global.f64 	[%rd52], %fd30;
	bra.uni 	$L__BB6_58;
$L__BB6_45:
	setp.lt.s32 	%p28, %r47, 1;
	@%p28 bra 	$L__BB6_58;
	and.b32  	%r10, %r47, 15;
	setp.lt.u32 	%p29, %r47, 16;
	mov.b32 	%r74, 0;
	@%p29 bra 	$L__BB6_49;
	and.b32  	%r74, %r47, 2147483632;
	neg.s32 	%r71, %r74;
	add.s32 	%r70, %r4, 1152;
	mul.wide.u32 	%rd53, %r4, 8;
	or.b64  	%rd71, %rd53, 8192;
$L__BB6_48:
	.pragma "nounroll";
	mul.wide.s32 	%rd54, %r70, 8;
	add.s64 	%rd55, %rd54, 3072;
	add.s64 	%rd56, %rd7, %rd71;
	ld.global.f64 	%fd31, [%rd56+-8192];
	mul.f64 	%fd32, %fd31, %fd31;
	add.s64 	%rd57, %rd8, %rd71;
	st.global.f64 	[%rd57+-8192], %fd32;
	ld.global.f64 	%fd33, [%rd56+-7168];
	mul.f64 	%fd34, %fd33, %fd33;
	st.global.f64 	[%rd57+-7168], %fd34;
	ld.global.f64 	%fd35, [%rd56+-6144];
	mul.f64 	%fd36, %fd35, %fd35;
	st.global.f64 	[%rd57+-6144], %fd36;
	ld.global.f64 	%fd37, [%rd56+-5120];
	mul.f64 	%fd38, %fd37, %fd37;
	st.global.f64 	[%rd57+-5120], %fd38;
	ld.global.f64 	%fd39, [%rd56+-4096];
	mul.f64 	%fd40, %fd39, %fd39;
	st.global.f64 	[%rd57+-4096], %fd40;
	ld.global.f64 	%fd41, [%rd56+-3072];
	mul.f64 	%fd42, %fd41, %fd41;
	st.global.f64 	[%rd57+-3072], %fd42;
	ld.global.f64 	%fd43, [%rd56+-2048];
	mul.f64 	%fd44, %fd43, %fd43;
	st.global.f64 	[%rd57+-2048], %fd44;
	ld.global.f64 	%fd45, [%rd56+-1024];
	mul.f64 	%fd46, %fd45, %fd45;
	st.global.f64 	[%rd57+-1024], %fd46;
	ld.global.f64 	%fd47, [%rd56];
	mul.f64 	%fd48, %fd47, %fd47;
	st.global.f64 	[%rd57], %fd48;
	add.s64 	%rd58, %rd7, %rd55;
	ld.global.f64 	%fd49, [%rd58+-3072];
	mul.f64 	%fd50, %fd49, %fd49;
	add.s64 	%rd59, %rd8, %rd55;
	st.global.f64 	[%rd59+-3072], %fd50;
	ld.global.f64 	%fd51, [%rd58+-2048];
	mul.f64 	%fd52, %fd51, %fd51;
	st.global.f64 	[%rd59+-2048], %fd52;
	ld.global.f64 	%fd53, [%rd58+-1024];
	mul.f64 	%fd54, %fd53, %fd53;
	st.global.f64 	[%rd59+-1024], %fd54;
	ld.global.f64 	%fd55, [%rd58];
	mul.f64 	%fd56, %fd55, %fd55;
	st.global.f64 	[%rd59], %fd56;
	ld.global.f64 	%fd57, [%rd58+1024];
	mul.f64 	%fd58, %fd57, %fd57;
	st.global.f64 	[%rd59+1024], %fd58;
	ld.global.f64 	%fd59, [%rd58+2048];
	mul.f64 	%fd60, %fd59, %fd59;
	st.global.f64 	[%rd59+2048], %fd60;
	ld.global.f64 	%fd61, [%rd58+3072];
	mul.f64 	%fd62, %fd61, %fd61;
	st.global.f64 	[%rd59+3072], %fd62;
	add.s32 	%r71, %r71, 16;
	add.s32 	%r70, %r70, 2048;
	add.s64 	%rd71, %rd71, 16384;
	setp.eq.s32 	%p30, %r71, 0;
	@%p30 bra 	$L__BB6_49;
	bra.uni 	$L__BB6_48;
$L__BB6_49:
	setp.eq.s32 	%p31, %r10, 0;
	@%p31 bra 	$L__BB6_58;
	and.b32  	%r22, %r47, 7;
	setp.lt.u32 	%p32, %r10, 8;
	@%p32 bra 	$L__BB6_52;
	shl.b32 	%r64, %r74, 7;
	add.s32 	%r65, %r64, %r4;
	mul.wide.s32 	%rd60, %r65, 8;
	add.s64 	%rd61, %rd7, %rd60;
	ld.global.f64 	%fd63, [%rd61];
	mul.f64 	%fd64, %fd63, %fd63;
	add.s64 	%rd62, %rd8, %rd60;
	st.global.f64 	[%rd62], %fd64;
	ld.global.f64 	%fd65, [%rd61+1024];
	mul.f64 	%fd66, %fd65, %fd65;
	st.global.f64 	[%rd62+1024], %fd66;
	ld.global.f64 	%fd67, [%rd61+2048];
	mul.f64 	%fd68, %fd67, %fd67;
	st.global.f64 	[%rd62+2048], %fd68;
	ld.global.f64 	%fd69, [%rd61+3072];
	mul.f64 	%fd70, %fd69, %fd69;
	st.global.f64 	[%rd62+3072], %fd70;
	ld.global.f64 	%fd71, [%rd61+4096];
	mul.f64 	%fd72, %fd71, %fd71;
	st.global.f64 	[%rd62+4096], %fd72;
	ld.global.f64 	%fd73, [%rd61+5120];
	mul.f64 	%fd74, %fd73, %fd73;
	st.global.f64 	[%rd62+5120], %fd74;
	ld.global.f64 	%fd75, [%rd61+6144];
	mul.f64 	%fd76, %fd75, %fd75;
	st.global.f64 	[%rd62+6144], %fd76;
	ld.global.f64 	%fd77, [%rd61+7168];
	mul.f64 	%fd78, %fd77, %fd77;
	st.global.f64 	[%rd62+7168], %fd78;
	add.s32 	%r74, %r74, 8;
$L__BB6_52:
	setp.eq.s32 	%p33, %r22, 0;
	@%p33 bra 	$L__BB6_58;
	and.b32  	%r25, %r47, 3;
	setp.lt.u32 	%p34, %r22, 4;
	@%p34 bra 	$L__BB6_55;
	shl.b32 	%r66, %r74, 7;
	add.s32 	%r67, %r66, %r4;
	mul.wide.s32 	%rd63, %r67, 8;
	add.s64 	%rd64, %rd7, %rd63;
	ld.global.f64 	%fd79, [%rd64];
	mul.f64 	%fd80, %fd79, %fd79;
	add.s64 	%rd65, %rd8, %rd63;
	st.global.f64 	[%rd65], %fd80;
	ld.global.f64 	%fd81, [%rd64+1024];
	mul.f64 	%fd82, %fd81, %fd81;
	st.global.f64 	[%rd65+1024], %fd82;
	ld.global.f64 	%fd83, [%rd64+2048];
	mul.f64 	%fd84, %fd83, %fd83;
	st.global.f64 	[%rd65+2048], %fd84;
	ld.global.f64 	%fd85, [%rd64+3072];
	mul.f64 	%fd86, %fd85, %fd85;
	st.global.f64 	[%rd65+3072], %fd86;
	add.s32 	%r74, %r74, 4;
$L__BB6_55:
	setp.eq.s32 	%p35, %r25, 0;
	@%p35 bra 	$L__BB6_58;
	shl.b32 	%r68, %r74, 7;
	add.s32 	%r77, %r4, %r68;
	neg.s32 	%r76, %r25;
$L__BB6_57:
	.pragma "nounroll";
	mul.wide.s32 	%rd67, %r77, 8;
	add.s64 	%rd68, %rd8, %rd67;
	add.s64 	%rd69, %rd7, %rd67;
	ld.global.f64 	%fd87, [%rd69];
	mul.f64 	%fd88, %fd87, %fd87;
	st.global.f64 	[%rd68], %fd88;
	add.s32 	%r77, %r77, 128;
	add.s32 	%r76, %r76, 1;
	setp.eq.s32 	%p36, %r76, 0;
	@%p36 bra 	$L__BB6_58;
	bra.uni 	$L__BB6_57;
$L__BB6_58:
	ret;

}
	// .globl	_ZN3cub18CUB_300001_SM_10006detail6reduce28DeviceReduceSingleTileKernelINS2_10policy_hubIdjN4cuda3std3__44plusIdEEE10Policy1000EN6thrust24THRUST_300001_SM_1000_NS6detail15normal_iteratorINSD_10device_ptrIdEEEEPdjS9_ddNS7_10__identityEEEvT0_T1_T2_T3_T4_T6_
.visible .entry _ZN3cub18CUB_300001_SM_10006detail6reduce28DeviceReduceSingleTileKernelINS2_10policy_hubIdjN4cuda3std3__44plusIdEEE10Policy1000EN6thrust24THRUST_300001_SM_1000_NS6detail15normal_iteratorINSD_10device_ptrIdEEEEPdjS9_ddNS7_10__identityEEEvT0_T1_T2_T3_T4_T6_(
	.param .align 8 .b8 _ZN3cub18CUB_300001_SM_10006detail6reduce28DeviceReduceSingleTileKernelINS2_10policy_hubIdjN4cuda3std3__44plusIdEEE10Policy1000EN6thrust24THRUST_300001_SM_1000_NS6detail15normal_iteratorINSD_10device_ptrIdEEEEPdjS9_ddNS7_10__identityEEEvT0_T1_T2_T3_T4_T6__param_0[8],
	.param .u64 .ptr .align 1 _ZN3cub18CUB_300001_SM_10006detail6reduce28DeviceReduceSingleTileKernelINS2_10policy_hubIdjN4cuda3std3__44plusIdEEE10Policy1000EN6thrust24THRUST_300001_SM_1000_NS6detail15normal_iteratorINSD_10device_ptrIdEEEEPdjS9_ddNS7_10__identityEEEvT0_T1_T2_T3_T4_T6__param_1,
	.param .u32 _ZN3cub18CUB_300001_SM_10006detail6reduce28DeviceReduceSingleTileKernelINS2_10policy_hubIdjN4cuda3std3__44plusIdEEE10Policy1000EN6thrust24THRUST_300001_SM_1000_NS6detail15normal_iteratorINSD_10device_ptrIdEEEEPdjS9_ddNS7_10__identityEEEvT0_T1_T2_T3_T4_T6__param_2,
	.param .align 1 .b8 _ZN3cub18CUB_300001_SM_10006detail6reduce28DeviceReduceSingleTileKernelINS2_10policy_hubIdjN4cuda3std3__44plusIdEEE10Policy1000EN6thrust24THRUST_300001_SM_1000_NS6detail15normal_iteratorINSD_10device_ptrIdEEEEPdjS9_ddNS7_10__identityEEEvT0_T1_T2_T3_T4_T6__param_3[1],
	.param .f64 _ZN3cub18CUB_300001_SM_10006detail6reduce28DeviceReduceSingleTileKernelINS2_10policy_hubIdjN4cuda3std3__44plusIdEEE10Policy1000EN6thrust24THRUST_300001_SM_1000_NS6detail15normal_iteratorINSD_10device_ptrIdEEEEPdjS9_ddNS7_10__identityEEEvT0_T1_T2_T3_T4_T6__param_4,
	.param .align 1 .b8 _ZN3cub18CUB_300001_SM_10006detail6reduce28DeviceReduceSingleTileKernelINS2_10policy_hubIdjN4cuda3std3__44plusIdEEE10Policy1000EN6thrust24THRUST_300001_SM_1000_NS6detail15normal_iteratorINSD_10device_ptrIdEEEEPdjS9_ddNS7_10__identityEEEvT0_T1_T2_T3_T4_T6__param_5[1]
)
.maxntid 640
.minnctapersm 1
{
	.reg .pred 	%p<71>;
	.reg .b32 	%r<288>;
	.reg .b64 	%rd<114>;
	.reg .b64 	%fd<380>;
	// demoted variable
	.shared .align 8 .b8 _ZZN3cub18CUB_300001_SM_10006detail6reduce28DeviceReduceSingleTileKernelINS2_10policy_hubIdjN4cuda3std3__44plusIdEEE10Policy1000EN6thrust24THRUST_300001_SM_1000_NS6detail15normal_iteratorINSD_10device_ptrIdEEEEPdjS9_ddNS7_10__identityEEEvT0_T1_T2_T3_T4_T6_E12temp_storage[192];
	ld.param.u64 	%rd9, [_ZN3cub18CUB_300001_SM_10006detail6reduce28DeviceReduceSingleTileKernelINS2_10policy_hubIdjN4cuda3std3__44plusIdEEE10Policy1000EN6thrust24THRUST_300001_SM_1000_NS6detail15normal_iteratorINSD_10device_ptrIdEEEEPdjS9_ddNS7_10__identityEEEvT0_T1_T2_T3_T4_T6__param_0];
	ld.param.u64 	%rd10, [_ZN3cub18CUB_300001_SM_10006detail6reduce28DeviceReduceSingleTileKernelINS2_10policy_hubIdjN4cuda3std3__44plusIdEEE10Policy1000EN6thrust24THRUST_300001_SM_1000_NS6detail15normal_iteratorINSD_10device_ptrIdEEEEPdjS9_ddNS7_10__identityEEEvT0_T1_T2_T3_T4_T6__param_1];
	ld.param.u32 	%r51, [_ZN3cub18CUB_300001_SM_10006detail6reduce28DeviceReduceSingleTileKernelINS2_10policy_hubIdjN4cuda3std3__44plusIdEEE10Policy1000EN6thrust24THRUST_300001_SM_1000_NS6detail15normal_iteratorINSD_10device_ptrIdEEEEPdjS9_ddNS7_10__identityEEEvT0_T1_T2_T3_T4_T6__param_2];
	ld.param.f64 	%fd42, [_ZN3cub18CUB_300001_SM_10006detail6reduce28DeviceReduceSingleTileKernelINS2_10policy_hubIdjN4cuda3std3__44plusIdEEE10Policy1000EN6thrust24THRUST_300001_SM_1000_NS6detail15normal_iteratorINSD_10device_ptrIdEEEEPdjS9_ddNS7_10__identityEEEvT0_T1_T2_T3_T4_T6__param_4];
	cvta.to.global.u64 	%rd1, %rd10;
	setp.ne.s32 	%p1, %r51, 0;
	@%p1 bra 	$L__BB7_3;
	mov.u32 	%r270, %tid.x;
	setp.ne.s32 	%p70, %r270, 0;
	@%p70 bra 	$L__BB7_52;
	st.global.f64 	[%rd1], %fd42;
	bra.uni 	$L__BB7_52;
$L__BB7_3:
	cvta.to.global.u64 	%rd2, %rd9;
	setp.gt.u32 	%p2, %r51, 5119;
	@%p2 bra 	$L__BB7_28;
	mov.u32 	%r1, %tid.x;
	setp.ge.u32 	%p24, %r1, %r51;
	mov.f64 	%fd367, 0d0000000000000000;
	mov.u32 	%r274, %r1;
	@%p24 bra 	$L__BB7_6;
	mul.wide.u32 	%rd83, %r1, 8;
	add.s64 	%rd84, %rd2, %rd83;
	ld.global.f64 	%fd367, [%rd84];
	add.s32 	%r274, %r1, 640;
$L__BB7_6:
	setp.ge.u32 	%p25, %r274, %r51;
	@%p25 bra 	$L__BB7_19;
	not.b32 	%r146, %r274;
	add.s32 	%r147, %r51, %r146;
	mul.hi.u32 	%r148, %r147, -858993459;
	shr.u32 	%r149, %r148, 9;
	add.s32 	%r4, %r149, 1;
	and.b32  	%r5, %r4, 15;
	setp.lt.u32 	%p26, %r147, 9600;
	@%p26 bra 	$L__BB7_10;
	and.b32  	%r150, %r4, 16777200;
	neg.s32 	%r272, %r150;
	mul.wide.u32 	%rd85, %r274, 8;
	add.s64 	%rd86, %rd85, %rd2;
	add.s64 	%rd112, %rd86, 40960;
$L__BB7_9:
	.pragma "nounroll";
	ld.global.f64 	%fd181, [%rd112+-40960];
	add.f64 	%fd182, %fd367, %fd181;
	ld.global.f64 	%fd183, [%rd112+-35840];
	add.f64 	%fd184, %fd182, %fd183;
	ld.global.f64 	%fd185, [%rd112+-30720];
	add.f64 	%fd186, %fd184, %fd185;
	ld.global.f64 	%fd187, [%rd112+-25600];
	add.f64 	%fd188, %fd186, %fd187;
	ld.global.f64 	%fd189, [%rd112+-20480];
	add.f64 	%fd190, %fd188, %fd189;
	ld.global.f64 	%fd191, [%rd112+-15360];
	add.f64 	%fd192, %fd190, %fd191;
	ld.global.f64 	%fd193, [%rd112+-10240];
	add.f64 	%fd194, %fd192, %fd193;
	ld.global.f64 	%fd195, [%rd112+-5120];
	add.f64 	%fd196, %fd194, %fd195;
	ld.global.f64 	%fd197, [%rd112];
	add.f64 	%fd198, %fd196, %fd197;
	ld.global.f64 	%fd199, [%rd112+5120];
	add.f64 	%fd200, %fd198, %fd199;
	ld.global.f64 	%fd201, [%rd112+10240];
	add.f64 	%fd202, %fd200, %fd201;
	ld.global.f64 	%fd203, [%rd112+15360];
	add.f64 	%fd204, %fd202, %fd203;
	ld.global.f64 	%fd205, [%rd112+20480];
	add.f64 	%fd206, %fd204, %fd205;
	ld.global.f64 	%fd207, [%rd112+25600];
	add.f64 	%fd208, %fd206, %fd207;
	ld.global.f64 	%fd209, [%rd112+30720];
	add.f64 	%fd210, %fd208, %fd209;
	ld.global.f64 	%fd211, [%rd112+35840];
	add.f64 	%fd367, %fd210, %fd211;
	add.s32 	%r274, %r274, 10240;
	add.s32 	%r272, %r272, 16;
	add.s64 	%rd112, %rd112, 81920;
	setp.ne.s32 	%p27, %r272, 0;
	@%p27 bra 	$L__BB7_9;
$L__BB7_10:
	setp.eq.s32 	%p28, %r5, 0;
	@%p28 bra 	$L__BB7_19;
	and.b32  	%r12, %r4, 7;
	setp.lt.u32 	%p29, %r5, 8;
	@%p29 bra 	$L__BB7_13;
	mul.wide.u32 	%rd87, %r274, 8;
	add.s64 	%rd88, %rd2, %rd87;
	ld.global.f64 	%fd213, [%rd88];
	add.f64 	%fd214, %fd367, %fd213;
	ld.global.f64 	%fd215, [%rd88+5120];
	add.f64 	%fd216, %fd214, %fd215;
	ld.global.f64 	%fd217, [%rd88+10240];
	add.f64 	%fd218, %fd216, %fd217;
	ld.global.f64 	%fd219, [%rd88+15360];
	add.f64 	%fd220, %fd218, %fd219;
	ld.global.f64 	%fd221, [%rd88+20480];
	add.f64 	%fd222, %fd220, %fd221;
	ld.global.f64 	%fd223, [%rd88+25600];
	add.f64 	%fd224, %fd222, %fd223;
	ld.global.f64 	%fd225, [%rd88+30720];
	add.f64 	%fd226, %fd224, %fd225;
	ld.global.f64 	%fd227, [%rd88+35840];
	add.f64 	%fd367, %fd226, %fd227;
	add.s32 	%r274, %r274, 5120;
$L__BB7_13:
	setp.eq.s32 	%p30, %r12, 0;
	@%p30 bra 	$L__BB7_19;
	and.b32  	%r15, %r4, 3;
	setp.lt.u32 	%p31, %r12, 4;
	@%p31 bra 	$L__BB7_16;
	mul.wide.u32 	%rd89, %r274, 8;
	add.s64 	%rd90, %rd2, %rd89;
	ld.global.f64 	%fd229, [%rd90];
	add.f64 	%fd230, %fd367, %fd229;
	ld.global.f64 	%fd231, [%rd90+5120];
	add.f64 	%fd232, %fd230, %fd231;
	ld.global.f64 	%fd233, [%rd90+10240];
	add.f64 	%fd234, %fd232, %fd233;
	ld.global.f64 	%fd235, [%rd90+15360];
	add.f64 	%fd367, %fd234, %fd235;
	add.s32 	%r274, %r274, 2560;
$L__BB7_16:
	setp.eq.s32 	%p32, %r15, 0;
	@%p32 bra 	$L__BB7_19;
	mul.wide.u32 	%rd91, %r274, 8;
	add.s64 	%rd113, %rd2, %rd91;
	neg.s32 	%r277, %r15;
$L__BB7_18:
	.pragma "nounroll";
	ld.global.f64 	%fd236, [%rd113];
	add.f64 	%fd367, %fd367, %fd236;
	add.s64 	%rd113, %rd113, 5120;
	add.s32 	%r277, %r277, 1;
	setp.ne.s32 	%p33, %r277, 0;
	@%p33 bra 	$L__BB7_18;
$L__BB7_19:
	setp.lt.u32 	%p34, %r51, 640;
	@%p34 bra 	$L__BB7_24;
	// begin inline asm
	mov.u32 %r214, %laneid;
	// end inline asm
	mov.b64 	%rd102, %fd367;
	mov.b64 	{%r216, %r221}, %rd102;
	mov.b32 	%r222, 1;
	mov.b32 	%r263, 31;
	mov.b32 	%r264, -1;
	// begin inline asm
	shfl.sync.down.b32 %r215, %r216, %r222, %r263, %r264;
	// end inline asm
	// begin inline asm
	shfl.sync.down.b32 %r220, %r221, %r222, %r263, %r264;
	// end inline asm
	mov.b64 	%rd103, {%r215, %r220};
	mov.b64 	%fd307, %rd103;
	setp.gt.s32 	%p62, %r214, 30;
	add.f64 	%fd308, %fd367, %fd307;
	selp.f64 	%fd309, %fd367, %fd308, %p62;
	mov.b64 	%rd104, %fd309;
	mov.b64 	{%r226, %r231}, %rd104;
	mov.b32 	%r232, 2;
	// begin inline asm
	shfl.sync.down.b32 %r225, %r226, %r232, %r263, %r264;
	// end inline asm
	// begin inline asm
	shfl.sync.down.b32 %r230, %r231, %r232, %r263, %r264;
	// end inline asm
	mov.b64 	%rd105, {%r225, %r230};
	mov.b64 	%fd310, %rd105;
	setp.gt.s32 	%p63, %r214, 29;
	add.f64 	%fd311, %fd309, %fd310;
	selp.f64 	%fd312, %fd309, %fd311, %p63;
	mov.b64 	%rd106, %fd312;
	mov.b64 	{%r236, %r241}, %rd106;
	mov.b32 	%r242, 4;
	// begin inline asm
	shfl.sync.down.b32 %r235, %r236, %r242, %r263, %r264;
	// end inline asm
	// begin inline asm
	shfl.sync.down.b32 %r240, %r241, %r242, %r263, %r264;
	// end inline asm
	mov.b64 	%rd107, {%r235, %r240};
	mov.b64 	%fd313, %rd107;
	setp.gt.s32 	%p64, %r214, 27;
	add.f64 	%fd314, %fd312, %fd313;
	selp.f64 	%fd315, %fd312, %fd314, %p64;
	mov.b64 	%rd108, %fd315;
	mov.b64 	{%r246, %r251}, %rd108;
	mov.b32 	%r252, 8;
	// begin inline asm
	shfl.sync.down.b32 %r245, %r246, %r252, %r263, %r264;
	// end inline asm
	// begin inline asm
	shfl.sync.down.b32 %r250, %r251, %r252, %r263, %r264;
	// end inline asm
	mov.b64 	%rd109, {%r245, %r250};
	mov.b64 	%fd316, %rd109;
	setp.gt.s32 	%p65, %r214, 23;
	add.f64 	%fd317, %fd315, %fd316;
	selp.f64 	%fd318, %fd315, %fd317, %p65;
	mov.b64 	%rd110, %fd318;
	mov.b64 	{%r256, %r261}, %rd110;
	mov.b32 	%r262, 16;
	// begin inline asm
	shfl.sync.down.b32 %r255, %r256, %r262, %r263, %r264;
	// end inline asm
	// begin inline asm
	shfl.sync.down.b32 %r260, %r261, %r262, %r263, %r264;
	// end inline asm
	mov.b64 	%rd111, {%r255, %r260};
	mov.b64 	%fd319, %rd111;
	setp.gt.s32 	%p66, %r214, 15;
	add.f64 	%fd16, %fd318, %fd319;
	selp.f64 	%fd379, %fd318, %fd16, %p66;
	setp.ne.s32 	%p67, %r214, 0;
	@%p67 bra 	$L__BB7_22;
	shr.u32 	%r265, %r1, 2;
	and.b32  	%r266, %r265, 248;
	mov.u32 	%r267, _ZZN3cub18CUB_300001_SM_10006detail6reduce28DeviceReduceSingleTileKernelINS2_10policy_hubIdjN4cuda3std3__44plusIdEEE10Policy1000EN6thrust24THRUST_300001_SM_1000_NS6detail15normal_iteratorINSD_10device_ptrIdEEEEPdjS9_ddNS7_10__identityEEEvT0_T1_T2_T3_T4_T6_E12temp_storage;
	add.s32 	%r268, %r267, %r266;
	st.shared.f64 	[%r268+24], %fd16;
$L__BB7_22:
	bar.sync 	0;
	setp.ne.s32 	%p68, %r1, 0;
	@%p68 bra 	$L__BB7_50;
	ld.shared.f64 	%fd320, [_ZZN3cub18CUB_300001_SM_10006detail6reduce28DeviceReduceSingleTileKernelINS2_10policy_hubIdjN4cuda3std3__44plusIdEEE10Policy1000EN6thrust24THRUST_300001_SM_1000_NS6detail15normal_iteratorINSD_10device_ptrIdEEEEPdjS9_ddNS7_10__identityEEEvT0_T1_T2_T3_T4_T6_E12temp_storage+32];
	add.f64 	%fd321, %fd379, %fd320;
	ld.shared.f64 	%fd322, [_ZZN3cub18CUB_300001_SM_10006detail6reduce28DeviceReduceSingleTileKernelINS2_10policy_hubIdjN4cuda3std3__44plusIdEEE10Policy1000EN6thrust24THRUST_300001_SM_1000_NS6detail15normal_iteratorINSD_10device_ptrIdEEEEPdjS9_ddNS7_10__identityEEEvT0_T1_T2_T3_T4_T6_E12temp_storage+40];
	add.f64 	%fd323, %fd321, %fd322;
	ld.shared.f64 	%fd324, [_ZZN3cub18CUB_300001_SM_10006detail6reduce28DeviceReduceSingleTileKernelINS2_10policy_hubIdjN4cuda3std3__44plusIdEEE10Policy1000EN6thrust24THRUST_300001_SM_1000_NS6detail15normal_iteratorINSD_10device_ptrIdEEEEPdjS9_ddNS7_10__identityEEEvT0_T1_T2_T3_T4_T6_E12temp_storage+48];
	add.f64 	%fd325, %fd323, %fd324;
	ld.shared.f64 	%fd326, [_ZZN3cub18CUB_300001_SM_10006detail6reduce28DeviceReduceSingleTileKernelINS2_10policy_hubIdjN4cuda3std3__44plusIdEEE10Policy1000EN6thrust24THRUST_300001_SM_1000_NS6detail15normal_iteratorINSD_10device_ptrIdEEEEPdjS9_ddNS7_10__identityEEEvT0_T1_T2_T3_T4_T6_E12temp_storage+56];
	add.f64 	%fd327, %fd325, %fd326;
	ld.shared.f64 	%fd328, [_ZZN3cub18CUB_300001_SM_10006detail6reduce28DeviceReduceSingleTileKernelINS2_10policy_hubIdjN4cuda3std3__44plusIdEEE10Policy1000EN6thrust24THRUST_300001_SM_1000_NS6detail15normal_iteratorINSD_10device_ptrIdEEEEPdjS9_ddNS7_10__identityEEEvT0_T1_T2_T3_T4_T6_E12temp_storage+64];
	add.f64 	%fd329, %fd327, %fd328;
	ld.shared.f64 	%fd330, [_ZZN3cub18CUB_300001_SM_10006detail6reduce28DeviceReduceSingleTileKernelINS2_10policy_hubIdjN4cuda3std3__44plusIdEEE10Policy1000EN6thrust24THRUST_300001_SM_1000_NS6detail15normal_iteratorINSD_10device_ptrIdEEEEPdjS9_ddNS7_10__identityEEEvT0_T1_T2_T3_T4_T6_E12temp_storage+72];
	add.f64 	%fd331, %fd329, %fd330;
	ld.shared.f64 	%fd332, [_ZZN3cub18CUB_300001_SM_10006detail6reduce28DeviceReduceSingleTileKernelINS2_10policy_hubIdjN4cuda3std3__44plusIdEEE10Policy1000EN6thrust24THRUST_300001_SM_1000_NS6detail15normal_iteratorINSD_10device_ptrIdEEEEPdjS9_ddNS7_10__identityEEEvT0_T1_T2_T3_T4_T6_E12temp_storage+80];
	add.f64 	%fd333, %fd331, %fd332;
	ld.shared.f64 	%fd334, [_ZZN3cub18CUB_300001_SM_10006detail6reduce28DeviceReduceSingleTileKernelINS2_10policy_hubIdjN4cuda3std3__44plusIdEEE10Policy1000EN6thrust24THRUST_300001_SM_1000_NS6detail15normal_iteratorINSD_10device_ptrIdEEEEPdjS9_ddNS7_10__identityEEEvT0_T1_T2_T3_T4_T6_E12temp_storage+88];
	add.f64 	%fd335, %fd333, %fd334;
	ld.shared.f64 	%fd336, [_ZZN3cub18CUB_300001_SM_10006detail6reduce28DeviceReduceSingleTileKernelINS2_10policy_hubIdjN4cuda3std3__44plusIdEEE10Policy1000EN6thrust24THRUST_300001_SM_1000_NS6detail15normal_iteratorINSD_10device_ptrIdEEEEPdjS9_ddNS7_10__identityEEEvT0_T1_T2_T3_T4_T6_E12temp_storage+96];
	add.f64 	%fd337, %fd335, %fd336;
	ld.shared.f64 	%fd338, [_ZZN3cub18CUB_300001_SM_10006detail6reduce28DeviceReduceSingleTileKernelINS2_10policy_hubIdjN4cuda3std3__44plusIdEEE10Policy1000EN6thrust24THRUST_300001_SM_1000_NS6detail15normal_iteratorINSD_10device_ptrIdEEEEPdjS9_ddNS7_10__identityEEEvT0_T1_T2_T3_T4_T6_E12temp_storage+104];
	add.f64 	%fd339, %fd337, %fd338;
	ld.shared.f64 	%fd340, [_ZZN3cub18CUB_300001_SM_10006detail6reduce28DeviceReduceSingleTileKernelINS2_10policy_hubIdjN4cuda3std3__44plusIdEEE10Policy1000EN6thrust24THRUST_300001_SM_1000_NS6detail15normal_iteratorINSD_10device_ptrIdEEEEPdjS9_ddNS7_10__identityEEEvT0_T1_T2_T3_T4_T6_E12temp_storage+112];
	add.f64 	%fd341, %fd339, %fd340;
	ld.shared.f64 	%fd342, [_ZZN3cub18CUB_300001_SM_10006detail6reduce28DeviceReduceSingleTileKernelINS2_10policy_hubIdjN4cuda3std3__44plusIdEEE10Policy1000EN6thrust24THRUST_300001_SM_1000_NS6detail15normal_iteratorINSD_10device_ptrIdEEEEPdjS9_ddNS7_10__identityEEEvT0_T1_T2_T3_T4_T6_E12temp_storage+120];
	add.f64 	%fd343, %fd341, %fd342;
	ld.shared.f64 	%fd344, [_ZZN3cub18CUB_300001_SM_10006detail6reduce28DeviceReduceSingleTileKernelINS2_10policy_hubIdjN4cuda3std3__44plusIdEEE10Policy1000EN6thrust24THRUST_300001_SM_1000_NS6detail15normal_iteratorINSD_10device_ptrIdEEEEPdjS9_ddNS7_10__identityEEEvT0_T1_T2_T3_T4_T6_E12temp_storage+128];
	add.f64 	%fd345, %fd343, %fd344;
	ld.shared.f64 	%fd346, [_ZZN3cub18CUB_300001_SM_10006detail6reduce28DeviceReduceSingleTileKernelINS2_10policy_hubIdjN4cuda3std3__44plusIdEEE10Policy1000EN6thrust24THRUST_300001_SM_1000_NS6detail15normal_iteratorINSD_10device_ptrIdEEEEPdjS9_ddNS7_10__identityEEEvT0_T1_T2_T3_T4_T6_E12temp_storage+136];
	add.f64 	%fd347, %fd345, %fd346;
	ld.shared.f64 	%fd348, [_ZZN3cub18CUB_300001_SM_10006detail6reduce28DeviceReduceSingleTileKernelINS2_10policy_hubIdjN4cuda3std3__44plusIdEEE10Policy1000EN6thrust24THRUST_300001_SM_1000_NS6detail15normal_iteratorINSD_10device_ptrIdEEEEPdjS9_ddNS7_10__identityEEEvT0_T1_T2_T3_T4_T6_E12temp_storage+144];
	add.f64 	%fd349, %fd347, %fd348;
	ld.shared.f64 	%fd350, [_ZZN3cub18CUB_300001_SM_10006detail6reduce28DeviceReduceSingleTileKernelINS2_10policy_hubIdjN4cuda3std3__44plusIdEEE10Policy1000EN6thrust24THRUST_300001_SM_1000_NS6detail15normal_iteratorINSD_10device_ptrIdEEEEPdjS9_ddNS7_10__identityEEEvT0_T1_T2_T3_T4_T6_E12temp_storage+152];
	add.f64 	%fd351, %fd349, %fd350;
	ld.shared.f64 	%fd352, [_ZZN3cub18CUB_300001_SM_10006detail6reduce28DeviceReduceSingleTileKernelINS2_10policy_hubIdjN4cuda3std3__44plusIdEEE10Policy1000EN6thrust24THRUST_300001_SM_1000_NS6detail15normal_iteratorINSD_10device_ptrIdEEEEPdjS9_ddNS7_10__identityEEEvT0_T1_T2_T3_T4_T6_E12temp_storage+160];
	add.f64 	%fd353, %fd351, %fd352;
	ld.shared.f64 	%fd354, [_ZZN3cub18CUB_300001_SM_10006detail6reduce28DeviceReduceSingleTileKernelINS2_10policy_hubIdjN4cuda3std3__44plusIdEEE10Policy1000EN6thrust24THRUST_300001_SM_1000_NS6detail15normal_iteratorINSD_10device_ptrIdEEEEPdjS9_ddNS7_10__identityEEEvT0_T1_T2_T3_T4_T6_E12temp_storage+168];
	add.f64 	%fd355, %fd353, %fd354;
	ld.shared.f64 	%fd356, [_ZZN3cub18CUB_300001_SM_10006detail6reduce28DeviceReduceSingleTileKernelINS2_10policy_hubIdjN4cuda3std3__44plusIdEEE10Policy1000EN6thrust24THRUST_300001_SM_1000_NS6detail15normal_iteratorINSD_10device_ptrIdEEEEPdjS9_ddNS7_10__identityEEEvT0_T1_T2_T3_T4_T6_E12temp_storage+176];
	add.f64 	%fd379, %fd355, %fd356;
	bra.uni 	$L__BB7_50;
$L__BB7_24:
	// begin inline asm
	mov.u32 %r151, %laneid;
	// end inline asm
	and.b32  	%r202, %r1, 992;
	add.s32 	%r203, %r202, 32;
	setp.gt.u32 	%p35, %r203, %r51;
	not.b32 	%r204, %r202;
	add.s32 	%r205, %r51, %r204;
	selp.b32 	%r200, %r205, 31, %p35;
	mov.b64 	%rd92, %fd367;
	mov.b64 	{%r153, %r158}, %rd92;
	mov.b32 	%r159, 1;
	mov.b32 	%r201, -1;
	// begin inline asm
	shfl.sync.down.b32 %r152, %r153, %r159, %r200, %r201;
	// end inline asm
	// begin inline asm
	shfl.sync.down.b32 %r157, %r158, %r159, %r200, %r201;
	// end inline asm
	mov.b64 	%rd93, {%r152, %r157};
	mov.b64 	%fd237, %rd93;
	setp.lt.s32 	%p36, %r151, %r200;
	add.f64 	%fd238, %fd367, %fd237;
	selp.f64 	%fd239, %fd238, %fd367, %p36;
	mov.b64 	%rd94, %fd239;
	mov.b64 	{%r163, %r168}, %rd94;
	mov.b32 	%r169, 2;
	// begin inline asm
	shfl.sync.down.b32 %r162, %r163, %r169, %r200, %r201;
	// end inline asm
	// begin inline asm
	shfl.sync.down.b32 %r167, %r168, %r169, %r200, %r201;
	// end inline asm
	mov.b64 	%rd95, {%r162, %r167};
	mov.b64 	%fd240, %rd95;
	add.s32 	%r206, %r151, 2;
	setp.gt.s32 	%p37, %r206, %r200;
	add.f64 	%fd241, %fd239, %fd240;
	selp.f64 	%fd242, %fd239, %fd241, %p37;
	mov.b64 	%rd96, %fd242;
	mov.b64 	{%r173, %r178}, %rd96;
	mov.b32 	%r179, 4;
	// begin inline asm
	shfl.sync.down.b32 %r172, %r173, %r179, %r200, %r201;
	// end inline asm
	// begin inline asm
	shfl.sync.down.b32 %r177, %r178, %r179, %r200, %r201;
	// end inline asm
	mov.b64 	%rd97, {%r172, %r177};
	mov.b64 	%fd243, %rd97;
	add.s32 	%r207, %r151, 4;
	setp.gt.s32 	%p38, %r207, %r200;
	add.f64 	%fd244, %fd242, %fd243;
	selp.f64 	%fd245, %fd242, %fd244, %p38;
	mov.b64 	%rd98, %fd245;
	mov.b64 	{%r183, %r188}, %rd98;
	mov.b32 	%r189, 8;
	// begin inline asm
	shfl.sync.down.b32 %r182, %r183, %r189, %r200, %r201;
	// end inline asm
	// begin inline asm
	shfl.sync.down.b32 %r187, %r188, %r189, %r200, %r201;
	// end inline asm
	mov.b64 	%rd99, {%r182, %r187};
	mov.b64 	%fd246, %rd99;
	add.s32 	%r208, %r151, 8;
	setp.gt.s32 	%p39, %r208, %r200;
	add.f64 	%fd247, %fd245, %fd246;
	selp.f64 	%fd248, %fd245, %fd247, %p39;
	mov.b64 	%rd100, %fd248;
	mov.b64 	{%r193, %r198}, %rd100;
	mov.b32 	%r199, 16;
	// begin inline asm
	shfl.sync.down.b32 %r192, %r193, %r199, %r200, %r201;
	// end inline asm
	// begin inline asm
	shfl.sync.down.b32 %r197, %r198, %r199, %r200, %r201;
	// end inline asm
	mov.b64 	%rd101, {%r192, %r197};
	mov.b64 	%fd249, %rd101;
	add.s32 	%r209, %r151, 16;
	setp.gt.s32 	%p40, %r209, %r200;
	add.f64 	%fd250, %fd248, %fd249;
	selp.f64 	%fd379, %fd248, %fd250, %p40;
	setp.ne.s32 	%p41, %r151, 0;
	@%p41 bra 	$L__BB7_26;
	shr.u32 	%r210, %r1, 2;
	and.b32  	%r211, %r210, 248;
	mov.u32 	%r212, _ZZN3cub18CUB_300001_SM_10006detail6reduce28DeviceReduceSingleTileKernelINS2_10policy_hubIdjN4cuda3std3__44plusIdEEE10Policy1000EN6thrust24THRUST_300001_SM_1000_NS6detail15normal_iteratorINSD_10device_ptrIdEEEEPdjS9_ddNS7_10__identityEEEvT0_T1_T2_T3_T4_T6_E12temp_storage;
	add.s32 	%r213, %r212, %r211;
	st.shared.f64 	[%r213+24], %fd379;
$L__BB7_26:
	bar.sync 	0;
	setp.ne.s32 	%p42, %r1, 0;
	@%p42 bra 	$L__BB7_50;
	setp.gt.u32 	%p43, %r51, 32;
	ld.shared.f64 	%fd251, [_ZZN3cub18CUB_300001_SM_10006detail6reduce28DeviceReduceSingleTileKernelINS2_10policy_hubIdjN4cuda3std3__44plusIdEEE10Policy1000EN6thrust24THRUST_300001_SM_1000_NS6detail15normal_iteratorINSD_10device_ptrIdEEEEPdjS9_ddNS7_10__identityEEEvT0_T1_T2_T3_T4_T6_E12temp_storage+32];
	add.f64 	%fd252, %fd379, %fd251;
	selp.f64 	%fd253, %fd252, %fd379, %p43;
	setp.gt.u32 	%p44, %r51, 64;
	ld.shared.f64 	%fd254, [_ZZN3cub18CUB_300001_SM_10006detail6reduce28DeviceReduceSingleTileKernelINS2_10policy_hubIdjN4cuda3std3__44plusIdEEE10Policy1000EN6thrust24THRUST_300001_SM_1000_NS6detail15normal_iteratorINSD_10device_ptrIdEEEEPdjS9_ddNS7_10__identityEEEvT0_T1_T2_T3_T4_T6_E12temp_storage+40];
	add.f64 	%fd255, %fd254, %fd253;
	selp.f64 	%fd256, %fd255, %fd253, %p44;
	setp.gt.u32 	%p45, %r51, 96;
	ld.shared.f64 	%fd257, [_ZZN3cub18CUB_300001_SM_10006detail6reduce28DeviceReduceSingleTileKernelINS2_10policy_hubIdjN4cuda3std3__44plusIdEEE10Policy1000EN6thrust24THRUST_300001_SM_1000_NS6detail15normal_iteratorINSD_10device_ptrIdEEEEPdjS9_ddNS7_10__identityEEEvT0_T1_T2_T3_T4_T6_E12temp_storage+48];
	add.f64 	%fd258, %fd257, %fd256;
	selp.f64 	%fd259, %fd258, %fd256, %p45;
	setp.gt.u32 	%p46, %r51, 128;
	ld.shared.f64 	%fd260, [_ZZN3cub18CUB_300001_SM_10006detail6reduce28DeviceReduceSingleTileKernelINS2_10policy_hubIdjN4cuda3std3__44plusIdEEE10Policy1000EN6thrust24THRUST_300001_SM_1000_NS6detail15normal_iteratorINSD_10device_ptrIdEEEEPdjS9_ddNS7_10__identityEEEvT0_T1_T2_T3_T4_T6_E12temp_storage+56];
	add.f64 	%fd261, %fd260, %fd259;
	selp.f64 	%fd262, %fd261, %fd259, %p46;
	setp.gt.u32 	%p47, %r51, 160;
	ld.shared.f64 	%fd263, [_ZZN3cub18CUB_300001_SM_10006detail6reduce28DeviceReduceSingleTileKernelINS2_10policy_hubIdjN4cuda3std3__44plusIdEEE10Policy1000EN6thrust24THRUST_300001_SM_1000_NS6detail15normal_iteratorINSD_10device_ptrIdEEEEPdjS9_ddNS7_10__identityEEEvT0_T1_T2_T3_T4_T6_E12temp_storage+64];
	add.f64 	%fd264, %fd263, %fd262;
	selp.f64 	%fd265, %fd264, %fd262, %p47;
	setp.gt.u32 	%p48, %r51, 192;
	ld.shared.f64 	%fd266, [_ZZN3cub18CUB_300001_SM_10006detail6reduce28DeviceReduceSingleTileKernelINS2_10policy_hubIdjN4cuda3std3__44plusIdEEE10Policy1000EN6thrust24THRUST_300001_SM_1000_NS6detail15normal_iteratorINSD_10device_ptrIdEEEEPdjS9_ddNS7_10__identityEEEvT0_T1_T2_T3_T4_T6_E12temp_storage+72];
	add.f64 	%fd267, %fd266, %fd265;
	selp.f64 	%fd268, %fd267, %fd265, %p48;
	setp.gt.u32 	%p49, %r51, 224;
	ld.shared.f64 	%fd269, [_ZZN3cub18CUB_300001_SM_10006detail6reduce28DeviceReduceSingleTileKernelINS2_10policy_hubIdjN4cuda3std3__44plusIdEEE10Policy1000EN6thrust24THRUST_300001_SM_1000_NS6detail15normal_iteratorINSD_10device_ptrIdEEEEPdjS9_ddNS7_10__identityEEEvT0_T1_T2_T3_T4_T6_E12temp_storage+80];
	add.f64 	%fd270, %fd269, %fd268;
	selp.f64 	%fd271, %fd270, %fd268, %p49;
	setp.gt.u32 	%p50, %r51, 256;
	ld.shared.f64 	%fd272, [_ZZN3cub18CUB_300001_SM_10006detail6reduce28DeviceReduceSingleTileKernelINS2_10policy_hubIdjN4cuda3std3__44plusIdEEE10Policy1000EN6thrust24THRUST_300001_SM_1000_NS6detail15normal_iteratorINSD_10device_ptrIdEEEEPdjS9_ddNS7_10__identityEEEvT0_T1_T2_T3_T4_T6_E12temp_storage+88];
	add.f64 	%fd273, %fd272, %fd271;
	selp.f64 	%fd274, %fd273, %fd271, %p50;
	setp.gt.u32 	%p51, %r51, 288;
	ld.shared.f64 	%fd275, [_ZZN3cub18CUB_300001_SM_10006detail6reduce28DeviceReduceSingleTileKernelINS2_10policy_hubIdjN4cuda3std3__44plusIdEEE10Policy1000EN6thrust24THRUST_300001_SM_1000_NS6detail15normal_iteratorINSD_10device_ptrIdEEEEPdjS9_ddNS7_10__identityEEEvT0_T1_T2_T3_T4_T6_E12temp_storage+96];
	add.f64 	%fd276, %fd275, %fd274;
	selp.f64 	%fd277, %fd276, %fd274, %p51;
	setp.gt.u32 	%p52, %r51, 320;
	ld.shared.f64 	%fd278, [_ZZN3cub18CUB_300001_SM_10006detail6reduce28DeviceReduceSingleTileKernelINS2_10policy_hubIdjN4cuda3std3__44plusIdEEE10Policy1000EN6thrust24THRUST_300001_SM_1000_NS6detail15normal_iteratorINSD_10device_ptrIdEEEEPdjS9_ddNS7_10__identityEEEvT0_T1_T2_T3_T4_T6_E12temp_storage+104];
	add.f64 	%fd279, %fd278, %fd277;
	selp.f64 	%fd280, %fd279, %fd277, %p52;
	setp.gt.u32 	%p53, %r51, 352;
	ld.shared.f64 	%fd281, [_ZZN3cub18CUB_300001_SM_10006detail6reduce28DeviceReduceSingleTileKernelINS2_10policy_hubIdjN4cuda3std3__44plusIdEEE10Policy1000EN6thrust24THRUST_300001_SM_1000_NS6detail15normal_iteratorINSD_10device_ptrIdEEEEPdjS9_ddNS7_10__identityEEEvT0_T1_T2_T3_T4_T6_E12temp_storage+112];
	add.f64 	%fd282, %fd281, %fd280;
	selp.f64 	%fd283, %fd282, %fd280, %p53;
	setp.gt.u32 	%p54, %r51, 384;
	ld.shared.f64 	%fd284, [_ZZN3cub18CUB_300001_SM_10006detail6reduce28DeviceReduceSingleTileKernelINS2_10policy_hubIdjN4cuda3std3__44plusIdEEE10Policy1000EN6thrust24THRUST_300001_SM_1000_NS6detail15normal_iteratorINSD_10device_ptrIdEEEEPdjS9_ddNS7_10__identityEEEvT0_T1_T2_T3_T4_T6_E12temp_storage+120];
	add.f64 	%fd285, %fd284, %fd283;
	selp.f64 	%fd286, %fd285, %fd283, %p54;
	setp.gt.u32 	%p55, %r51, 416;
	ld.shared.f64 	%fd287, [_ZZN3cub18CUB_300001_SM_10006detail6reduce28DeviceReduceSingleTileKernelINS2_10policy_hubIdjN4cuda3std3__44plusIdEEE10Policy1000EN6thrust24THRUST_300001_SM_1000_NS6detail15normal_iteratorINSD_10device_ptrIdEEEEPdjS9_ddNS7_10__identityEEEvT0_T1_T2_T3_T4_T6_E12temp_storage+128];
	add.f64 	%fd288, %fd287, %fd286;
	selp.f64 	%fd289, %fd288, %fd286, %p55;
	setp.gt.u32 	%p56, %r51, 448;
	ld.shared.f64 	%fd290, [_ZZN3cub18CUB_300001_SM_10006detail6reduce28DeviceReduceSingleTileKernelINS2_10policy_hubIdjN4cuda3std3__44plusIdEEE10Policy1000EN6thrust24THRUST_300001_SM_1000_NS6detail15normal_iteratorINSD_10device_ptrIdEEEEPdjS9_ddNS7_10__identityEEEvT0_T1_T2_T3_T4_T6_E12temp_storage+136];
	add.f64 	%fd291, %fd290, %fd289;
	selp.f64 	%fd292, %fd291, %fd289, %p56;
	setp.gt.u32 	%p57, %r51, 480;
	ld.shared.f64 	%fd293, [_ZZN3cub18CUB_300001_SM_10006detail6reduce28DeviceReduceSingleTileKernelINS2_10policy_hubIdjN4cuda3std3__44plusIdEEE10Policy1000EN6thrust24THRUST_300001_SM_1000_NS6detail15normal_iteratorINSD_10device_ptrIdEEEEPdjS9_ddNS7_10__identityEEEvT0_T1_T2_T3_T4_T6_E12temp_storage+144];
	add.f64 	%fd294, %fd293, %fd292;
	selp.f64 	%fd295, %fd294, %fd292, %p57;
	setp.gt.u32 	%p58, %r51, 512;
	ld.shared.f64 	%fd296, [_ZZN3cub18CUB_300001_SM_10006detail6reduce28DeviceReduceSingleTileKernelINS2_10policy_hubIdjN4cuda3std3__44plusIdEEE10Policy1000EN6thrust24THRUST_300001_SM_1000_NS6detail15normal_iteratorINSD_10device_ptrIdEEEEPdjS9_ddNS7_10__identityEEEvT0_T1_T2_T3_T4_T6_E12temp_storage+152];
	add.f64 	%fd297, %fd296, %fd295;
	selp.f64 	%fd298, %fd297, %fd295, %p58;
	setp.gt.u32 	%p59, %r51, 544;
	ld.shared.f64 	%fd299, [_ZZN3cub18CUB_300001_SM_10006detail6reduce28DeviceReduceSingleTileKernelINS2_10policy_hubIdjN4cuda3std3__44plusIdEEE10Policy1000EN6thrust24THRUST_300001_SM_1000_NS6detail15normal_iteratorINSD_10device_ptrIdEEEEPdjS9_ddNS7_10__identityEEEvT0_T1_T2_T3_T4_T6_E12temp_storage+160];
	add.f64 	%fd300, %fd299, %fd298;
	selp.f64 	%fd301, %fd300, %fd298, %p59;
	setp.gt.u32 	%p60, %r51, 576;
	ld.shared.f64 	%fd302, [_ZZN3cub18CUB_300001_SM_10006detail6reduce28DeviceReduceSingleTileKernelINS2_10policy_hubIdjN4cuda3std3__44plusIdEEE10Policy1000EN6thrust24THRUST_300001_SM_1000_NS6detail15normal_iteratorINSD_10device_ptrIdEEEEPdjS9_ddNS7_10__identityEEEvT0_T1_T2_T3_T4_T6_E12temp_storage+168];
	add.f64 	%fd303, %fd302, %fd301;
	selp.f64 	%fd304, %fd303, %fd301, %p60;
	setp.gt.u32 	%p61, %r51, 608;
	ld.shared.f64 	%fd305, [_ZZN3cub18CUB_300001_SM_10006detail6reduce28DeviceReduceSingleTileKernelINS2_10policy_hubIdjN4cuda3std3__44plusIdEEE10Policy1000EN6thrust24THRUST_300001_SM_1000_NS6detail15normal_iteratorINSD_10device_ptrIdEEEEPdjS9_ddNS7_10__identityEEEvT0_T1_T2_T3_T4_T6_E12temp_storage+176];
	add.f64 	%fd306, %fd305, %fd304;
	selp.f64 	%fd379, %fd306, %fd304, %p61;
	bra.uni 	$L__BB7_50;
$L__BB7_28:
	mov.u32 	%r21, %tid.x;
	mul.wide.u32 	%rd11, %r21, 8;
	add.s64 	%rd12, %rd2, %rd11;
	ld.global.f64 	%fd43, [%rd12];
	ld.global.f64 	%fd44, [%rd12+5120];
	ld.global.f64 	%fd45, [%rd12+10240];
	ld.global.f64 	%fd46, [%rd12+15360];
	ld.global.f64 	%fd47, [%rd12+20480];
	ld.global.f64 	%fd48, [%rd12+25600];
	ld.global.f64 	%fd49, [%rd12+30720];
	ld.global.f64 	%fd50, [%rd12+35840];
	add.f64 	%fd51, %fd43, %fd44;
	add.f64 	%fd52, %fd51, %fd45;
	add.f64 	%fd53, %fd52, %fd46;
	add.f64 	%fd54, %fd53, %fd47;
	add.f64 	%fd55, %fd54, %fd48;
	add.f64 	%fd56, %fd55, %fd49;
	add.f64 	%fd378, %fd56, %fd50;
	add.s32 	%r22, %r51, -5120;
	setp.lt.u32 	%p3, %r22, 5120;
	mov.b32 	%r279, 5120;
	@%p3 bra 	$L__BB7_32;
	mov.b32 	%r279, 5120;
$L__BB7_30:
	add.s32 	%r54, %r21, %r279;
	mul.wide.u32 	%rd13, %r54, 8;
	add.s64 	%rd14, %rd2, %rd13;
	ld.global.f64 	%fd57, [%rd14];
	ld.global.f64 	%fd58, [%rd14+5120];
	ld.global.f64 	%fd59, [%rd14+10240];
	ld.global.f64 	%fd60, [%rd14+15360];
	ld.global.f64 	%fd61, [%rd14+20480];
	ld.global.f64 	%fd62, [%rd14+25600];
	ld.global.f64 	%fd63, [%rd14+30720];
	ld.global.f64 	%fd64, [%rd14+35840];
	add.f64 	%fd65, %fd378, %fd57;
	add.f64 	%fd66, %fd65, %fd58;
	add.f64 	%fd67, %fd66, %fd59;
	add.f64 	%fd68, %fd67, %fd60;
	add.f64 	%fd69, %fd68, %fd61;
	add.f64 	%fd70, %fd69, %fd62;
	add.f64 	%fd71, %fd70, %fd63;
	add.f64 	%fd378, %fd71, %fd64;
	sub.s32 	%r55, %r51, %r279;
	setp.lt.u32 	%p4, %r55, 5120;
	@%p4 bra 	$L__BB7_46;
	add.s32 	%r279, %r279, 5120;
	setp.le.u32 	%p5, %r279, %r22;
	@%p5 bra 	$L__BB7_30;
$L__BB7_32:
	setp.le.u32 	%p6, %r51, %r279;
	sub.s32 	%r56, %r51, %r279;
	setp.ge.s32 	%p7, %r21, %r56;
	or.pred  	%p8, %p6, %p7;
	@%p8 bra 	$L__BB7_46;
	not.b32 	%r58, %r21;
	add.s32 	%r59, %r51, %r58;
	sub.s32 	%r60, %r59, %r279;
	mul.hi.u32 	%r61, %r60, -858993459;
	shr.u32 	%r62, %r61, 9;
	add.s32 	%r26, %r62, 1;
	and.b32  	%r27, %r26, 15;
	setp.lt.u32 	%p9, %r60, 9600;
	mov.u32 	%r284, %r21;
	@%p9 bra 	$L__BB7_37;
	or.b32  	%r282, %r21, 5120;
	add.s32 	%r281, %r21, %r279;
	and.b32  	%r63, %r26, 16777200;
	neg.s32 	%r280, %r63;
$L__BB7_35:
	.pragma "nounroll";
	mul.wide.u32 	%rd15, %r281, 8;
	add.s64 	%rd16, %rd2, %rd15;
	ld.global.f64 	%fd73, [%rd16];
	add.f64 	%fd74, %fd378, %fd73;
	add.s32 	%r64, %r281, 640;
	mul.wide.u32 	%rd17, %r64, 8;
	add.s64 	%rd18, %rd2, %rd17;
	ld.global.f64 	%fd75, [%rd18];
	add.f64 	%fd76, %fd74, %fd75;
	add.s32 	%r65, %r281, 1280;
	mul.wide.u32 	%rd19, %r65, 8;
	add.s64 	%rd20, %rd2, %rd19;
	ld.global.f64 	%fd77, [%rd20];
	add.f64 	%fd78, %fd76, %fd77;
	add.s32 	%r66, %r281, 1920;
	mul.wide.u32 	%rd21, %r66, 8;
	add.s64 	%rd22, %rd2, %rd21;
	ld.global.f64 	%fd79, [%rd22];
	add.f64 	%fd80, %fd78, %fd79;
	add.s32 	%r67, %r281, 2560;
	mul.wide.u32 	%rd23, %r67, 8;
	add.s64 	%rd24, %rd2, %rd23;
	ld.global.f64 	%fd81, [%rd24];
	add.f64 	%fd82, %fd80, %fd81;
	add.s32 	%r68, %r281, 3200;
	mul.wide.u32 	%rd25, %r68, 8;
	add.s64 	%rd26, %rd2, %rd25;
	ld.global.f64 	%fd83, [%rd26];
	add.f64 	%fd84, %fd82, %fd83;
	add.s32 	%r69, %r281, 3840;
	mul.wide.u32 	%rd27, %r69, 8;
	add.s64 	%rd28, %rd2, %rd27;
	ld.global.f64 	%fd85, [%rd28];
	add.f64 	%fd86, %fd84, %fd85;
	add.s32 	%r70, %r281, 4480;
	mul.wide.u32 	%rd29, %r70, 8;
	add.s64 	%rd30, %rd2, %rd29;
	ld.global.f64 	%fd87, [%rd30];
	add.f64 	%fd88, %fd86, %fd87;
	add.s32 	%r71, %r281, 5120;
	mul.wide.u32 	%rd31, %r71, 8;
	add.s64 	%rd32, %rd2, %rd31;
	ld.global.f64 	%fd89, [%rd32];
	add.f64 	%fd90, %fd88, %fd89;
	add.s32 	%r72, %r281, 5760;
	mul.wide.u32 	%rd33, %r72, 8;
	add.s64 	%rd34, %rd2, %rd33;
	ld.global.f64 	%fd91, [%rd34];
	add.f64 	%fd92, %fd90, %fd91;
	add.s32 	%r73, %r281, 6400;
	mul.wide.u32 	%rd35, %r73, 8;
	add.s64 	%rd36, %rd2, %rd35;
	ld.global.f64 	%fd93, [%rd36];
	add.f64 	%fd94, %fd92, %fd93;
	add.s32 	%r74, %r281, 7040;
	mul.wide.u32 	%rd37, %r74, 8;
	add.s64 	%rd38, %rd2, %rd37;
	ld.global.f64 	%fd95, [%rd38];
	add.f64 	%fd96, %fd94, %fd95;
	add.s32 	%r75, %r281, 7680;
	mul.wide.u32 	%rd39, %r75, 8;
	add.s64 	%rd40, %rd2, %rd39;
	ld.global.f64 	%fd97, [%rd40];
	add.f64 	%fd98, %fd96, %fd97;
	add.s32 	%r76, %r281, 8320;
	mul.wide.u32 	%rd41, %r76, 8;
	add.s64 	%rd42, %rd2, %rd41;
	ld.global.f64 	%fd99, [%rd42];
	add.f64 	%fd100, %fd98, %fd99;
	add.s32 	%r77, %r281, 8960;
	mul.wide.u32 	%rd43, %r77, 8;
	add.s64 	%rd44, %rd2, %rd43;
	ld.global.f64 	%fd101, [%rd44];
	add.f64 	%fd102, %fd100, %fd101;
	add.s32 	%r78, %r281, 9600;
	mul.wide.u32 	%rd45, %r78, 8;
	add.s64 	%rd46, %rd2, %rd45;
	ld.global.f64 	%fd103, [%rd46];
	add.f64 	%fd378, %fd102, %fd103;
	add.s32 	%r282, %r282, 10240;
	add.s32 	%r281, %r281, 10240;
	add.s32 	%r280, %r280, 16;
	setp.ne.s32 	%p10, %r280, 0;
	@%p10 bra 	$L__BB7_35;
	add.s32 	%r284, %r282, -5120;
$L__BB7_37:
	setp.eq.s32 	%p11, %r27, 0;
	@%p11 bra 	$L__BB7_46;
	and.b32  	%r39, %r26, 7;
	setp.lt.u32 	%p12, %r27, 8;
	@%p12 bra 	$L__BB7_40;
	add.s32 	%r79, %r284, %r279;
	mul.wide.u32 	%rd47, %r79, 8;
	add.s64 	%rd48, %rd2, %rd47;
	ld.global.f64 	%fd105, [%rd48];
	add.f64 	%fd106, %fd378, %fd105;
	add.s32 	%r80, %r79, 640;
	mul.wide.u32 	%rd49, %r80, 8;
	add.s64 	%rd50, %rd2, %rd49;
	ld.global.f64 	%fd107, [%rd50];
	add.f64 	%fd108, %fd106, %fd107;
	add.s32 	%r81, %r79, 1280;
	mul.wide.u32 	%rd51, %r81, 8;
	add.s64 	%rd52, %rd2, %rd51;
	ld.global.f64 	%fd109, [%rd52];
	add.f64 	%fd110, %fd108, %fd109;
	add.s32 	%r82, %r79, 1920;
	mul.wide.u32 	%rd53, %r82, 8;
	add.s64 	%rd54, %rd2, %rd53;
	ld.global.f64 	%fd111, [%rd54];
	add.f64 	%fd112, %fd110, %fd111;
	add.s32 	%r83, %r79, 2560;
	mul.wide.u32 	%rd55, %r83, 8;
	add.s64 	%rd56, %rd2, %rd55;
	ld.global.f64 	%fd113, [%rd56];
	add.f64 	%fd114, %fd112, %fd113;
	add.s32 	%r84, %r79, 3200;
	mul.wide.u32 	%rd57, %r84, 8;
	add.s64 	%rd58, %rd2, %rd57;
	ld.global.f64 	%fd115, [%rd58];
	add.f64 	%fd116, %fd114, %fd115;
	add.s32 	%r85, %r79, 3840;
	mul.wide.u32 	%rd59, %r85, 8;
	add.s64 	%rd60, %rd2, %rd59;
	ld.global.f64 	%fd117, [%rd60];
	add.f64 	%fd118, %fd116, %fd117;
	add.s32 	%r86, %r79, 4480;
	mul.wide.u32 	%rd61, %r86, 8;
	add.s64 	%rd62, %rd2, %rd61;
	ld.global.f64 	%fd119, [%rd62];
	add.f64 	%fd378, %fd118, %fd119;
	add.s32 	%r284, %r284, 5120;
$L__BB7_40:
	setp.eq.s32 	%p13, %r39, 0;
	@%p13 bra 	$L__BB7_46;
	and.b32  	%r42, %r26, 3;
	setp.lt.u32 	%p14, %r39, 4;
	@%p14 bra 	$L__BB7_43;
	add.s32 	%r87, %r284, %r279;
	mul.wide.u32 	%rd63, %r87, 8;
	add.s64 	%rd64, %rd2, %rd63;
	ld.global.f64 	%fd121, [%rd64];
	add.f64 	%fd122, %fd378, %fd121;
	add.s32 	%r88, %r87, 640;
	mul.wide.u32 	%rd65, %r88, 8;
	add.s64 	%rd66, %rd2, %rd65;
	ld.global.f64 	%fd123, [%rd66];
	add.f64 	%fd124, %fd122, %fd123;
	add.s32 	%r89, %r87, 1280;
	mul.wide.u32 	%rd67, %r89, 8;
	add.s64 	%rd68, %rd2, %rd67;
	ld.global.f64 	%fd125, [%rd68];
	add.f64 	%fd126, %fd124, %fd125;
	add.s32 	%r90, %r87, 1920;
	mul.wide.u32 	%rd69, %r90, 8;
	add.s64 	%rd70, %rd2, %rd69;
	ld.global.f64 	%fd127, [%rd70];
	add.f64 	%fd378, %fd126, %fd127;
	add.s32 	%r284, %r284, 2560;
$L__BB7_43:
	setp.eq.s32 	%p15, %r42, 0;
	@%p15 bra 	$L__BB7_46;
	add.s32 	%r287, %r284, %r279;
	neg.s32 	%r286, %r42;
$L__BB7_45:
	.pragma "nounroll";
	mul.wide.u32 	%rd71, %r287, 8;
	add.s64 	%rd72, %rd2, %rd71;
	ld.global.f64 	%fd128, [%rd72];
	add.f64 	%fd378, %fd378, %fd128;
	add.s32 	%r287, %r287, 640;
	add.s32 	%r286, %r286, 1;
	setp.ne.s32 	%p16, %r286, 0;
	@%p16 bra 	$L__BB7_45;
$L__BB7_46:
	// begin inline asm
	mov.u32 %r91, %laneid;
	// end inline asm
	mov.b64 	%rd73, %fd378;
	mov.b64 	{%r93, %r98}, %rd73;
	mov.b32 	%r99, 1;
	mov.b32 	%r140, 31;
	mov.b32 	%r141, -1;
	// begin inline asm
	shfl.sync.down.b32 %r92, %r93, %r99, %r140, %r141;
	// end inline asm
	// begin inline asm
	shfl.sync.down.b32 %r97, %r98, %r99, %r140, %r141;
	// end inline asm
	mov.b64 	%rd74, {%r92, %r97};
	mov.b64 	%fd129, %rd74;
	setp.gt.s32 	%p17, %r91, 30;
	add.f64 	%fd130, %fd378, %fd129;
	selp.f64 	%fd131, %fd378, %fd130, %p17;
	mov.b64 	%rd75, %fd131;
	mov.b64 	{%r103, %r108}, %rd75;
	mov.b32 	%r109, 2;
	// begin inline asm
	shfl.sync.down.b32 %r102, %r103, %r109, %r140, %r141;
	// end inline asm
	// begin inline asm
	shfl.sync.down.b32 %r107, %r108, %r109, %r140, %r141;
	// end inline asm
	mov.b64 	%rd76, {%r102, %r107};
	mov.b64 	%fd132, %rd76;
	setp.gt.s32 	%p18, %r91, 29;
	add.f64 	%fd133, %fd131, %fd132;
	selp.f64 	%fd134, %fd131, %fd133, %p18;
	mov.b64 	%rd77, %fd134;
	mov.b64 	{%r113, %r118}, %rd77;
	mov.b32 	%r119, 4;
	// begin inline asm
	shfl.sync.down.b32 %r112, %r113, %r119, %r140, %r141;
	// end inline asm
	// begin inline asm
	shfl.sync.down.b32 %r117, %r118, %r119, %r140, %r141;
	// end inline asm
	mov.b64 	%rd78, {%r112, %r117};
	mov.b64 	%fd135, %rd78;
	setp.gt.s32 	%p19, %r91, 27;
	add.f64 	%fd136, %fd134, %fd135;
	selp.f64 	%fd137, %fd134, %fd136, %p19;
	mov.b64 	%rd79, %fd137;
	mov.b64 	{%r123, %r128}, %rd79;
	mov.b32 	%r129, 8;
	// begin inline asm
	shfl.sync.down.b32 %r122, %r123, %r129, %r140, %r141;
	// end inline asm
	// begin inline asm
	shfl.sync.down.b32 %r127, %r128, %r129, %r140, %r141;
	// end inline asm
	mov.b64 	%rd80, {%r122, %r127};
	mov.b64 	%fd138, %rd80;
	setp.gt.s32 	%p20, %r91, 23;
	add.f64 	%fd139, %fd137, %fd138;
	selp.f64 	%fd140, %fd137, %fd139, %p20;
	mov.b64 	%rd81, %fd140;
	mov.b64 	{%r133, %r138}, %rd81;
	mov.b32 	%r139, 16;
	// begin inline asm
	shfl.sync.down.b32 %r132, %r133, %r139, %r140, %r141;
	// end inline asm
	// begin inline asm
	shfl.sync.down.b32 %r137, %r138, %r139, %r140, %r141;
	// end inline asm
	mov.b64 	%rd82, {%r132, %r137};
	mov.b64 	%fd141, %rd82;
	setp.gt.s32 	%p21, %r91, 15;
	add.f64 	%fd38, %fd140, %fd141;
	selp.f64 	%fd379, %fd140, %fd38, %p21;
	setp.ne.s32 	%p22, %r91, 0;
	@%p22 bra 	$L__BB7_48;
	shr.u32 	%r142, %r21, 2;
	and.b32  	%r143, %r142, 248;
	mov.u32 	%r144, _ZZN3cub18CUB_300001_SM_10006detail6reduce28DeviceReduceSingleTileKernelINS2_10policy_hubIdjN4cuda3std3__44plusIdEEE10Policy1000EN6thrust24THRUST_300001_SM_1000_NS6detail15normal_iteratorINSD_10device_ptrIdEEEEPdjS9_ddNS7_10__identityEEEvT0_T1_T2_T3_T4_T6_E12temp_storage;
	add.s32 	%r145, %r144, %r143;
	st.shared.f64 	[%r145+24], %fd38;
$L__BB7_48:
	bar.sync 	0;
	setp.ne.s32 	%p23, %r21, 0;
	@%p23 bra 	$L__BB7_50;
	ld.shared.f64 	%fd142, [_ZZN3cub18CUB_300001_SM_10006detail6reduce28DeviceReduceSingleTileKernelINS2_10policy_hubIdjN4cuda3std3__44plusIdEEE10Policy1000EN6thrust24THRUST_300001_SM_1000_NS6detail15normal_iteratorINSD_10device_ptrIdEEEEPdjS9_ddNS7_10__identityEEEvT0_T1_T2_T3_T4_T6_E12temp_storage+32];
	add.f64 	%fd143, %fd379, %fd142;
	ld.shared.f64 	%fd144, [_ZZN3cub18CUB_300001_SM_10006detail6reduce28DeviceReduceSingleTileKernelINS2_10policy_hubIdjN4cuda3std3__44plusIdEEE10Policy1000EN6thrust24THRUST_300001_SM_1000_NS6detail15normal_iteratorINSD_10device_ptrIdEEEEPdjS9_ddNS7_10__identityEEEvT0_T1_T2_T3_T4_T6_E12temp_storage+40];
	add.f64 	%fd145, %fd143, %fd144;
	ld.shared.f64 	%fd146, [_ZZN3cub18CUB_300001_SM_10006detail6reduce28DeviceReduceSingleTileKernelINS2_10policy_hubIdjN4cuda3std3__44plusIdEEE10Policy1000EN6thrust24THRUST_300001_SM_1000_NS6detail15normal_iteratorINSD_10device_ptrIdEEEEPdjS9_ddNS7_10__identityEEEvT0_T1_T2_T3_T4_T6_E12temp_storage+48];
	add.f64 	%fd147, %fd145, %fd146;
	ld.shared.f64 	%fd148, [_ZZN3cub18CUB_300001_SM_10006detail6reduce28DeviceReduceSingleTileKernelINS2_10policy_hubIdjN4cuda3std3__44plusIdEEE10Policy1000EN6thrust24THRUST_300001_SM_1000_NS6detail15normal_iteratorINSD_10device_ptrIdEEEEPdjS9_ddNS7_10__identityEEEvT0_T1_T2_T3_T4_T6_E12temp_storage+56];
	add.f64 	%fd149, %fd147, %fd148;
	ld.shared.f64 	%fd150, [_ZZN3cub18CUB_300001_SM_10006detail6reduce28DeviceReduceSingleTileKernelINS2_10policy_hubIdjN4cuda3std3__44plusIdEEE10Policy1000EN6thrust24THRUST_300001_SM_1000_NS6detail15normal_iteratorINSD_10device_ptrIdEEEEPdjS9_ddNS7_10__identityEEEvT0_T1_T2_T3_T4_T6_E12temp_storage+64];
	add.f64 	%fd151, %fd149, %fd150;
	ld.shared.f64 	%fd152, [_ZZN3cub18CUB_300001_SM_10006detail6reduce28DeviceReduceSingleTileKernelINS2_10policy_hubIdjN4cuda3std3__44plusIdEEE10Policy1000EN6thrust24THRUST_300001_SM_1000_NS6detail15normal_iteratorINSD_10device_ptrIdEEEEPdjS9_ddNS7_10__identityEEEvT0_T1_T2_T3_T4_T6_E12temp_storage+72];
	add.f64 	%fd153, %fd151, %fd152;
	ld.shared.f64 	%fd154, [_ZZN3cub18CUB_300001_SM_10006detail6reduce28DeviceReduceSingleTileKernelINS2_10policy_hubIdjN4cuda3std3__44plusIdEEE10Policy1000EN6thrust24THRUST_300001_SM_1000_NS6detail15normal_iteratorINSD_10device_ptrIdEEEEPdjS9_ddNS7_10__identityEEEvT0_T1_T2_T3_T4_T6_E12temp_storage+80];
	add.f64 	%fd155, %fd153, %fd154;
	ld.shared.f64 	%fd156, [_ZZN3cub18CUB_300001_SM_10006detail6reduce28DeviceReduceSingleTileKernelINS2_10policy_hubIdjN4cuda3std3__44plusIdEEE10Policy1000EN6thrust24THRUST_300001_SM_1000_NS6detail15normal_iteratorINSD_10device_ptrIdEEEEPdjS9_ddNS7_10__identityEEEvT0_T1_T2_T3_T4_T6_E12temp_storage+88];
	add.f64 	%fd157, %fd155, %fd156;
	ld.shared.f64 	%fd158, [_ZZN3cub18CUB_300001_SM_10006detail6reduce28DeviceReduceSingleTileKernelINS2_10policy_hubIdjN4cuda3std3__44plusIdEEE10Policy1000EN6thrust24THRUST_300001_SM_1000_NS6detail15normal_iteratorINSD_10device_ptrIdEEEEPdjS9_ddNS7_10__identityEEEvT0_T1_T2_T3_T4_T6_E12temp_storage+96];
	add.f64 	%fd159, %fd157, %fd158;
	ld.shared.f64 	%fd160, [_ZZN3cub18CUB_300001_SM_10006detail6reduce28DeviceReduceSingleTileKernelINS2_10policy_hubIdjN4cuda3std3__44plusIdEEE10Policy1000EN6thrust24THRUST_300001_SM_1000_NS6detail15normal_iteratorINSD_10device_ptrIdEEEEPdjS9_ddNS7_10__identityEEEvT0_T1_T2_T3_T4_T6_E12temp_storage+104];
	add.f64 	%fd161, %fd159, %fd160;
	ld.shared.f64 	%fd162, [_ZZN3cub18CUB_300001_SM_10006detail6reduce28DeviceReduceSingleTileKernelINS2_10policy_hubIdjN4cuda3std3__44plusIdEEE10Policy1000EN6thrust24THRUST_300001_SM_1000_NS6detail15normal_iteratorINSD_10device_ptrIdEEEEPdjS9_ddNS7_10__identityEEEvT0_T1_T2_T3_T4_T6_E12temp_storage+112];
	add.f64 	%fd163, %fd161, %fd162;
	ld.shared.f64 	%fd164, [_ZZN3cub18CUB_300001_SM_10006detail6reduce28DeviceReduceSingleTileKernelINS2_10policy_hubIdjN4cuda3std3__44plusIdEEE10Policy1000EN6thrust24THRUST_300001_SM_1000_NS6detail15normal_iteratorINSD_10device_ptrIdEEEEPdjS9_ddNS7_10__identityEEEvT0_T1_T2_T3_T4_T6_E12temp_storage+120];
	add.f64 	%fd165, %fd163, %fd164;
	ld.shared.f64 	%fd166, [_ZZN3cub18CUB_300001_SM_10006detail6reduce28DeviceReduceSingleTileKernelINS2_10policy_hubIdjN4cuda3std3__44plusIdEEE10Policy1000EN6thrust24THRUST_300001_SM_1000_NS6detail15normal_iteratorINSD_10device_ptrIdEEEEPdjS9_ddNS7_10__identityEEEvT0_T1_T2_T3_T4_T6_E12temp_storage+128];
	add.f64 	%fd167, %fd165, %fd166;
	ld.shared.f64 	%fd168, [_ZZN3cub18CUB_300001_SM_10006detail6reduce28DeviceReduceSingleTileKernelINS2_10policy_hubIdjN4cuda3std3__44plusIdEEE10Policy1000EN6thrust24THRUST_300001_SM_1000_NS6detail15normal_iteratorINSD_10device_ptrIdEEEEPdjS9_ddNS7_10__identityEEEvT0_T1_T2_T3_T4_T6_E12temp_storage+136];
	add.f64 	%fd169, %fd167, %fd168;
	ld.shared.f64 	%fd170, [_ZZN3cub18CUB_300001_SM_10006detail6reduce28DeviceReduceSingleTileKernelINS2_10policy_hubIdjN4cuda3std3__44plusIdEEE10Policy1000EN6thrust24THRUST_300001_SM_1000_NS6detail15normal_iteratorINSD_10device_ptrIdEEEEPdjS9_ddNS7_10__identityEEEvT0_T1_T2_T3_T4_T6_E12temp_storage+144];
	add.f64 	%fd171, %fd169, %fd170;
	ld.shared.f64 	%fd172, [_ZZN3cub18CUB_300001_SM_10006detail6reduce28DeviceReduceSingleTileKernelINS2_10policy_hubIdjN4cuda3std3__44plusIdEEE10Policy1000EN6thrust24THRUST_300001_SM_1000_NS6detail15normal_iteratorINSD_10device_ptrIdEEEEPdjS9_ddNS7_10__identityEEEvT0_T1_T2_T3_T4_T6_E12temp_storage+152];
	add.f64 	%fd173, %fd171, %fd172;
	ld.shared.f64 	%fd174, [_ZZN3cub18CUB_300001_SM_10006detail6reduce28DeviceReduceSingleTileKernelINS2_10policy_hubIdjN4cuda3std3__44plusIdEEE10Policy1000EN6thrust24THRUST_300001_SM_1000_NS6detail15normal_iteratorINSD_10device_ptrIdEEEEPdjS9_ddNS7_10__identityEEEvT0_T1_T2_T3_T4_T6_E12temp_storage+160];
	add.f64 	%fd175, %fd173, %fd174;
	ld.shared.f64 	%fd176, [_ZZN3cub18CUB_300001_SM_10006detail6reduce28DeviceReduceSingleTileKernelINS2_10policy_hubIdjN4cuda3std3__44plusIdEEE10Policy1000EN6thrust24THRUST_300001_SM_1000_NS6detail15normal_iteratorINSD_10device_ptrIdEEEEPdjS9_ddNS7_10__identityEEEvT0_T1_T2_T3_T4_T6_E12temp_storage+168];
	add.f64 	%fd177, %fd175, %fd176;
	ld.shared.f64 	%fd178, [_ZZN3cub18CUB_300001_SM_10006detail6reduce28DeviceReduceSingleTileKernelINS2_10policy_hubIdjN4cuda3std3__44plusIdEEE10Policy1000EN6thrust24THRUST_300001_SM_1000_NS6detail15normal_iteratorINSD_10device_ptrIdEEEEPdjS9_ddNS7_10__identityEEEvT0_T1_T2_T3_T4_T6_E12temp_storage+176];
	add.f64 	%fd379, %fd177, %fd178;
$L__BB7_50:
	mov.u32 	%r269, %tid.x;
	setp.ne.s32 	%p69, %r269, 0;
	@%p69 bra 	$L__BB7_52;
	add.f64 	%fd357, %fd42, %fd379;
	st.global.f64 	[%rd1], %fd357;
$L__BB7_52:
	ret;

}
	// .globl	_ZN3cub18CUB_300001_SM_10006detail6reduce18DeviceReduceKernelINS2_10policy_hubIdjN4cuda3std3__44plusIdEEE10Policy1000EN6thrust24THRUST_300001_SM_1000_NS6detail15normal_iteratorINSD_10device_ptrIdEEEEjS9_dNS7_10__identityEEEvT0_PT3_T1_NS0_13GridEvenShareISN_EET2_T4_
.visible .entry _ZN3cub18CUB_300001_SM_10006detail6reduce18DeviceReduceKernelINS2_10policy_hubIdjN4cuda3std3__44plusIdEEE10Policy1000EN6thrust24THRUST_300001_SM_1000_NS6detail15normal_iteratorINSD_10device_ptrIdEEEEjS9_dNS7_10__identityEEEvT0_PT3_T1_NS0_13GridEvenShareISN_EET2_T4_(
	.param .align 8 .b8 _ZN3cub18CUB_300001_SM_10006detail6reduce18DeviceReduceKernelINS2_10policy_hubIdjN4cuda3std3__44plusIdEEE10Policy1000EN6thrust24THRUST_300001_SM_1000_NS6detail15normal_iteratorINSD_10device_ptrIdEEEEjS9_dNS7_10__identityEEEvT0_PT3_T1_NS0_13GridEvenShareISN_EET2_T4__param_0[8],
	.param .u64 .ptr .align 1 _ZN3cub18CUB_300001_SM_10006detail6reduce18DeviceReduceKernelINS2_10policy_hubIdjN4cuda3std3__44plusIdEEE10Policy1000EN6thrust24THRUST_300001_SM_1000_NS6detail15normal_iteratorINSD_10device_ptrIdEEEEjS9_dNS7_10__identityEEEvT0_PT3_T1_NS0_13GridEvenShareISN_EET2_T4__param_1,
	.param .u32 _ZN3cub18CUB_300001_SM_10006detail6reduce18DeviceReduceKernelINS2_10policy_hubIdjN4cuda3std3__44plusIdEEE10Policy1000EN6thrust24THRUST_300001_SM_1000_NS6detail15normal_iteratorINSD_10device_ptrIdEEEEjS9_dNS7_10__identityEEEvT0_PT3_T1_NS0_13GridEvenShareISN_EET2_T4__param_2,
	.param .align 4 .b8 _ZN3cub18CUB_300001_SM_10006detail6reduce18DeviceReduceKernelINS2_10policy_hubIdjN4cuda3std3__44plusIdEEE10Policy1000EN6thrust24THRUST_300001_SM_1000_NS6detail15normal_iteratorINSD_10device_ptrIdEEEEjS9_dNS7_10__identityEEEvT0_PT3_T1_NS0_13GridEvenShareISN_EET2_T4__param_3[40],
	.param .align 1 .b8 _ZN3cub18CUB_300001_SM_10006detail6reduce18DeviceReduceKernelINS2_10policy_hubIdjN4cuda3std3__44plusIdEEE10Policy1000EN6thrust24THRUST_300001_SM_1000_NS6detail15normal_iteratorINSD_10device_ptrIdEEEEjS9_dNS7_10__identityEEEvT0_PT3_T1_NS0_13GridEvenShareISN_EET2_T4__param_4[1],
	.param .align 1 .b8 _ZN3cub18CUB_300001_SM_10006detail6reduce18DeviceReduceKernelINS2_10policy_hubIdjN4cuda3std3__44plusIdEEE10Policy1000EN6thrust24THRUST_300001_SM_1000_NS6detail15normal_iteratorINSD_10device_ptrIdEEEEjS9_dNS7_10__identityEEEvT0_PT3_T1_NS0_13GridEvenShareISN_EET2_T4__param_5[1]
)
.maxntid 640
{
	.reg .pred 	%p<69>;
	.reg .b16 	%rs<4>;
	.reg .b32 	%r<356>;
	.reg .b64 	%rd<160>;
	.reg .b64 	%fd<376>;
	// demoted variable
	.shared .align 8 .b8 _ZZN3cub18CUB_300001_SM_10006detail6reduce18DeviceReduceKernelINS2_10policy_hubIdjN4cuda3std3__44plusIdEEE10Policy1000EN6thrust24THRUST_300001_SM_1000_NS6detail15normal_iteratorINSD_10device_ptrIdEEEEjS9_dNS7_10__identityEEEvT0_PT3_T1_NS0_13GridEvenShareISN_EET2_T4_E12temp_storage[192];
	ld.param.u32 	%r1, [_ZN3cub18CUB_300001_SM_10006detail6reduce18DeviceReduceKernelINS2_10policy_hubIdjN4cuda3std3__44plusIdEEE10Policy1000EN6thrust24THRUST_300001_SM_1000_NS6detail15normal_iteratorINSD_10device_ptrIdEEEEjS9_dNS7_10__identityEEEvT0_PT3_T1_NS0_13GridEvenShareISN_EET2_T4__param_3+20];
	ld.param.u32 	%r2, [_ZN3cub18CUB_300001_SM_10006detail6reduce18DeviceReduceKernelINS2_10policy_hubIdjN4cuda3std3__44plusIdEEE10Policy1000EN6thrust24THRUST_300001_SM_1000_NS6detail15normal_iteratorINSD_10device_ptrIdEEEEjS9_dNS7_10__identityEEEvT0_PT3_T1_NS0_13GridEvenShareISN_EET2_T4__param_3+24];
	ld.param.u64 	%rd3, [_ZN3cub18CUB_300001_SM_10006detail6reduce18DeviceReduceKernelINS2_10policy_hubIdjN4cuda3std3__44plusIdEEE10Policy1000EN6thrust24THRUST_300001_SM_1000_NS6detail15normal_iteratorINSD_10device_ptrIdEEEEjS9_dNS7_10__identityEEEvT0_PT3_T1_NS0_13GridEvenShareISN_EET2_T4__param_0];
	cvta.to.global.u64 	%rd1, %rd3;
	mov.u32 	%r3, %ctaid.x;
	mul.lo.s32 	%r4, %r2, 5120;
	mul.lo.s32 	%r347, %r3, 5120;
	sub.s32 	%r6, %r1, %r347;
	setp.gt.u32 	%p1, %r6, 5119;
	@%p1 bra 	$L__BB8_26;
	mov.u32 	%r7, %tid.x;
	setp.ge.u32 	%p23, %r7, %r6;
	mov.f64 	%fd364, 0d0000000000000000;
	mov.u32 	%r338, %r7;
	@%p23 bra 	$L__BB8_3;
	add.s32 	%r181, %r347, %r7;
	mul.wide.u32 	%rd76, %r181, 8;
	add.s64 	%rd77, %rd1, %rd76;
	ld.global.f64 	%fd364, [%rd77];
	add.s32 	%r338, %r7, 640;
$L__BB8_3:
	setp.ge.u32 	%p24, %r338, %r6;
	@%p24 bra 	$L__BB8_17;
	not.b32 	%r182, %r338;
	add.s32 	%r183, %r1, %r182;
	sub.s32 	%r184, %r183, %r347;
	mul.hi.u32 	%r185, %r184, -858993459;
	shr.u32 	%r186, %r185, 9;
	add.s32 	%r10, %r186, 1;
	and.b32  	%r11, %r10, 15;
	setp.lt.u32 	%p25, %r184, 9600;
	@%p25 bra 	$L__BB8_8;
	add.s32 	%r337, %r338, 5120;
	add.s32 	%r336, %r338, %r347;
	and.b32  	%r187, %r10, 16777200;
	neg.s32 	%r335, %r187;
$L__BB8_6:
	.pragma "nounroll";
	mul.wide.u32 	%rd78, %r336, 8;
	add.s64 	%rd79, %rd1, %rd78;
	ld.global.f64 	%fd179, [%rd79];
	add.f64 	%fd180, %fd364, %fd179;
	add.s32 	%r188, %r336, 640;
	mul.wide.u32 	%rd80, %r188, 8;
	add.s64 	%rd81, %rd1, %rd80;
	ld.global.f64 	%fd181, [%rd81];
	add.f64 	%fd182, %fd180, %fd181;
	add.s32 	%r189, %r336, 1280;
	mul.wide.u32 	%rd82, %r189, 8;
	add.s64 	%rd83, %rd1, %rd82;
	ld.global.f64 	%fd183, [%rd83];
	add.f64 	%fd184, %fd182, %fd183;
	add.s32 	%r190, %r336, 1920;
	mul.wide.u32 	%rd84, %r190, 8;
	add.s64 	%rd85, %rd1, %rd84;
	ld.global.f64 	%fd185, [%rd85];
	add.f64 	%fd186, %fd184, %fd185;
	add.s32 	%r191, %r336, 2560;
	mul.wide.u32 	%rd86, %r191, 8;
	add.s64 	%rd87, %rd1, %rd86;
	ld.global.f64 	%fd187, [%rd87];
	add.f64 	%fd188, %fd186, %fd187;
	add.s32 	%r192, %r336, 3200;
	mul.wide.u32 	%rd88, %r192, 8;
	add.s64 	%rd89, %rd1, %rd88;
	ld.global.f64 	%fd189, [%rd89];
	add.f64 	%fd190, %fd188, %fd189;
	add.s32 	%r193, %r336, 3840;
	mul.wide.u32 	%rd90, %r193, 8;
	add.s64 	%rd91, %rd1, %rd90;
	ld.global.f64 	%fd191, [%rd91];
	add.f64 	%fd192, %fd190, %fd191;
	add.s32 	%r194, %r336, 4480;
	mul.wide.u32 	%rd92, %r194, 8;
	add.s64 	%rd93, %rd1, %rd92;
	ld.global.f64 	%fd193, [%rd93];
	add.f64 	%fd194, %fd192, %fd193;
	add.s32 	%r195, %r336, 5120;
	mul.wide.u32 	%rd94, %r195, 8;
	add.s64 	%rd95, %rd1, %rd94;
	ld.global.f64 	%fd195, [%rd95];
	add.f64 	%fd196, %fd194, %fd195;
	add.s32 	%r196, %r336, 5760;
	mul.wide.u32 	%rd96, %r196, 8;
	add.s64 	%rd97, %rd1, %rd96;
	ld.global.f64 	%fd197, [%rd97];
	add.f64 	%fd198, %fd196, %fd197;
	add.s32 	%r197, %r336, 6400;
	mul.wide.u32 	%rd98, %r197, 8;
	add.s64 	%rd99, %rd1, %rd98;
	ld.global.f64 	%fd199, [%rd99];
	add.f64 	%fd200, %fd198, %fd199;
	add.s32 	%r198, %r336, 7040;
	mul.wide.u32 	%rd100, %r198, 8;
	add.s64 	%rd101, %rd1, %rd100;
	ld.global.f64 	%fd201, [%rd101];
	add.f64 	%fd202, %fd200, %fd201;
	add.s32 	%r199, %r336, 7680;
	mul.wide.u32 	%rd102, %r199, 8;
	add.s64 	%rd103, %rd1, %rd102;
	ld.global.f64 	%fd203, [%rd103];
	add.f64 	%fd204, %fd202, %fd203;
	add.s32 	%r200, %r336, 8320;
	mul.wide.u32 	%rd104, %r200, 8;
	add.s64 	%rd105, %rd1, %rd104;
	ld.global.f64 	%fd205, [%rd105];
	add.f64 	%fd206, %fd204, %fd205;
	add.s32 	%r201, %r336, 8960;
	mul.wide.u32 	%rd106, %r201, 8;
	add.s64 	%rd107, %rd1, %rd106;
	ld.global.f64 	%fd207, [%rd107];
	add.f64 	%fd208, %fd206, %fd207;
	add.s32 	%r202, %r336, 9600;
	mul.wide.u32 	%rd108, %r202, 8;
	add.s64 	%rd109, %rd1, %rd108;
	ld.global.f64 	%fd209, [%rd109];
	add.f64 	%fd364, %fd208, %fd209;
	add.s32 	%r337, %r337, 10240;
	add.s32 	%r336, %r336, 10240;
	add.s32 	%r335, %r335, 16;
	setp.ne.s32 	%p26, %r335, 0;
	@%p26 bra 	$L__BB8_6;
	add.s32 	%r338, %r337, -5120;
$L__BB8_8:
	setp.eq.s32 	%p27, %r11, 0;
	@%p27 bra 	$L__BB8_17;
	and.b32  	%r23, %r10, 7;
	setp.lt.u32 	%p28, %r11, 8;
	@%p28 bra 	$L__BB8_11;
	add.s32 	%r203, %r338, %r347;
	mul.wide.u32 	%rd110, %r203, 8;
	add.s64 	%rd111, %rd1, %rd110;
	ld.global.f64 	%fd211, [%rd111];
	add.f64 	%fd212, %fd364, %fd211;
	add.s32 	%r204, %r203, 640;
	mul.wide.u32 	%rd112, %r204, 8;
	add.s64 	%rd113, %rd1, %rd112;
	ld.global.f64 	%fd213, [%rd113];
	add.f64 	%fd214, %fd212, %fd213;
	add.s32 	%r205, %r203, 1280;
	mul.wide.u32 	%rd114, %r205, 8;
	add.s64 	%rd115, %rd1, %rd114;
	ld.global.f64 	%fd215, [%rd115];
	add.f64 	%fd216, %fd214, %fd215;
	add.s32 	%r206, %r203, 1920;
	mul.wide.u32 	%rd116, %r206, 8;
	add.s64 	%rd117, %rd1, %rd116;
	ld.global.f64 	%fd217, [%rd117];
	add.f64 	%fd218, %fd216, %fd217;
	add.s32 	%r207, %r203, 2560;
	mul.wide.u32 	%rd118, %r207, 8;
	add.s64 	%rd119, %rd1, %rd118;
	ld.global.f64 	%fd219, [%rd119];
	add.f64 	%fd220, %fd218, %fd219;
	add.s32 	%r208, %r203, 3200;
	mul.wide.u32 	%rd120, %r208, 8;
	add.s64 	%rd121, %rd1, %rd120;
	ld.global.f64 	%fd221, [%rd121];
	add.f64 	%fd222, %fd220, %fd221;
	add.s32 	%r209, %r203, 3840;
	mul.wide.u32 	%rd122, %r209, 8;
	add.s64 	%rd123, %rd1, %rd122;
	ld.global.f64 	%fd223, [%rd123];
	add.f64 	%fd224, %fd222, %fd223;
	add.s32 	%r210, %r203, 4480;
	mul.wide.u32 	%rd124, %r210, 8;
	add.s64 	%rd125, %rd1, %rd124;
	ld.global.f64 	%fd225, [%rd125];
	add.f64 	%fd364, %fd224, %fd225;
	add.s32 	%r338, %r338, 5120;
$L__BB8_11:
	setp.eq.s32 	%p29, %r23, 0;
	@%p29 bra 	$L__BB8_17;
	and.b32  	%r26, %r10, 3;
	setp.lt.u32 	%p30, %r23, 4;
	@%p30 bra 	$L__BB8_14;
	add.s32 	%r211, %r338, %r347;
	mul.wide.u32 	%rd126, %r211, 8;
	add.s64 	%rd127, %rd1, %rd126;
	ld.global.f64 	%fd227, [%rd127];
	add.f64 	%fd228, %fd364, %fd227;
	add.s32 	%r212, %r211, 640;
	mul.wide.u32 	%rd128, %r212, 8;
	add.s64 	%rd129, %rd1, %rd128;
	ld.global.f64 	%fd229, [%rd129];
	add.f64 	%fd230, %fd228, %fd229;
	add.s32 	%r213, %r211, 1280;
	mul.wide.u32 	%rd130, %r213, 8;
	add.s64 	%rd131, %rd1, %rd130;
	ld.global.f64 	%fd231, [%rd131];
	add.f64 	%fd232, %fd230, %fd231;
	add.s32 	%r214, %r211, 1920;
	mul.wide.u32 	%rd132, %r214, 8;
	add.s64 	%rd133, %rd1, %rd132;
	ld.global.f64 	%fd233, [%rd133];
	add.f64 	%fd364, %fd232, %fd233;
	add.s32 	%r338, %r338, 2560;
$L__BB8_14:
	setp.eq.s32 	%p31, %r26, 0;
	@%p31 bra 	$L__BB8_17;
	add.s32 	%r342, %r338, %r347;
	neg.s32 	%r341, %r26;
$L__BB8_16:
	.pragma "nounroll";
	mul.wide.u32 	%rd134, %r342, 8;
	add.s64 	%rd135, %rd1, %rd134;
	ld.global.f64 	%fd234, [%rd135];
	add.f64 	%fd364, %fd364, %fd234;
	add.s32 	%r342, %r342, 640;
	add.s32 	%r341, %r341, 1;
	setp.ne.s32 	%p32, %r341, 0;
	@%p32 bra 	$L__BB8_16;
$L__BB8_17:
	setp.lt.u32 	%p33, %r6, 640;
	@%p33 bra 	$L__BB8_22;
	// begin inline asm
	mov.u32 %r278, %laneid;
	// end inline asm
	mov.b64 	%rd146, %fd364;
	mov.b64 	{%r280, %r285}, %rd146;
	mov.b32 	%r286, 1;
	mov.b32 	%r327, 31;
	mov.b32 	%r328, -1;
	// begin inline asm
	shfl.sync.down.b32 %r279, %r280, %r286, %r327, %r328;
	// end inline asm
	// begin inline asm
	shfl.sync.down.b32 %r284, %r285, %r286, %r327, %r328;
	// end inline asm
	mov.b64 	%rd147, {%r279, %r284};
	mov.b64 	%fd305, %rd147;
	setp.gt.s32 	%p61, %r278, 30;
	add.f64 	%fd306, %fd364, %fd305;
	selp.f64 	%fd307, %fd364, %fd306, %p61;
	mov.b64 	%rd148, %fd307;
	mov.b64 	{%r290, %r295}, %rd148;
	mov.b32 	%r296, 2;
	// begin inline asm
	shfl.sync.down.b32 %r289, %r290, %r296, %r327, %r328;
	// end inline asm
	// begin inline asm
	shfl.sync.down.b32 %r294, %r295, %r296, %r327, %r328;
	// end inline asm
	mov.b64 	%rd149, {%r289, %r294};
	mov.b64 	%fd308, %rd149;
	setp.gt.s32 	%p62, %r278, 29;
	add.f64 	%fd309, %fd307, %fd308;
	selp.f64 	%fd310, %fd307, %fd309, %p62;
	mov.b64 	%rd150, %fd310;
	mov.b64 	{%r300, %r305}, %rd150;
	mov.b32 	%r306, 4;
	// begin inline asm
	shfl.sync.down.b32 %r299, %r300, %r306, %r327, %r328;
	// end inline asm
	// begin inline asm
	shfl.sync.down.b32 %r304, %r305, %r306, %r327, %r328;
	// end inline asm
	mov.b64 	%rd151, {%r299, %r304};
	mov.b64 	%fd311, %rd151;
	setp.gt.s32 	%p63, %r278, 27;
	add.f64 	%fd312, %fd310, %fd311;
	selp.f64 	%fd313, %fd310, %fd312, %p63;
	mov.b64 	%rd152, %fd313;
	mov.b64 	{%r310, %r315}, %rd152;
	mov.b32 	%r316, 8;
	// begin inline asm
	shfl.sync.down.b32 %r309, %r310, %r316, %r327, %r328;
	// end inline asm
	// begin inline asm
	shfl.sync.down.b32 %r314, %r315, %r316, %r327, %r328;
	// end inline asm
	mov.b64 	%rd153, {%r309, %r314};
	mov.b64 	%fd314, %rd153;
	setp.gt.s32 	%p64, %r278, 23;
	add.f64 	%fd315, %fd313, %fd314;
	selp.f64 	%fd316, %fd313, %fd315, %p64;
	mov.b64 	%rd154, %fd316;
	mov.b64 	{%r320, %r325}, %rd154;
	mov.b32 	%r326, 16;
	// begin inline asm
	shfl.sync.down.b32 %r319, %r320, %r326, %r327, %r328;
	// end inline asm
	// begin inline asm
	shfl.sync.down.b32 %r324, %r325, %r326, %r327, %r328;
	// end inline asm
	mov.b64 	%rd155, {%r319, %r324};
	mov.b64 	%fd317, %rd155;
	setp.gt.s32 	%p65, %r278, 15;
	add.f64 	%fd16, %fd316, %fd317;
	selp.f64 	%fd375, %fd316, %fd16, %p65;
	setp.ne.s32 	%p66, %r278, 0;
	@%p66 bra 	$L__BB8_20;
	shr.u32 	%r329, %r7, 2;
	and.b32  	%r330, %r329, 248;
	mov.u32 	%r331, _ZZN3cub18CUB_300001_SM_10006detail6reduce18DeviceReduceKernelINS2_10policy_hubIdjN4cuda3std3__44plusIdEEE10Policy1000EN6thrust24THRUST_300001_SM_1000_NS6detail15normal_iteratorINSD_10device_ptrIdEEEEjS9_dNS7_10__identityEEEvT0_PT3_T1_NS0_13GridEvenShareISN_EET2_T4_E12temp_storage;
	add.s32 	%r332, %r331, %r330;
	st.shared.f64 	[%r332+24], %fd16;
$L__BB8_20:
	bar.sync 	0;
	setp.ne.s32 	%p67, %r7, 0;
	@%p67 bra 	$L__BB8_48;
	ld.shared.f64 	%fd318, [_ZZN3cub18CUB_300001_SM_10006detail6reduce18DeviceReduceKernelINS2_10policy_hubIdjN4cuda3std3__44plusIdEEE10Policy1000EN6thrust24THRUST_300001_SM_1000_NS6detail15normal_iteratorINSD_10device_ptrIdEEEEjS9_dNS7_10__identityEEEvT0_PT3_T1_NS0_13GridEvenShareISN_EET2_T4_E12temp_storage+32];
	add.f64 	%fd319, %fd375, %fd318;
	ld.shared.f64 	%fd320, [_ZZN3cub18CUB_300001_SM_10006detail6reduce18DeviceReduceKernelINS2_10policy_hubIdjN4cuda3std3__44plusIdEEE10Policy1000EN6thrust24THRUST_300001_SM_1000_NS6detail15normal_iteratorINSD_10device_ptrIdEEEEjS9_dNS7_10__identityEEEvT0_PT3_T1_NS0_13GridEvenShareISN_EET2_T4_E12temp_storage+40];
	add.f64 	%fd321, %fd319, %fd320;
	ld.shared.f64 	%fd322, [_ZZN3cub18CUB_300001_SM_10006detail6reduce18DeviceReduceKernelINS2_10policy_hubIdjN4cuda3std3__44plusIdEEE10Policy1000EN6thrust24THRUST_300001_SM_1000_NS6detail15normal_iteratorINSD_10device_ptrIdEEEEjS9_dNS7_10__identityEEEvT0_PT3_T1_NS0_13GridEvenShareISN_EET2_T4_E12temp_storage+48];
	add.f64 	%fd323, %fd321, %fd322;
	ld.shared.f64 	%fd324, [_ZZN3cub18CUB_300001_SM_10006detail6reduce18DeviceReduceKernelINS2_10policy_hubIdjN4cuda3std3__44plusIdEEE10Policy1000EN6thrust24THRUST_300001_SM_1000_NS6detail15normal_iteratorINSD_10device_ptrIdEEEEjS9_dNS7_10__identityEEEvT0_PT3_T1_NS0_13GridEvenShareISN_EET2_T4_E12temp_storage+56];
	add.f64 	%fd325, %fd323, %fd324;
	ld.shared.f64 	%fd326, [_ZZN3cub18CUB_300001_SM_10006detail6reduce18DeviceReduceKernelINS2_10policy_hubIdjN4cuda3std3__44plusIdEEE10Policy1000EN6thrust24THRUST_300001_SM_1000_NS6detail15normal_iteratorINSD_10device_ptrIdEEEEjS9_dNS7_10__identityEEEvT0_PT3_T1_NS0_13GridEvenShareISN_EET2_T4_E12temp_storage+64];
	add.f64 	%fd327, %fd325, %fd326;
	ld.shared.f64 	%fd328, [_ZZN3cub18CUB_300001_SM_10006detail6reduce18DeviceReduceKernelINS2_10policy_hubIdjN4cuda3std3__44plusIdEEE10Policy1000EN6thrust24THRUST_300001_SM_1000_NS6detail15normal_iteratorINSD_10device_ptrIdEEEEjS9_dNS7_10__identityEEEvT0_PT3_T1_NS0_13GridEvenShareISN_EET2_T4_E12temp_storage+72];
	add.f64 	%fd329, %fd327, %fd328;
	ld.shared.f64 	%fd330, [_ZZN3cub18CUB_300001_SM_10006detail6reduce18DeviceReduceKernelINS2_10policy_hubIdjN4cuda3std3__44plusIdEEE10Policy1000EN6thrust24THRUST_300001_SM_1000_NS6detail15normal_iteratorINSD_10device_ptrIdEEEEjS9_dNS7_10__identityEEEvT0_PT3_T1_NS0_13GridEvenShareISN_EET2_T4_E12temp_storage+80];
	add.f64 	%fd331, %fd329, %fd330;
	ld.shared.f64 	%fd332, [_ZZN3cub18CUB_300001_SM_10006detail6reduce18DeviceReduceKernelINS2_10policy_hubIdjN4cuda3std3__44plusIdEEE10Policy1000EN6thrust24THRUST_300001_SM_1000_NS6detail15normal_iteratorINSD_10device_ptrIdEEEEjS9_dNS7_10__identityEEEvT0_PT3_T1_NS0_13GridEvenShareISN_EET2_T4_E12temp_storage+88];
	add.f64 	%fd333, %fd331, %fd332;
	ld.shared.f64 	%fd334, [_ZZN3cub18CUB_300001_SM_10006detail6reduce18DeviceReduceKernelINS2_10policy_hubIdjN4cuda3std3__44plusIdEEE10Policy1000EN6thrust24THRUST_300001_SM_1000_NS6detail15normal_iteratorINSD_10device_ptrIdEEEEjS9_dNS7_10__identityEEEvT0_PT3_T1_NS0_13GridEvenShareISN_EET2_T4_E12temp_storage+96];
	add.f64 	%fd335, %fd333, %fd334;
	ld.shared.f64 	%fd336, [_ZZN3cub18CUB_300001_SM_10006detail6reduce18DeviceReduceKernelINS2_10policy_hubIdjN4cuda3std3__44plusIdEEE10Policy1000EN6thrust24THRUST_300001_SM_1000_NS6detail15normal_iteratorINSD_10device_ptrIdEEEEjS9_dNS7_10__identityEEEvT0_PT3_T1_NS0_13GridEvenShareISN_EET2_T4_E12temp_storage+104];
	add.f64 	%fd337, %fd335, %fd336;
	ld.shared.f64 	%fd338, [_ZZN3cub18CUB_300001_SM_10006detail6reduce18DeviceReduceKernelINS2_10policy_hubIdjN4cuda3std3__44plusIdEEE10Policy1000EN6thrust24THRUST_300001_SM_1000_NS6detail15normal_iteratorINSD_10device_ptrIdEEEEjS9_dNS7_10__identityEEEvT0_PT3_T1_NS0_13GridEvenShareISN_EET2_T4_E12temp_storage+112];
	add.f64 	%fd339, %fd337, %fd338;
	ld.shared.f64 	%fd340, [_ZZN3cub18CUB_300001_SM_10006detail6reduce18DeviceReduceKernelINS2_10policy_hubIdjN4cuda3std3__44plusIdEEE10Policy1000EN6thrust24THRUST_300001_SM_1000_NS6detail15normal_iteratorINSD_10device_ptrIdEEEEjS9_dNS7_10__identityEEEvT0_PT3_T1_NS0_13GridEvenShareISN_EET2_T4_E12temp_storage+120];
	add.f64 	%fd341, %fd339, %fd340;
	ld.shared.f64 	%fd342, [_ZZN3cub18CUB_300001_SM_10006detail6reduce18DeviceReduceKernelINS2_10policy_hubIdjN4cuda3std3__44plusIdEEE10Policy1000EN6thrust24THRUST_300001_SM_1000_NS6detail15normal_iteratorINSD_10device_ptrIdEEEEjS9_dNS7_10__identityEEEvT0_PT3_T1_NS0_13GridEvenShareISN_EET2_T4_E12temp_storage+128];
	add.f64 	%fd343, %fd341, %fd342;
	ld.shared.f64 	%fd344, [_ZZN3cub18CUB_300001_SM_10006detail6reduce18DeviceReduceKernelINS2_10policy_hubIdjN4cuda3std3__44plusIdEEE10Policy1000EN6thrust24THRUST_300001_SM_1000_NS6detail15normal_iteratorINSD_10device_ptrIdEEEEjS9_dNS7_10__identityEEEvT0_PT3_T1_NS0_13GridEvenShareISN_EET2_T4_E12temp_storage+136];
	add.f64 	%fd345, %fd343, %fd344;
	ld.shared.f64 	%fd346, [_ZZN3cub18CUB_300001_SM_10006detail6reduce18DeviceReduceKernelINS2_10policy_hubIdjN4cuda3std3__44plusIdEEE10Policy1000EN6thrust24THRUST_300001_SM_1000_NS6detail15normal_iteratorINSD_10device_ptrIdEEEEjS9_dNS7_10__identityEEEvT0_PT3_T1_NS0_13GridEvenShareISN_EET2_T4_E12temp_storage+144];
	add.f64 	%fd347, %fd345, %fd346;
	ld.shared.f64 	%fd348, [_ZZN3cub18CUB_300001_SM_10006detail6reduce18DeviceReduceKernelINS2_10policy_hubIdjN4cuda3std3__44plusIdEEE10Policy1000EN6thrust24THRUST_300001_SM_1000_NS6detail15normal_iteratorINSD_10device_ptrIdEEEEjS9_dNS7_10__identityEEEvT0_PT3_T1_NS0_13GridEvenShareISN_EET2_T4_E12temp_storage+152];
	add.f64 	%fd349, %fd347, %fd348;
	ld.shared.f64 	%fd350, [_ZZN3cub18CUB_300001_SM_10006detail6reduce18DeviceReduceKernelINS2_10policy_hubIdjN4cuda3std3__44plusIdEEE10Policy1000EN6thrust24THRUST_300001_SM_1000_NS6detail15normal_iteratorINSD_10device_ptrIdEEEEjS9_dNS7_10__identityEEEvT0_PT3_T1_NS0_13GridEvenShareISN_EET2_T4_E12temp_storage+160];
	add.f64 	%fd351, %fd349, %fd350;
	ld.shared.f64 	%fd352, [_ZZN3cub18CUB_300001_SM_10006detail6reduce18DeviceReduceKernelINS2_10policy_hubIdjN4cuda3std3__44plusIdEEE10Policy1000EN6thrust24THRUST_300001_SM_1000_NS6detail15normal_iteratorINSD_10device_ptrIdEEEEjS9_dNS7_10__identityEEEvT0_PT3_T1_NS0_13GridEvenShareISN_EET2_T4_E12temp_storage+168];
	add.f64 	%fd353, %fd351, %fd352;
	ld.shared.f64 	%fd354, [_ZZN3cub18CUB_300001_SM_10006detail6reduce18DeviceReduceKernelINS2_10policy_hubIdjN4cuda3std3__44plusIdEEE10Policy1000EN6thrust24THRUST_300001_SM_1000_NS6detail15normal_iteratorINSD_10device_ptrIdEEEEjS9_dNS7_10__identityEEEvT0_PT3_T1_NS0_13GridEvenShareISN_EET2_T4_E12temp_storage+176];
	add.f64 	%fd375, %fd353, %fd354;
	bra.uni 	$L__BB8_48;
$L__BB8_22:
	// begin inline asm
	mov.u32 %r215, %laneid;
	// end inline asm
	and.b32  	%r266, %r7, 992;
	add.s32 	%r267, %r266, 32;
	setp.gt.u32 	%p34, %r267, %r6;
	not.b32 	%r268, %r266;
	add.s32 	%r269, %r6, %r268;
	selp.b32 	%r264, %r269, 31, %p34;
	mov.b64 	%rd136, %fd364;
	mov.b64 	{%r217, %r222}, %rd136;
	mov.b32 	%r223, 1;
	mov.b32 	%r265, -1;
	// begin inline asm
	shfl.sync.down.b32 %r216, %r217, %r223, %r264, %r265;
	// end inline asm
	// begin inline asm
	shfl.sync.down.b32 %r221, %r222, %r223, %r264, %r265;
	// end inline asm
	mov.b64 	%rd137, {%r216, %r221};
	mov.b64 	%fd235, %rd137;
	setp.lt.s32 	%p35, %r215, %r264;
	add.f64 	%fd236, %fd364, %fd235;
	selp.f64 	%fd237, %fd236, %fd364, %p35;
	mov.b64 	%rd138, %fd237;
	mov.b64 	{%r227, %r232}, %rd138;
	mov.b32 	%r233, 2;
	// begin inline asm
	shfl.sync.down.b32 %r226, %r227, %r233, %r264, %r265;
	// end inline asm
	// begin inline asm
	shfl.sync.down.b32 %r231, %r232, %r233, %r264, %r265;
	// end inline asm
	mov.b64 	%rd139, {%r226, %r231};
	mov.b64 	%fd238, %rd139;
	add.s32 	%r270, %r215, 2;
	setp.gt.s32 	%p36, %r270, %r264;
	add.f64 	%fd239, %fd237, %fd238;
	selp.f64 	%fd240, %fd237, %fd239, %p36;
	mov.b64 	%rd140, %fd240;
	mov.b64 	{%r237, %r242}, %rd140;
	mov.b32 	%r243, 4;
	// begin inline asm
	shfl.sync.down.b32 %r236, %r237, %r243, %r264, %r265;
	// end inline asm
	// begin inline asm
	shfl.sync.down.b32 %r241, %r242, %r243, %r264, %r265;
	// end inline asm
	mov.b64 	%rd141, {%r236, %r241};
	mov.b64 	%fd241, %rd141;
	add.s32 	%r271, %r215, 4;
	setp.gt.s32 	%p37, %r271, %r264;
	add.f64 	%fd242, %fd240, %fd241;
	selp.f64 	%fd243, %fd240, %fd242, %p37;
	mov.b64 	%rd142, %fd243;
	mov.b64 	{%r247, %r252}, %rd142;
	mov.b32 	%r253, 8;
	// begin inline asm
	shfl.sync.down.b32 %r246, %r247, %r253, %r264, %r265;
	// end inline asm
	// begin inline asm
	shfl.sync.down.b32 %r251, %r252, %r253, %r264, %r265;
	// end inline asm
	mov.b64 	%rd143, {%r246, %r251};
	mov.b64 	%fd244, %rd143;
	add.s32 	%r272, %r215, 8;
	setp.gt.s32 	%p38, %r272, %r264;
	add.f64 	%fd245, %fd243, %fd244;
	selp.f64 	%fd246, %fd243, %fd245, %p38;
	mov.b64 	%rd144, %fd246;
	mov.b64 	{%r257, %r262}, %rd144;
	mov.b32 	%r263, 16;
	// begin inline asm
	shfl.sync.down.b32 %r256, %r257, %r263, %r264, %r265;
	// end inline asm
	// begin inline asm
	shfl.sync.down.b32 %r261, %r262, %r263, %r264, %r265;
	// end inline asm
	mov.b64 	%rd145, {%r256, %r261};
	mov.b64 	%fd247, %rd145;
	add.s32 	%r273, %r215, 16;
	setp.gt.s32 	%p39, %r273, %r264;
	add.f64 	%fd248, %fd246, %fd247;
	selp.f64 	%fd375, %fd246, %fd248, %p39;
	setp.ne.s32 	%p40, %r215, 0;
	@%p40 bra 	$L__BB8_24;
	shr.u32 	%r274, %r7, 2;
	and.b32  	%r275, %r274, 248;
	mov.u32 	%r276, _ZZN3cub18CUB_300001_SM_10006detail6reduce18DeviceReduceKernelINS2_10policy_hubIdjN4cuda3std3__44plusIdEEE10Policy1000EN6thrust24THRUST_300001_SM_1000_NS6detail15normal_iteratorINSD_10device_ptrIdEEEEjS9_dNS7_10__identityEEEvT0_PT3_T1_NS0_13GridEvenShareISN_EET2_T4_E12temp_storage;
	add.s32 	%r277, %r276, %r275;
	st.shared.f64 	[%r277+24], %fd375;
$L__BB8_24:
	bar.sync 	0;
	setp.ne.s32 	%p41, %r7, 0;
	@%p41 bra 	$L__BB8_48;
	setp.gt.u32 	%p42, %r6, 32;
	ld.shared.f64 	%fd249, [_ZZN3cub18CUB_300001_SM_10006detail6reduce18DeviceReduceKernelINS2_10policy_hubIdjN4cuda3std3__44plusIdEEE10Policy1000EN6thrust24THRUST_300001_SM_1000_NS6detail15normal_iteratorINSD_10device_ptrIdEEEEjS9_dNS7_10__identityEEEvT0_PT3_T1_NS0_13GridEvenShareISN_EET2_T4_E12temp_storage+32];
	add.f64 	%fd250, %fd375, %fd249;
	selp.f64 	%fd251, %fd250, %fd375, %p42;
	setp.gt.u32 	%p43, %r6, 64;
	ld.shared.f64 	%fd252, [_ZZN3cub18CUB_300001_SM_10006detail6reduce18DeviceReduceKernelINS2_10policy_hubIdjN4cuda3std3__44plusIdEEE10Policy1000EN6thrust24THRUST_300001_SM_1000_NS6detail15normal_iteratorINSD_10device_ptrIdEEEEjS9_dNS7_10__identityEEEvT0_PT3_T1_NS0_13GridEvenShareISN_EET2_T4_E12temp_storage+40];
	add.f64 	%fd253, %fd252, %fd251;
	selp.f64 	%fd254, %fd253, %fd251, %p43;
	setp.gt.u32 	%p44, %r6, 96;
	ld.shared.f64 	%fd255, [_ZZN3cub18CUB_300001_SM_10006detail6reduce18DeviceReduceKernelINS2_10policy_hubIdjN4cuda3std3__44plusIdEEE10Policy1000EN6thrust24THRUST_300001_SM_1000_NS6detail15normal_iteratorINSD_10device_ptrIdEEEEjS9_dNS7_10__identityEEEvT0_PT3_T1_NS0_13GridEvenShareISN_EET2_T4_E12temp_storage+48];
	add.f64 	%fd256, %fd255, %fd254;
	selp.f64 	%fd257, %fd256, %fd254, %p44;
	setp.gt.u32 	%p45, %r6, 128;
	ld.shared.f64 	%fd258, [_ZZN3cub18CUB_300001_SM_10006detail6reduce18DeviceReduceKernelINS2_10policy_hubIdjN4cuda3std3__44plusIdEEE10Policy1000EN6thrust24THRUST_300001_SM_1000_NS6detail15normal_iteratorINSD_10device_ptrIdEEEEjS9_dNS7_10__identityEEEvT0_PT3_T1_NS0_13GridEvenShareISN_EET2_T4_E12temp_storage+56];
	add.f64 	%fd259, %fd258, %fd257;
	selp.f64 	%fd260, %fd259, %fd257, %p45;
	setp.gt.u32 	%p46, %r6, 160;
	ld.shared.f64 	%fd261, [_ZZN3cub18CUB_300001_SM_10006detail6reduce18DeviceReduceKernelINS2_10policy_hubIdjN4cuda3std3__44plusIdEEE10Policy1000EN6thrust24THRUST_300001_SM_1000_NS6detail15normal_iteratorINSD_10device_ptrIdEEEEjS9_dNS7_10__identityEEEvT0_PT3_T1_NS0_13GridEvenShareISN_EET2_T4_E12temp_storage+64];
	add.f64 	%fd262, %fd261, %fd260;
	selp.f64 	%fd263, %fd262, %fd260, %p46;
	setp.gt.u32 	%p47, %r6, 192;
	ld.shared.f64 	%fd264, [_ZZN3cub18CUB_300001_SM_10006detail6reduce18DeviceReduceKernelINS2_10policy_hubIdjN4cuda3std3__44plusIdEEE10Policy1000EN6thrust24THRUST_300001_SM_1000_NS6detail15normal_iteratorINSD_10device_ptrIdEEEEjS9_dNS7_10__identityEEEvT0_PT3_T1_NS0_13GridEvenShareISN_EET2_T4_E12temp_storage+72];
	add.f64 	%fd265, %fd264, %fd263;
	selp.f64 	%fd266, %fd265, %fd263, %p47;
	setp.gt.u32 	%p48, %r6, 224;
	ld.shared.f64 	%fd267, [_ZZN3cub18CUB_300001_SM_10006detail6reduce18DeviceReduceKernelINS2_10policy_hubIdjN4cuda3std3__44plusIdEEE10Policy1000EN6thrust24THRUST_300001_SM_1000_NS6detail15normal_iteratorINSD_10device_ptrIdEEEEjS9_dNS7_10__identityEEEvT0_PT3_T1_NS0_13GridEvenShareISN_EET2_T4_E12temp_storage+80];
	add.f64 	%fd268, %fd267, %fd266;
	selp.f64 	%fd269, %fd268, %fd266, %p48;
	setp.gt.u32 	%p49, %r6, 256;
	ld.shared.f64 	%fd270, [_ZZN3cub18CUB_300001_SM_10006detail6reduce18DeviceReduceKernelINS2_10policy_hubIdjN4cuda3std3__44plusIdEEE10Policy1000EN6thrust24THRUST_300001_SM_1000_NS6detail15normal_iteratorINSD_10device_ptrIdEEEEjS9_dNS7_10__identityEEEvT0_PT3_T1_NS0_13GridEvenShareISN_EET2_T4_E12temp_storage+88];
	add.f64 	%fd271, %fd270, %fd269;
	selp.f64 	%fd272, %fd271, %fd269, %p49;
	setp.gt.u32 	%p50, %r6, 288;
	ld.shared.f64 	%fd273, [_ZZN3cub18CUB_300001_SM_10006detail6reduce18DeviceReduceKernelINS2_10policy_hubIdjN4cuda3std3__44plusIdEEE10Policy1000EN6thrust24THRUST_300001_SM_1000_NS6detail15normal_iteratorINSD_10device_ptrIdEEEEjS9_dNS7_10__identityEEEvT0_PT3_T1_NS0_13GridEvenShareISN_EET2_T4_E12temp_storage+96];
	add.f64 	%fd274, %fd273, %fd272;
	selp.f64 	%fd275, %fd274, %fd272, %p50;
	setp.gt.u32 	%p51, %r6, 320;
	ld.shared.f64 	%fd276, [_ZZN3cub18CUB_300001_SM_10006detail6reduce18DeviceReduceKernelINS2_10policy_hubIdjN4cuda3std3__44plusIdEEE10Policy1000EN6thrust24THRUST_300001_SM_1000_NS6detail15normal_iteratorINSD_10device_ptrIdEEEEjS9_dNS7_10__identityEEEvT0_PT3_T1_NS0_13GridEvenShareISN_EET2_T4_E12temp_storage+104];
	add.f64 	%fd277, %fd276, %fd275;
	selp.f64 	%fd278, %fd277, %fd275, %p51;
	setp.gt.u32 	%p52, %r6, 352;
	ld.shared.f64 	%fd279, [_ZZN3cub18CUB_300001_SM_10006detail6reduce18DeviceReduceKernelINS2_10policy_hubIdjN4cuda3std3__44plusIdEEE10Policy1000EN6thrust24THRUST_300001_SM_1000_NS6detail15normal_iteratorINSD_10device_ptrIdEEEEjS9_dNS7_10__identityEEEvT0_PT3_T1_NS0_13GridEvenShareISN_EET2_T4_E12temp_storage+112];
	add.f64 	%fd280, %fd279, %fd278;
	selp.f64 	%fd281, %fd280, %fd278, %p52;
	setp.gt.u32 	%p53, %r6, 384;
	ld.shared.f64 	%fd282, [_ZZN3cub18CUB_300001_SM_10006detail6reduce18DeviceReduceKernelINS2_10policy_hubIdjN4cuda3std3__44plusIdEEE10Policy1000EN6thrust24THRUST_300001_SM_1000_NS6detail15normal_iteratorINSD_10device_ptrIdEEEEjS9_dNS7_10__identityEEEvT0_PT3_T1_NS0_13GridEvenShareISN_EET2_T4_E12temp_storage+120];
	add.f64 	%fd283, %fd282, %fd281;
	selp.f64 	%fd284, %fd283, %fd281, %p53;
	setp.gt.u32 	%p54, %r6, 416;
	ld.shared.f64 	%fd285, [_ZZN3cub18CUB_300001_SM_10006detail6reduce18DeviceReduceKernelINS2_10policy_hubIdjN4cuda3std3__44plusIdEEE10Policy1000EN6thrust24THRUST_300001_SM_1000_NS6detail15normal_iteratorINSD_10device_ptrIdEEEEjS9_dNS7_10__identityEEEvT0_PT3_T1_NS0_13GridEvenShareISN_EET2_T4_E12temp_storage+128];
	add.f64 	%fd286, %fd285, %fd284;
	selp.f64 	%fd287, %fd286, %fd284, %p54;
	setp.gt.u32 	%p55, %r6, 448;
	ld.shared.f64 	%fd288, [_ZZN3cub18CUB_300001_SM_10006detail6reduce18DeviceReduceKernelINS2_10policy_hubIdjN4cuda3std3__44plusIdEEE10Policy1000EN6thrust24THRUST_300001_SM_1000_NS6detail15normal_iteratorINSD_10device_ptrIdEEEEjS9_dNS7_10__identityEEEvT0_PT3_T1_NS0_13GridEvenShareISN_EET2_T4_E12temp_storage+136];
	add.f64 	%fd289, %fd288, %fd287;
	selp.f64 	%fd290, %fd289, %fd287, %p55;
	setp.gt.u32 	%p56, %r6, 480;
	ld.shared.f64 	%fd291, [_ZZN3cub18CUB_300001_SM_10006detail6reduce18DeviceReduceKernelINS2_10policy_hubIdjN4cuda3std3__44plusIdEEE10Policy1000EN6thrust24THRUST_300001_SM_1000_NS6detail15normal_iteratorINSD_10device_ptrIdEEEEjS9_dNS7_10__identityEEEvT0_PT3_T1_NS0_13GridEvenShareISN_EET2_T4_E12temp_storage+144];
	add.f64 	%fd292, %fd291, %fd290;
	selp.f64 	%fd293, %fd292, %fd290, %p56;
	setp.gt.u32 	%p57, %r6, 512;
	ld.shared.f64 	%fd294, [_ZZN3cub18CUB_300001_SM_10006detail6reduce18DeviceReduceKernelINS2_10policy_hubIdjN4cuda3std3__44plusIdEEE10Policy1000EN6thrust24THRUST_300001_SM_1000_NS6detail15normal_iteratorINSD_10device_ptrIdEEEEjS9_dNS7_10__identityEEEvT0_PT3_T1_NS0_13GridEvenShareISN_EET2_T4_E12temp_storage+152];
	add.f64 	%fd295, %fd294, %fd293;
	selp.f64 	%fd296, %fd295, %fd293, %p57;
	setp.gt.u32 	%p58, %r6, 544;
	ld.shared.f64 	%fd297, [_ZZN3cub18CUB_300001_SM_10006detail6reduce18DeviceReduceKernelINS2_10policy_hubIdjN4cuda3std3__44plusIdEEE10Policy1000EN6thrust24THRUST_300001_SM_1000_NS6detail15normal_iteratorINSD_10device_ptrIdEEEEjS9_dNS7_10__identityEEEvT0_PT3_T1_NS0_13GridEvenShareISN_EET2_T4_E12temp_storage+160];
	add.f64 	%fd298, %fd297, %fd296;
	selp.f64 	%fd299, %fd298, %fd296, %p58;
	setp.gt.u32 	%p59, %r6, 576;
	ld.shared.f64 	%fd300, [_ZZN3cub18CUB_300001_SM_10006detail6reduce18DeviceReduceKernelINS2_10policy_hubIdjN4cuda3std3__44plusIdEEE10Policy1000EN6thrust24THRUST_300001_SM_1000_NS6detail15normal_iteratorINSD_10device_ptrIdEEEEjS9_dNS7_10__identityEEEvT0_PT3_T1_NS0_13GridEvenShareISN_EET2_T4_E12temp_storage+168];
	add.f64 	%fd301, %fd300, %fd299;
	selp.f64 	%fd302, %fd301, %fd299, %p59;
	setp.gt.u32 	%p60, %r6, 608;
	ld.shared.f64 	%fd303, [_ZZN3cub18CUB_300001_SM_10006detail6reduce18DeviceReduceKernelINS2_10policy_hubIdjN4cuda3std3__44plusIdEEE10Policy1000EN6thrust24THRUST_300001_SM_1000_NS6detail15normal_iteratorINSD_10device_ptrIdEEEEjS9_dNS7_10__identityEEEvT0_PT3_T1_NS0_13GridEvenShareISN_EET2_T4_E12temp_storage+176];
	add.f64 	%fd304, %fd303, %fd302;
	selp.f64 	%fd375, %fd304, %fd302, %p60;
	bra.uni 	$L__BB8_48;
$L__BB8_26:
	mov.u32 	%r35, %tid.x;
	add.s32 	%r72, %r347, %r35;
	mul.wide.u32 	%rd4, %r72, 8;
	add.s64 	%rd5, %rd1, %rd4;
	ld.global.f64 	%fd41, [%rd5];
	ld.global.f64 	%fd42, [%rd5+5120];
	ld.global.f64 	%fd43, [%rd5+10240];
	ld.global.f64 	%fd44, [%rd5+15360];
	ld.global.f64 	%fd45, [%rd5+20480];
	ld.global.f64 	%fd46, [%rd5+25600];
	ld.global.f64 	%fd47, [%rd5+30720];
	ld.global.f64 	%fd48, [%rd5+35840];
	add.f64 	%fd49, %fd41, %fd42;
	add.f64 	%fd50, %fd49, %fd43;
	add.f64 	%fd51, %fd50, %fd44;
	add.f64 	%fd52, %fd51, %fd45;
	add.f64 	%fd53, %fd52, %fd46;
	add.f64 	%fd54, %fd53, %fd47;
	add.f64 	%fd374, %fd54, %fd48;
	setp.lt.u32 	%p2, %r6, %r4;
	@%p2 bra 	$L__BB8_44;
	add.s32 	%r36, %r4, %r347;
	not.b32 	%r74, %r35;
	add.s32 	%r75, %r74, %r1;
	sub.s32 	%r76, %r75, %r4;
	sub.s32 	%r344, %r76, %r347;
	add.s32 	%r77, %r36, %r35;
	add.s32 	%r343, %r77, 5120;
	mov.b32 	%r346, 0;
	mov.u32 	%r345, %r36;
$L__BB8_28:
	mad.lo.s32 	%r347, %r2, 5120, %r347;
	add.s32 	%r78, %r1, -5120;
	setp.gt.u32 	%p3, %r347, %r78;
	@%p3 bra 	$L__BB8_30;
	add.s32 	%r79, %r35, %r347;
	mul.wide.u32 	%rd6, %r79, 8;
	add.s64 	%rd7, %rd1, %rd6;
	ld.global.f64 	%fd55, [%rd7];
	ld.global.f64 	%fd56, [%rd7+5120];
	ld.global.f64 	%fd57, [%rd7+10240];
	ld.global.f64 	%fd58, [%rd7+15360];
	ld.global.f64 	%fd59, [%rd7+20480];
	ld.global.f64 	%fd60, [%rd7+25600];
	ld.global.f64 	%fd61, [%rd7+30720];
	ld.global.f64 	%fd62, [%rd7+35840];
	add.f64 	%fd63, %fd374, %fd55;
	add.f64 	%fd64, %fd63, %fd56;
	add.f64 	%fd65, %fd64, %fd57;
	add.f64 	%fd66, %fd65, %fd58;
	add.f64 	%fd67, %fd66, %fd59;
	add.f64 	%fd68, %fd67, %fd60;
	add.f64 	%fd69, %fd68, %fd61;
	add.f64 	%fd374, %fd69, %fd62;
	sub.s32 	%r80, %r1, %r347;
	mul.lo.s32 	%r81, %r2, 5120;
	setp.lt.u32 	%p4, %r80, %r81;
	add.s32 	%r346, %r346, 1;
	add.s32 	%r345, %r345, %r81;
	sub.s32 	%r344, %r344, %r81;
	add.s32 	%r343, %r343, %r81;
	@%p4 bra 	$L__BB8_44;
	bra.uni 	$L__BB8_28;
$L__BB8_30:
	setp.le.u32 	%p5, %r1, %r347;
	sub.s32 	%r82, %r1, %r347;
	setp.ge.s32 	%p6, %r35, %r82;
	or.pred  	%p7, %p5, %p6;
	@%p7 bra 	$L__BB8_44;
	not.b32 	%r84, %r35;
	add.s32 	%r85, %r1, %r84;
	sub.s32 	%r86, %r85, %r36;
	mul.lo.s32 	%r87, %r2, %r346;
	mad.lo.s32 	%r88, %r87, -5120, %r86;
	mul.hi.u32 	%r89, %r88, -858993459;
	shr.u32 	%r90, %r89, 9;
	add.s32 	%r49, %r90, 1;
	and.b32  	%r50, %r49, 15;
	setp.lt.u32 	%p8, %r88, 9600;
	mov.u32 	%r352, %r35;
	@%p8 bra 	$L__BB8_35;
	or.b32  	%r350, %r35, 5120;
	mul.hi.u32 	%r91, %r344, -858993459;
	shr.u32 	%r92, %r91, 9;
	add.s32 	%r93, %r92, 1;
	and.b32  	%r94, %r93, 16777200;
	neg.s32 	%r348, %r94;
$L__BB8_33:
	.pragma "nounroll";
	add.s32 	%r95, %r343, -5120;
	mul.wide.u32 	%rd8, %r95, 8;
	add.s64 	%rd9, %rd1, %rd8;
	ld.global.f64 	%fd71, [%rd9];
	add.f64 	%fd72, %fd374, %fd71;
	add.s32 	%r96, %r343, -4480;
	mul.wide.u32 	%rd10, %r96, 8;
	add.s64 	%rd11, %rd1, %rd10;
	ld.global.f64 	%fd73, [%rd11];
	add.f64 	%fd74, %fd72, %fd73;
	add.s32 	%r97, %r343, -3840;
	mul.wide.u32 	%rd12, %r97, 8;
	add.s64 	%rd13, %rd1, %rd12;
	ld.global.f64 	%fd75, [%rd13];
	add.f64 	%fd76, %fd74, %fd75;
	add.s32 	%r98, %r343, -3200;
	mul.wide.u32 	%rd14, %r98, 8;
	add.s64 	%rd15, %rd1, %rd14;
	ld.global.f64 	%fd77, [%rd15];
	add.f64 	%fd78, %fd76, %fd77;
	add.s32 	%r99, %r343, -2560;
	mul.wide.u32 	%rd16, %r99, 8;
	add.s64 	%rd17, %rd1, %rd16;
	ld.global.f64 	%fd79, [%rd17];
	add.f64 	%fd80, %fd78, %fd79;
	add.s32 	%r100, %r343, -1920;
	mul.wide.u32 	%rd18, %r100, 8;
	add.s64 	%rd19, %rd1, %rd18;
	ld.global.f64 	%fd81, [%rd19];
	add.f64 	%fd82, %fd80, %fd81;
	add.s32 	%r101, %r343, -1280;
	mul.wide.u32 	%rd20, %r101, 8;
	add.s64 	%rd21, %rd1, %rd20;
	ld.global.f64 	%fd83, [%rd21];
	add.f64 	%fd84, %fd82, %fd83;
	add.s32 	%r102, %r343, 4480;
	add.s32 	%r103, %r343, -640;
	mul.wide.u32 	%rd22, %r103, 8;
	add.s64 	%rd23, %rd1, %rd22;
	ld.global.f64 	%fd85, [%rd23];
	add.f64 	%fd86, %fd84, %fd85;
	mul.wide.u32 	%rd24, %r343, 8;
	add.s64 	%rd25, %rd1, %rd24;
	ld.global.f64 	%fd87, [%rd25];
	add.f64 	%fd88, %fd86, %fd87;
	add.s32 	%r104, %r343, 640;
	mul.wide.u32 	%rd26, %r104, 8;
	add.s64 	%rd27, %rd1, %rd26;
	ld.global.f64 	%fd89, [%rd27];
	add.f64 	%fd90, %fd88, %fd89;
	add.s32 	%r105, %r343, 1280;
	mul.wide.u32 	%rd28, %r105, 8;
	add.s64 	%rd29, %rd1, %rd28;
	ld.global.f64 	%fd91, [%rd29];
	add.f64 	%fd92, %fd90, %fd91;
	add.s32 	%r106, %r343, 1920;
	mul.wide.u32 	%rd30, %r106, 8;
	add.s64 	%rd31, %rd1, %rd30;
	ld.global.f64 	%fd93, [%rd31];
	add.f64 	%fd94, %fd92, %fd93;
	add.s32 	%r107, %r343, 2560;
	mul.wide.u32 	%rd32, %r107, 8;
	add.s64 	%rd33, %rd1, %rd32;
	ld.global.f64 	%fd95, [%rd33];
	add.f64 	%fd96, %fd94, %fd95;
	add.s32 	%r108, %r343, 3200;
	mul.wide.u32 	%rd34, %r108, 8;
	add.s64 	%rd35, %rd1, %rd34;
	ld.global.f64 	%fd97, [%rd35];
	add.f64 	%fd98, %fd96, %fd97;
	add.s32 	%r109, %r343, 3840;
	mul.wide.u32 	%rd36, %r109, 8;
	add.s64 	%rd37, %rd1, %rd36;
	ld.global.f64 	%fd99, [%rd37];
	add.f64 	%fd100, %fd98, %fd99;
	mul.wide.u32 	%rd38, %r102, 8;
	add.s64 	%rd39, %rd1, %rd38;
	ld.global.f64 	%fd101, [%rd39];
	add.f64 	%fd374, %fd100, %fd101;
	add.s32 	%r350, %r350, 10240;
	add.s32 	%r343, %r343, 10240;
	add.s32 	%r348, %r348, 16;
	setp.ne.s32 	%p9, %r348, 0;
	@%p9 bra 	$L__BB8_33;
	add.s32 	%r352, %r350, -5120;
$L__BB8_35:
	setp.eq.s32 	%p10, %r50, 0;
	@%p10 bra 	$L__BB8_44;
	and.b32  	%r61, %r49, 7;
	setp.lt.u32 	%p11, %r50, 8;
	@%p11 bra 	$L__BB8_38;
	add.s32 	%r110, %r352, %r347;
	mul.wide.u32 	%rd40, %r110, 8;
	add.s64 	%rd41, %rd1, %rd40;
	ld.global.f64 	%fd103, [%rd41];
	add.f64 	%fd104, %fd374, %fd103;
	add.s32 	%r111, %r110, 640;
	mul.wide.u32 	%rd42, %r111, 8;
	add.s64 	%rd43, %rd1, %rd42;
	ld.global.f64 	%fd105, [%rd43];
	add.f64 	%fd106, %fd104, %fd105;
	add.s32 	%r112, %r110, 1280;
	mul.wide.u32 	%rd44, %r112, 8;
	add.s64 	%rd45, %rd1, %rd44;
	ld.global.f64 	%fd107, [%rd45];
	add.f64 	%fd108, %fd106, %fd107;
	add.s32 	%r113, %r110, 1920;
	mul.wide.u32 	%rd46, %r113, 8;
	add.s64 	%rd47, %rd1, %rd46;
	ld.global.f64 	%fd109, [%rd47];
	add.f64 	%fd110, %fd108, %fd109;
	add.s32 	%r114, %r110, 2560;
	mul.wide.u32 	%rd48, %r114, 8;
	add.s64 	%rd49, %rd1, %rd48;
	ld.global.f64 	%fd111, [%rd49];
	add.f64 	%fd112, %fd110, %fd111;
	add.s32 	%r115, %r110, 3200;
	mul.wide.u32 	%rd50, %r115, 8;
	add.s64 	%rd51, %rd1, %rd50;
	ld.global.f64 	%fd113, [%rd51];
	add.f64 	%fd114, %fd112, %fd113;
	add.s32 	%r116, %r110, 3840;
	mul.wide.u32 	%rd52, %r116, 8;
	add.s64 	%rd53, %rd1, %rd52;
	ld.global.f64 	%fd115, [%rd53];
	add.f64 	%fd116, %fd114, %fd115;
	add.s32 	%r117, %r110, 4480;
	mul.wide.u32 	%rd54, %r117, 8;
	add.s64 	%rd55, %rd1, %rd54;
	ld.global.f64 	%fd117, [%rd55];
	add.f64 	%fd374, %fd116, %fd117;
	add.s32 	%r352, %r352, 5120;
$L__BB8_38:
	setp.eq.s32 	%p12, %r61, 0;
	@%p12 bra 	$L__BB8_44;
	setp.lt.u32 	%p13, %r61, 4;
	@%p13 bra 	$L__BB8_41;
	add.s32 	%r118, %r352, %r347;
	mul.wide.u32 	%rd56, %r118, 8;
	add.s64 	%rd57, %rd1, %rd56;
	ld.global.f64 	%fd119, [%rd57];
	add.f64 	%fd120, %fd374, %fd119;
	add.s32 	%r119, %r118, 640;
	mul.wide.u32 	%rd58, %r119, 8;
	add.s64 	%rd59, %rd1, %rd58;
	ld.global.f64 	%fd121, [%rd59];
	add.f64 	%fd122, %fd120, %fd121;
	add.s32 	%r120, %r118, 1280;
	mul.wide.u32 	%rd60, %r120, 8;
	add.s64 	%rd61, %rd1, %rd60;
	ld.global.f64 	%fd123, [%rd61];
	add.f64 	%fd124, %fd122, %fd123;
	add.s32 	%r121, %r118, 1920;
	mul.wide.u32 	%rd62, %r121, 8;
	add.s64 	%rd63, %rd1, %rd62;
	ld.global.f64 	%fd125, [%rd63];
	add.f64 	%fd374, %fd124, %fd125;
	add.s32 	%r352, %r352, 2560;
$L__BB8_41:
	and.b32  	%r122, %r49, 3;
	setp.eq.s32 	%p14, %r122, 0;
	@%p14 bra 	$L__BB8_44;
	add.s32 	%r355, %r352, %r345;
	mul.hi.u32 	%r123, %r344, -858993459;
	cvt.u16.u32 	%rs1, %r123;
	shr.u16 	%rs2, %rs1, 9;
	add.s16 	%rs3, %rs2, 1;
	cvt.u32.u16 	%r124, %rs3;
	and.b32  	%r125, %r124, 3;
	neg.s32 	%r354, %r125;
$L__BB8_43:
	.pragma "nounroll";
	mul.wide.u32 	%rd64, %r355, 8;
	add.s64 	%rd65, %rd1, %rd64;
	ld.global.f64 	%fd126, [%rd65];
	add.f64 	%fd374, %fd374, %fd126;
	add.s32 	%r355, %r355, 640;
	add.s32 	%r354, %r354, 1;
	setp.ne.s32 	%p15, %r354, 0;
	@%p15 bra 	$L__BB8_43;
$L__BB8_44:
	// begin inline asm
	mov.u32 %r126, %laneid;
	// end inline asm
	mov.b64 	%rd66, %fd374;
	mov.b64 	{%r128, %r133}, %rd66;
	mov.b32 	%r134, 1;
	mov.b32 	%r175, 31;
	mov.b32 	%r176, -1;
	// begin inline asm
	shfl.sync.down.b32 %r127, %r128, %r134, %r175, %r176;
	// end inline asm
	// begin inline asm
	shfl.sync.down.b32 %r132, %r133, %r134, %r175, %r176;
	// end inline asm
	mov.b64 	%rd67, {%r127, %r132};
	mov.b64 	%fd127, %rd67;
	setp.gt.s32 	%p16, %r126, 30;
	add.f64 	%fd128, %fd374, %fd127;
	selp.f64 	%fd129, %fd374, %fd128, %p16;
	mov.b64 	%rd68, %fd129;
	mov.b64 	{%r138, %r143}, %rd68;
	mov.b32 	%r144, 2;
	// begin inline asm
	shfl.sync.down.b32 %r137, %r138, %r144, %r175, %r176;
	// end inline asm
	// begin inline asm
	shfl.sync.down.b32 %r142, %r143, %r144, %r175, %r176;
	// end inline asm
	mov.b64 	%rd69, {%r137, %r142};
	mov.b64 	%fd130, %rd69;
	setp.gt.s32 	%p17, %r126, 29;
	add.f64 	%fd131, %fd129, %fd130;
	selp.f64 	%fd132, %fd129, %fd131, %p17;
	mov.b64 	%rd70, %fd132;
	mov.b64 	{%r148, %r153}, %rd70;
	mov.b32 	%r154, 4;
	// begin inline asm
	shfl.sync.down.b32 %r147, %r148, %r154, %r175, %r176;
	// end inline asm
	// begin inline asm
	shfl.sync.down.b32 %r152, %r153, %r154, %r175, %r176;
	// end inline asm
	mov.b64 	%rd71, {%r147, %r152};
	mov.b64 	%fd133, %rd71;
	setp.gt.s32 	%p18, %r126, 27;
	add.f64 	%fd134, %fd132, %fd133;
	selp.f64 	%fd135, %fd132, %fd134, %p18;
	mov.b64 	%rd72, %fd135;
	mov.b64 	{%r158, %r163}, %rd72;
	mov.b32 	%r164, 8;
	// begin inline asm
	shfl.sync.down.b32 %r157, %r158, %r164, %r175, %r176;
	// end inline asm
	// begin inline asm
	shfl.sync.down.b32 %r162, %r163, %r164, %r175, %r176;
	// end inline asm
	mov.b64 	%rd73, {%r157, %r162};
	mov.b64 	%fd136, %rd73;
	setp.gt.s32 	%p19, %r126, 23;
	add.f64 	%fd137, %fd135, %fd136;
	selp.f64 	%fd138, %fd135, %fd137, %p19;
	mov.b64 	%rd74, %fd138;
	mov.b64 	{%r168, %r173}, %rd74;
	mov.b32 	%r174, 16;
	// begin inline asm
	shfl.sync.down.b32 %r167, %r168, %r174, %r175, %r176;
	// end inline asm
	// begin inline asm
	shfl.sync.down.b32 %r172, %r173, %r174, %r175, %r176;
	// end inline asm
	mov.b64 	%rd75, {%r167, %r172};
	mov.b64 	%fd139, %rd75;
	setp.gt.s32 	%p20, %r126, 15;
	add.f64 	%fd37, %fd138, %fd139;
	selp.f64 	%fd375, %fd138, %fd37, %p20;
	setp.ne.s32 	%p21, %r126, 0;
	@%p21 bra 	$L__BB8_46;
	shr.u32 	%r177, %r35, 2;
	and.b32  	%r178, %r177, 248;
	mov.u32 	%r179, _ZZN3cub18CUB_300001_SM_10006detail6reduce18DeviceReduceKernelINS2_10policy_hubIdjN4cuda3std3__44plusIdEEE10Policy1000EN6thrust24THRUST_300001_SM_1000_NS6detail15normal_iteratorINSD_10device_ptrIdEEEEjS9_dNS7_10__identityEEEvT0_PT3_T1_NS0_13GridEvenShareISN_EET2_T4_E12temp_storage;
	add.s32 	%r180, %r179, %r178;
	st.shared.f64 	[%r180+24], %fd37;
$L__BB8_46:
	bar.sync 	0;
	setp.ne.s32 	%p22, %r35, 0;
	@%p22 bra 	$L__BB8_48;
	ld.shared.f64 	%fd140, [_ZZN3cub18CUB_300001_SM_10006detail6reduce18DeviceReduceKernelINS2_10policy_hubIdjN4cuda3std3__44plusIdEEE10Policy1000EN6thrust24THRUST_300001_SM_1000_NS6detail15normal_iteratorINSD_10device_ptrIdEEEEjS9_dNS7_10__identityEEEvT0_PT3_T1_NS0_13GridEvenShareISN_EET2_T4_E12temp_storage+32];
	add.f64 	%fd141, %fd375, %fd140;
	ld.shared.f64 	%fd142, [_ZZN3cub18CUB_300001_SM_10006detail6reduce18DeviceReduceKernelINS2_10policy_hubIdjN4cuda3std3__44plusIdEEE10Policy1000EN6thrust24THRUST_300001_SM_1000_NS6detail15normal_iteratorINSD_10device_ptrIdEEEEjS9_dNS7_10__identityEEEvT0_PT3_T1_NS0_13GridEvenShareISN_EET2_T4_E12temp_storage+40];
	add.f64 	%fd143, %fd141, %fd142;
	ld.shared.f64 	%fd144, [_ZZN3cub18CUB_300001_SM_10006detail6reduce18DeviceReduceKernelINS2_10policy_hubIdjN4cuda3std3__44plusIdEEE10Policy1000EN6thrust24THRUST_300001_SM_1000_NS6detail15normal_iteratorINSD_10device_ptrIdEEEEjS9_dNS7_10__identityEEEvT0_PT3_T1_NS0_13GridEvenShareISN_EET2_T4_E12temp_storage+48];
	add.f64 	%fd145, %fd143, %fd144;
	ld.shared.f64 	%fd146, [_ZZN3cub18CUB_300001_SM_10006detail6reduce18DeviceReduceKernelINS2_10policy_hubIdjN4cuda3std3__44plusIdEEE10Policy1000EN6thrust24THRUST_300001_SM_1000_NS6detail15normal_iteratorINSD_10device_ptrIdEEEEjS9_dNS7_10__identityEEEvT0_PT3_T1_NS0_13GridEvenShareISN_EET2_T4_E12temp_storage+56];
	add.f64 	%fd147, %fd145, %fd146;
	ld.shared.f64 	%fd148, [_ZZN3cub18CUB_300001_SM_10006detail6reduce18DeviceReduceKernelINS2_10policy_hubIdjN4cuda3std3__44plusIdEEE10Policy1000EN6thrust24THRUST_300001_SM_1000_NS6detail15normal_iteratorINSD_10device_ptrIdEEEEjS9_dNS7_10__identityEEEvT0_PT3_T1_NS0_13GridEvenShareISN_EET2_T4_E12temp_storage+64];
	add.f64 	%fd149, %fd147, %fd148;
	ld.shared.f64 	%fd150, [_ZZN3cub18CUB_300001_SM_10006detail6reduce18DeviceReduceKernelINS2_10policy_hubIdjN4cuda3std3__44plusIdEEE10Policy1000EN6thrust24THRUST_300001_SM_1000_NS6detail15normal_iteratorINSD_10device_ptrIdEEEEjS9_dNS7_10__identityEEEvT0_PT3_T1_NS0_13GridEvenShareISN_EET2_T4_E12temp_storage+72];
	add.f64 	%fd151, %fd149, %fd150;
	ld.shared.f64 	%fd152, [_ZZN3cub18CUB_300001_SM_10006detail6reduce18DeviceReduceKernelINS2_10policy_hubIdjN4cuda3std3__44plusIdEEE10Policy1000EN6thrust24THRUST_300001_SM_1000_NS6detail15normal_iteratorINSD_10device_ptrIdEEEEjS9_dNS7_10__identityEEEvT0_PT3_T1_NS0_13GridEvenShareISN_EET2_T4_E12temp_storage+80];
	add.f64 	%fd153, %fd151, %fd152;
	ld.shared.f64 	%fd154, [_ZZN3cub18CUB_300001_SM_10006detail6reduce18DeviceReduceKernelINS2_10policy_hubIdjN4cuda3std3__44plusIdEEE10Policy1000EN6thrust24THRUST_300001_SM_1000_NS6detail15normal_iteratorINSD_10device_ptrIdEEEEjS9_dNS7_10__identityEEEvT0_PT3_T1_NS0_13GridEvenShareISN_EET2_T4_E12temp_storage+88];
	add.f64 	%fd155, %fd153, %fd154;
	ld.shared.f64 	%fd156, [_ZZN3cub18CUB_300001_SM_10006detail6reduce18DeviceReduceKernelINS2_10policy_hubIdjN4cuda3std3__44plusIdEEE10Policy1000EN6thrust24THRUST_300001_SM_1000_NS6detail15normal_iteratorINSD_10device_ptrIdEEEEjS9_dNS7_10__identityEEEvT0_PT3_T1_NS0_13GridEvenShareISN_EET2_T4_E12temp_storage+96];
	add.f64 	%fd157, %fd155, %fd156;
	ld.shared.f64 	%fd158, [_ZZN3cub18CUB_300001_SM_10006detail6reduce18DeviceReduceKernelINS2_10policy_hubIdjN4cuda3std3__44plusIdEEE10Policy1000EN6thrust24THRUST_300001_SM_1000_NS6detail15normal_iteratorINSD_10device_ptrIdEEEEjS9_dNS7_10__identityEEEvT0_PT3_T1_NS0_13GridEvenShareISN_EET2_T4_E12temp_storage+104];
	add.f64 	%fd159, %fd157, %fd158;
	ld.shared.f64 	%fd160, [_ZZN3cub18CUB_300001_SM_10006detail6reduce18DeviceReduceKernelINS2_10policy_hubIdjN4cuda3std3__44plusIdEEE10Policy1000EN6thrust24THRUST_300001_SM_1000_NS6detail15normal_iteratorINSD_10device_ptrIdEEEEjS9_dNS7_10__identityEEEvT0_PT3_T1_NS0_13GridEvenShareISN_EET2_T4_E12temp_storage+112];
	add.f64 	%fd161, %fd159, %fd160;
	ld.shared.f64 	%fd162, [_ZZN3cub18CUB_300001_SM_10006detail6reduce18DeviceReduceKernelINS2_10policy_hubIdjN4cuda3std3__44plusIdEEE10Policy1000EN6thrust24THRUST_300001_SM_1000_NS6detail15normal_iteratorINSD_10device_ptrIdEEEEjS9_dNS7_10__identityEEEvT0_PT3_T1_NS0_13GridEvenShareISN_EET2_T4_E12temp_storage+120];
	add.f64 	%fd163, %fd161, %fd162;
	ld.shared.f64 	%fd164, [_ZZN3cub18CUB_300001_SM_10006detail6reduce18DeviceReduceKernelINS2_10policy_hubIdjN4cuda3std3__44plusIdEEE10Policy1000EN6thrust24THRUST_300001_SM_1000_NS6detail15normal_iteratorINSD_10device_ptrIdEEEEjS9_dNS7_10__identityEEEvT0_PT3_T1_NS0_13GridEvenShareISN_EET2_T4_E12temp_storage+128];
	add.f64 	%fd165, %fd163, %fd164;
	ld.shared.f64 	%fd166, [_ZZN3cub18CUB_300001_SM_10006detail6reduce18DeviceReduceKernelINS2_10policy_hubIdjN4cuda3std3__44plusIdEEE10Policy1000EN6thrust24THRUST_300001_SM_1000_NS6detail15normal_iteratorINSD_10device_ptrIdEEEEjS9_dNS7_10__identityEEEvT0_PT3_T1_NS0_13GridEvenShareISN_EET2_T4_E12temp_storage+136];
	add.f64 	%fd167, %fd165, %fd166;
	ld.shared.f64 	%fd168, [_ZZN3cub18CUB_300001_SM_10006detail6reduce18DeviceReduceKernelINS2_10policy_hubIdjN4cuda3std3__44plusIdEEE10Policy1000EN6thrust24THRUST_300001_SM_1000_NS6detail15normal_iteratorINSD_10device_ptrIdEEEEjS9_dNS7_10__identityEEEvT0_PT3_T1_NS0_13GridEvenShareISN_EET2_T4_E12temp_storage+144];
	add.f64 	%fd169, %fd167, %fd168;
	ld.shared.f64 	%fd170, [_ZZN3cub18CUB_300001_SM_10006detail6reduce18DeviceReduceKernelINS2_10policy_hubIdjN4cuda3std3__44plusIdEEE10Policy1000EN6thrust24THRUST_300001_SM_1000_NS6detail15normal_iteratorINSD_10device_ptrIdEEEEjS9_dNS7_10__identityEEEvT0_PT3_T1_NS0_13GridEvenShareISN_EET2_T4_E12temp_storage+152];
	add.f64 	%fd171, %fd169, %fd170;
	ld.shared.f64 	%fd172, [_ZZN3cub18CUB_300001_SM_10006detail6reduce18DeviceReduceKernelINS2_10policy_hubIdjN4cuda3std3__44plusIdEEE10Policy1000EN6thrust24THRUST_300001_SM_1000_NS6detail15normal_iteratorINSD_10device_ptrIdEEEEjS9_dNS7_10__identityEEEvT0_PT3_T1_NS0_13GridEvenShareISN_EET2_T4_E12temp_storage+160];
	add.f64 	%fd173, %fd171, %fd172;
	ld.shared.f64 	%fd174, [_ZZN3cub18CUB_300001_SM_10006detail6reduce18DeviceReduceKernelINS2_10policy_hubIdjN4cuda3std3__44plusIdEEE10Policy1000EN6thrust24THRUST_300001_SM_1000_NS6detail15normal_iteratorINSD_10device_ptrIdEEEEjS9_dNS7_10__identityEEEvT0_PT3_T1_NS0_13GridEvenShareISN_EET2_T4_E12temp_storage+168];
	add.f64 	%fd175, %fd173, %fd174;
	ld.shared.f64 	%fd176, [_ZZN3cub18CUB_300001_SM_10006detail6reduce18DeviceReduceKernelINS2_10policy_hubIdjN4cuda3std3__44plusIdEEE10Policy1000EN6thrust24THRUST_300001_SM_1000_NS6detail15normal_iteratorINSD_10device_ptrIdEEEEjS9_dNS7_10__identityEEEvT0_PT3_T1_NS0_13GridEvenShareISN_EET2_T4_E12temp_storage+176];
	add.f64 	%fd375, %fd175, %fd176;
$L__BB8_48:
	mov.u32 	%r333, %tid.x;
	setp.ne.s32 	%p68, %r333, 0;
	@%p68 bra 	$L__BB8_50;
	ld.param.u64 	%rd159, [_ZN3cub18CUB_300001_SM_10006detail6reduce18DeviceReduceKernelINS2_10policy_hubIdjN4cuda3std3__44plusIdEEE10Policy1000EN6thrust24THRUST_300001_SM_1000_NS6detail15normal_iteratorINSD_10device_ptrIdEEEEjS9_dNS7_10__identityEEEvT0_PT3_T1_NS0_13GridEvenShareISN_EET2_T4__param_1];
	cvta.to.global.u64 	%rd156, %rd159;
	mul.wide.u32 	%rd157, %r3, 8;
	add.s64 	%rd158, %rd156, %rd157;
	st.global.f64 	[%rd158], %fd375;
$L__BB8_50:
	ret;

}
	// .globl	_ZN3cub18CUB_300001_SM_10006detail6reduce28DeviceReduceSingleTileKernelINS2_10policy_hubIdjN4cuda3std3__44plusIdEEE10Policy1000EPdSC_iS9_ddNS7_10__identityEEEvT0_T1_T2_T3_T4_T6_
.visible .entry _ZN3cub18CUB_300001_SM_10006detail6reduce28DeviceReduceSingleTileKernelINS2_10policy_hubIdjN4cuda3std3__44plusIdEEE10Policy1000EPdSC_iS9_ddNS7_10__identityEEEvT0_T1_T2_T3_T4_T6_(
	.param .u64 .ptr .align 1 _ZN3cub18CUB_300001_SM_10006detail6reduce28DeviceReduceSingleTileKernelINS2_10policy_hubIdjN4cuda3std3__44plusIdEEE10Policy1000EPdSC_iS9_ddNS7_10__identityEEEvT0_T1_T2_T3_T4_T6__param_0,
	.param .u64 .ptr .align 1 _ZN3cub18CUB_300001_SM_10006detail6reduce28DeviceReduceSingleTileKernelINS2_10policy_hubIdjN4cuda3std3__44plusIdEEE10Policy1000EPdSC_iS9_ddNS7_10__identityEEEvT0_T1_T2_T3_T4_T6__param_1,
	.param .u32 _ZN3cub18CUB_300001_SM_10006detail6reduce28DeviceReduceSingleTileKernelINS2_10policy_hubIdjN4cuda3std3__44plusIdEEE10Policy1000EPdSC_iS9_ddNS7_10__identityEEEvT0_T1_T2_T3_T4_T6__param_2,
	.param .align 1 .b8 _ZN3cub18CUB_300001_SM_10006detail6reduce28DeviceReduceSingleTileKernelINS2_10policy_hubIdjN4cuda3std3__44plusIdEEE10Policy1000EPdSC_iS9_ddNS7_10__identityEEEvT0_T1_T2_T3_T4_T6__param_3[1],
	.param .f64 _ZN3cub18CUB_300001_SM_10006detail6reduce28DeviceReduceSingleTileKernelINS2_10policy_hubIdjN4cuda3std3__44plusIdEEE10Policy1000EPdSC_iS9_ddNS7_10__identityEEEvT0_T1_T2_T3_T4_T6__param_4,
	.param .align 1 .b8 _ZN3cub18CUB_300001_SM_10006detail6reduce28DeviceReduceSingleTileKernelINS2_10policy_hubIdjN4cuda3std3__44plusIdEEE10Policy1000EPdSC_iS9_ddNS7_10__identityEEEvT0_T1_T2_T3_T4_T6__param_5[1]
)
.maxntid 640
.minnctapersm 1
{
	.reg .pred 	%p<62>;
	.reg .b32 	%r<239>;
	.reg .b64 	%rd<109>;
	.reg .b64 	%fd<264>;
	// demoted variable
	.shared .align 8 .b8 _ZZN3cub18CUB_300001_SM_10006detail6reduce28DeviceReduceSingleTileKernelINS2_10policy_hubIdjN4cuda3std3__44plusIdEEE10Policy1000EPdSC_iS9_ddNS7_10__identityEEEvT0_T1_T2_T3_T4_T6_E12temp_storage[192];
	ld.param.u64 	%rd9, [_ZN3cub18CUB_300001_SM_10006detail6reduce28DeviceReduceSingleTileKernelINS2_10policy_hubIdjN4cuda3std3__44plusIdEEE10Policy1000EPdSC_iS9_ddNS7_10__identityEEEvT0_T1_T2_T3_T4_T6__param_0];
	ld.param.u64 	%rd10, [_ZN3cub18CUB_300001_SM_10006detail6reduce28DeviceReduceSingleTileKernelINS2_10policy_hubIdjN4cuda3std3__44plusIdEEE10Policy1000EPdSC_iS9_ddNS7_10__identityEEEvT0_T1_T2_T3_T4_T6__param_1];
	ld.param.u32 	%r36, [_ZN3cub18CUB_300001_SM_10006detail6reduce28DeviceReduceSingleTileKernelINS2_10policy_hubIdjN4cuda3std3__44plusIdEEE10Policy1000EPdSC_iS9_ddNS7_10__identityEEEvT0_T1_T2_T3_T4_T6__param_2];
	ld.param.f64 	%fd30, [_ZN3cub18CUB_300001_SM_10006detail6reduce28DeviceReduceSingleTileKernelINS2_10policy_hubIdjN4cuda3std3__44plusIdEEE10Policy1000EPdSC_iS9_ddNS7_10__identityEEEvT0_T1_T2_T3_T4_T6__param_4];
	cvta.to.global.u64 	%rd1, %rd10;
	setp.ne.s32 	%p1, %r36, 0;
	@%p1 bra 	$L__BB9_3;
	mov.u32 	%r225, %tid.x;
	setp.ne.s32 	%p61, %r225, 0;
	@%p61 bra 	$L__BB9_39;
	st.global.f64 	[%rd1], %fd30;
	bra.uni 	$L__BB9_39;
$L__BB9_3:
	setp.gt.s32 	%p2, %r36, 5119;
	@%p2 bra 	$L__BB9_21;
	mov.u32 	%r1, %tid.x;
	setp.ge.s32 	%p19, %r1, %r36;
	mov.f64 	%fd255, 0d0000000000000000;
	mov.u32 	%r229, %r1;
	@%p19 bra 	$L__BB9_6;
	mul.wide.u32 	%rd74, %r1, 8;
	add.s64 	%rd73, %rd9, %rd74;
	// begin inline asm
	ld.global.nc.u64 %rd72, [%rd73];
	// end inline asm
	mov.b64 	%fd255, %rd72;
	add.s32 	%r229, %r1, 640;
$L__BB9_6:
	setp.ge.s32 	%p20, %r229, %r36;
	@%p20 bra 	$L__BB9_12;
	not.b32 	%r101, %r229;
	add.s32 	%r4, %r36, %r101;
	mul.hi.u32 	%r102, %r4, -858993459;
	shr.u32 	%r103, %r102, 9;
	add.s32 	%r5, %r103, 1;
	and.b32  	%r104, %r103, 3;
	setp.eq.s32 	%p21, %r104, 3;
	@%p21 bra 	$L__BB9_10;
	mul.wide.u32 	%rd75, %r229, 8;
	add.s64 	%rd107, %rd9, %rd75;
	and.b32  	%r105, %r5, 3;
	neg.s32 	%r227, %r105;
$L__BB9_9:
	.pragma "nounroll";
	// begin inline asm
	ld.global.nc.u64 %rd76, [%rd107];
	// end inline asm
	mov.b64 	%fd121, %rd76;
	add.f64 	%fd255, %fd255, %fd121;
	add.s32 	%r229, %r229, 640;
	add.s64 	%rd107, %rd107, 5120;
	add.s32 	%r227, %r227, 1;
	setp.ne.s32 	%p22, %r227, 0;
	@%p22 bra 	$L__BB9_9;
$L__BB9_10:
	setp.lt.u32 	%p23, %r4, 1920;
	@%p23 bra 	$L__BB9_12;
$L__BB9_11:
	mul.wide.s32 	%rd86, %r229, 8;
	add.s64 	%rd79, %rd9, %rd86;
	// begin inline asm
	ld.global.nc.u64 %rd78, [%rd79];
	// end inline asm
	mov.b64 	%fd122, %rd78;
	add.f64 	%fd123, %fd255, %fd122;
	add.s64 	%rd81, %rd79, 5120;
	// begin inline asm
	ld.global.nc.u64 %rd80, [%rd81];
	// end inline asm
	mov.b64 	%fd124, %rd80;
	add.f64 	%fd125, %fd123, %fd124;
	add.s64 	%rd83, %rd79, 10240;
	// begin inline asm
	ld.global.nc.u64 %rd82, [%rd83];
	// end inline asm
	mov.b64 	%fd126, %rd82;
	add.f64 	%fd127, %fd125, %fd126;
	add.s64 	%rd85, %rd79, 15360;
	// begin inline asm
	ld.global.nc.u64 %rd84, [%rd85];
	// end inline asm
	mov.b64 	%fd128, %rd84;
	add.f64 	%fd255, %fd127, %fd128;
	add.s32 	%r229, %r229, 2560;
	setp.lt.s32 	%p24, %r229, %r36;
	@%p24 bra 	$L__BB9_11;
$L__BB9_12:
	setp.lt.s32 	%p25, %r36, 640;
	@%p25 bra 	$L__BB9_17;
	// begin inline asm
	mov.u32 %r169, %laneid;
	// end inline asm
	mov.b64 	%rd97, %fd255;
	mov.b64 	{%r171, %r176}, %rd97;
	mov.b32 	%r177, 1;
	mov.b32 	%r218, 31;
	mov.b32 	%r219, -1;
	// begin inline asm
	shfl.sync.down.b32 %r170, %r171, %r177, %r218, %r219;
	// end inline asm
	// begin inline asm
	shfl.sync.down.b32 %r175, %r176, %r177, %r218, %r219;
	// end inline asm
	mov.b64 	%rd98, {%r170, %r175};
	mov.b64 	%fd199, %rd98;
	setp.gt.s32 	%p53, %r169, 30;
	add.f64 	%fd200, %fd255, %fd199;
	selp.f64 	%fd201, %fd255, %fd200, %p53;
	mov.b64 	%rd99, %fd201;
	mov.b64 	{%r181, %r186}, %rd99;
	mov.b32 	%r187, 2;
	// begin inline asm
	shfl.sync.down.b32 %r180, %r181, %r187, %r218, %r219;
	// end inline asm
	// begin inline asm
	shfl.sync.down.b32 %r185, %r186, %r187, %r218, %r219;
	// end inline asm
	mov.b64 	%rd100, {%r180, %r185};
	mov.b64 	%fd202, %rd100;
	setp.gt.s32 	%p54, %r169, 29;
	add.f64 	%fd203, %fd201, %fd202;
	selp.f64 	%fd204, %fd201, %fd203, %p54;
	mov.b64 	%rd101, %fd204;
	mov.b64 	{%r191, %r196}, %rd101;
	mov.b32 	%r197, 4;
	// begin inline asm
	shfl.sync.down.b32 %r190, %r191, %r197, %r218, %r219;
	// end inline asm
	// begin inline asm
	shfl.sync.down.b32 %r195, %r196, %r197, %r218, %r219;
	// end inline asm
	mov.b64 	%rd102, {%r190, %r195};
	mov.b64 	%fd205, %rd102;
	setp.gt.s32 	%p55, %r169, 27;
	add.f64 	%fd206, %fd204, %fd205;
	selp.f64 	%fd207, %fd204, %fd206, %p55;
	mov.b64 	%rd103, %fd207;
	mov.b64 	{%r201, %r206}, %rd103;
	mov.b32 	%r207, 8;
	// begin inline asm
	shfl.sync.down.b32 %r200, %r201, %r207, %r218, %r219;
	// end inline asm
	// begin inline asm
	shfl.sync.down.b32 %r205, %r206, %r207, %r218, %r219;
	// end inline asm
	mov.b64 	%rd104, {%r200, %r205};
	mov.b64 	%fd208, %rd104;
	setp.gt.s32 	%p56, %r169, 23;
	add.f64 	%fd209, %fd207, %fd208;
	selp.f64 	%fd210, %fd207, %fd209, %p56;
	mov.b64 	%rd105, %fd210;
	mov.b64 	{%r211, %r216}, %rd105;
	mov.b32 	%r217, 16;
	// begin inline asm
	shfl.sync.down.b32 %r210, %r211, %r217, %r218, %r219;
	// end inline asm
	// begin inline asm
	shfl.sync.down.b32 %r215, %r216, %r217, %r218, %r219;
	// end inline asm
	mov.b64 	%rd106, {%r210, %r215};
	mov.b64 	%fd211, %rd106;
	setp.gt.s32 	%p57, %r169, 15;
	add.f64 	%fd10, %fd210, %fd211;
	selp.f64 	%fd263, %fd210, %fd10, %p57;
	setp.ne.s32 	%p58, %r169, 0;
	@%p58 bra 	$L__BB9_15;
	shr.u32 	%r220, %r1, 2;
	and.b32  	%r221, %r220, 248;
	mov.u32 	%r222, _ZZN3cub18CUB_300001_SM_10006detail6reduce28DeviceReduceSingleTileKernelINS2_10policy_hubIdjN4cuda3std3__44plusIdEEE10Policy1000EPdSC_iS9_ddNS7_10__identityEEEvT0_T1_T2_T3_T4_T6_E12temp_storage;
	add.s32 	%r223, %r222, %r221;
	st.shared.f64 	[%r223+24], %fd10;
$L__BB9_15:
	bar.sync 	0;
	setp.ne.s32 	%p59, %r1, 0;
	@%p59 bra 	$L__BB9_37;
	ld.shared.f64 	%fd212, [_ZZN3cub18CUB_300001_SM_10006detail6reduce28DeviceReduceSingleTileKernelINS2_10policy_hubIdjN4cuda3std3__44plusIdEEE10Policy1000EPdSC_iS9_ddNS7_10__identityEEEvT0_T1_T2_T3_T4_T6_E12temp_storage+32];
	add.f64 	%fd213, %fd263, %fd212;
	ld.shared.f64 	%fd214, [_ZZN3cub18CUB_300001_SM_10006detail6reduce28DeviceReduceSingleTileKernelINS2_10policy_hubIdjN4cuda3std3__44plusIdEEE10Policy1000EPdSC_iS9_ddNS7_10__identityEEEvT0_T1_T2_T3_T4_T6_E12temp_storage+40];
	add.f64 	%fd215, %fd213, %fd214;
	ld.shared.f64 	%fd216, [_ZZN3cub18CUB_300001_SM_10006detail6reduce28DeviceReduceSingleTileKernelINS2_10policy_hubIdjN4cuda3std3__44plusIdEEE10Policy1000EPdSC_iS9_ddNS7_10__identityEEEvT0_T1_T2_T3_T4_T6_E12temp_storage+48];
	add.f64 	%fd217, %fd215, %fd216;
	ld.shared.f64 	%fd218, [_ZZN3cub18CUB_300001_SM_10006detail6reduce28DeviceReduceSingleTileKernelINS2_10policy_hubIdjN4cuda3std3__44plusIdEEE10Policy1000EPdSC_iS9_ddNS7_10__identityEEEvT0_T1_T2_T3_T4_T6_E12temp_storage+56];
	add.f64 	%fd219, %fd217, %fd218;
	ld.shared.f64 	%fd220, [_ZZN3cub18CUB_300001_SM_10006detail6reduce28DeviceReduceSingleTileKernelINS2_10policy_hubIdjN4cuda3std3__44plusIdEEE10Policy1000EPdSC_iS9_ddNS7_10__identityEEEvT0_T1_T2_T3_T4_T6_E12temp_storage+64];
	add.f64 	%fd221, %fd219, %fd220;
	ld.shared.f64 	%fd222, [_ZZN3cub18CUB_300001_SM_10006detail6reduce28DeviceReduceSingleTileKernelINS2_10policy_hubIdjN4cuda3std3__44plusIdEEE10Policy1000EPdSC_iS9_ddNS7_10__identityEEEvT0_T1_T2_T3_T4_T6_E12temp_storage+72];
	add.f64 	%fd223, %fd221, %fd222;
	ld.shared.f64 	%fd224, [_ZZN3cub18CUB_300001_SM_10006detail6reduce28DeviceReduceSingleTileKernelINS2_10policy_hubIdjN4cuda3std3__44plusIdEEE10Policy1000EPdSC_iS9_ddNS7_10__identityEEEvT0_T1_T2_T3_T4_T6_E12temp_storage+80];
	add.f64 	%fd225, %fd223, %fd224;
	ld.shared.f64 	%fd226, [_ZZN3cub18CUB_300001_SM_10006detail6reduce28DeviceReduceSingleTileKernelINS2_10policy_hubIdjN4cuda3std3__44plusIdEEE10Policy1000EPdSC_iS9_ddNS7_10__identityEEEvT0_T1_T2_T3_T4_T6_E12temp_storage+88];
	add.f64 	%fd227, %fd225, %fd226;
	ld.shared.f64 	%fd228, [_ZZN3cub18CUB_300001_SM_10006detail6reduce28DeviceReduceSingleTileKernelINS2_10policy_hubIdjN4cuda3std3__44plusIdEEE10Policy1000EPdSC_iS9_ddNS7_10__identityEEEvT0_T1_T2_T3_T4_T6_E12temp_storage+96];
	add.f64 	%fd229, %fd227, %fd228;
	ld.shared.f64 	%fd230, [_ZZN3cub18CUB_300001_SM_10006detail6reduce28DeviceReduceSingleTileKernelINS2_10policy_hubIdjN4cuda3std3__44plusIdEEE10Policy1000EPdSC_iS9_ddNS7_10__identityEEEvT0_T1_T2_T3_T4_T6_E12temp_storage+104];
	add.f64 	%fd231, %fd229, %fd230;
	ld.shared.f64 	%fd232, [_ZZN3cub18CUB_300001_SM_10006detail6reduce28DeviceReduceSingleTileKernelINS2_10policy_hubIdjN4cuda3std3__44plusIdEEE10Policy1000EPdSC_iS9_ddNS7_10__identityEEEvT0_T1_T2_T3_T4_T6_E12temp_storage+112];
	add.f64 	%fd233, %fd231, %fd232;
	ld.shared.f64 	%fd234, [_ZZN3cub18CUB_300001_SM_10006detail6reduce28DeviceReduceSingleTileKernelINS2_10policy_hubIdjN4cuda3std3__44plusIdEEE10Policy1000EPdSC_iS9_ddNS7_10__identityEEEvT0_T1_T2_T3_T4_T6_E12temp_storage+120];
	add.f64 	%fd235, %fd233, %fd234;
	ld.shared.f64 	%fd236, [_ZZN3cub18CUB_300001_SM_10006detail6reduce28DeviceReduceSingleTileKernelINS2_10policy_hubIdjN4cuda3std3__44plusIdEEE10Policy1000EPdSC_iS9_ddNS7_10__identityEEEvT0_T1_T2_T3_T4_T6_E12temp_storage+128];
	add.f64 	%fd237, %fd235, %fd236;
	ld.shared.f64 	%fd238, [_ZZN3cub18CUB_300001_SM_10006detail6reduce28DeviceReduceSingleTileKernelINS2_10policy_hubIdjN4cuda3std3__44plusIdEEE10Policy1000EPdSC_iS9_ddNS7_10__identityEEEvT0_T1_T2_T3_T4_T6_E12temp_storage+136];
	add.f64 	%fd239, %fd237, %fd238;
	ld.shared.f64 	%fd240, [_ZZN3cub18CUB_300001_SM_10006detail6reduce28DeviceReduceSingleTileKernelINS2_10policy_hubIdjN4cuda3std3__44plusIdEEE10Policy1000EPdSC_iS9_ddNS7_10__identityEEEvT0_T1_T2_T3_T4_T6_E12temp_storage+144];
	add.f64 	%fd241, %fd239, %fd240;
	ld.shared.f64 	%fd242, [_ZZN3cub18CUB_300001_SM_10006detail6reduce28DeviceReduceSingleTileKernelINS2_10policy_hubIdjN4cuda3std3__44plusIdEEE10Policy1000EPdSC_iS9_ddNS7_10__identityEEEvT0_T1_T2_T3_T4_T6_E12temp_storage+152];
	add.f64 	%fd243, %fd241, %fd242;
	ld.shared.f64 	%fd244, [_ZZN3cub18CUB_300001_SM_10006detail6reduce28DeviceReduceSingleTileKernelINS2_10policy_hubIdjN4cuda3std3__44plusIdEEE10Policy1000EPdSC_iS9_ddNS7_10__identityEEEvT0_T1_T2_T3_T4_T6_E12temp_storage+160];
	add.f64 	%fd245, %fd243, %fd244;
	ld.shared.f64 	%fd246, [_ZZN3cub18CUB_300001_SM_10006detail6reduce28DeviceReduceSingleTileKernelINS2_10policy_hubIdjN4cuda3std3__44plusIdEEE10Policy1000EPdSC_iS9_ddNS7_10__identityEEEvT0_T1_T2_T3_T4_T6_E12temp_storage+168];
	add.f64 	%fd247, %fd245, %fd246;
	ld.shared.f64 	%fd248, [_ZZN3cub18CUB_300001_SM_10006detail6reduce28DeviceReduceSingleTileKernelINS2_10policy_hubIdjN4cuda3std3__44plusIdEEE10Policy1000EPdSC_iS9_ddNS7_10__identityEEEvT0_T1_T2_T3_T4_T6_E12temp_storage+176];
	add.f64 	%fd263, %fd247, %fd248;
	bra.uni 	$L__BB9_37;
$L__BB9_17:
	// begin inline asm
	mov.u32 %r106, %laneid;
	// end inline asm
	and.b32  	%r157, %r1, 992;
	add.s32 	%r158, %r157, 32;
	setp.gt.s32 	%p26, %r158, %r36;
	not.b32 	%r159, %r157;
	add.s32 	%r160, %r36, %r159;
	selp.b32 	%r155, %r160, 31, %p26;
	mov.b64 	%rd87, %fd255;
	mov.b64 	{%r108, %r113}, %rd87;
	mov.b32 	%r114, 1;
	mov.b32 	%r156, -1;
	// begin inline asm
	shfl.sync.down.b32 %r107, %r108, %r114, %r155, %r156;
	// end inline asm
	// begin inline asm
	shfl.sync.down.b32 %r112, %r113, %r114, %r155, %r156;
	// end inline asm
	mov.b64 	%rd88, {%r107, %r112};
	mov.b64 	%fd129, %rd88;
	setp.lt.s32 	%p27, %r106, %r155;
	add.f64 	%fd130, %fd255, %fd129;
	selp.f64 	%fd131, %fd130, %fd255, %p27;
	mov.b64 	%rd89, %fd131;
	mov.b64 	{%r118, %r123}, %rd89;
	mov.b32 	%r124, 2;
	// begin inline asm
	shfl.sync.down.b32 %r117, %r118, %r124, %r155, %r156;
	// end inline asm
	// begin inline asm
	shfl.sync.down.b32 %r122, %r123, %r124, %r155, %r156;
	// end inline asm
	mov.b64 	%rd90, {%r117, %r122};
	mov.b64 	%fd132, %rd90;
	add.s32 	%r161, %r106, 2;
	setp.gt.s32 	%p28, %r161, %r155;
	add.f64 	%fd133, %fd131, %fd132;
	selp.f64 	%fd134, %fd131, %fd133, %p28;
	mov.b64 	%rd91, %fd134;
	mov.b64 	{%r128, %r133}, %rd91;
	mov.b32 	%r134, 4;
	// begin inline asm
	shfl.sync.down.b32 %r127, %r128, %r134, %r155, %r156;
	// end inline asm
	// begin inline asm
	shfl.sync.down.b32 %r132, %r133, %r134, %r155, %r156;
	// end inline asm
	mov.b64 	%rd92, {%r127, %r132};
	mov.b64 	%fd135, %rd92;
	add.s32 	%r162, %r106, 4;
	setp.gt.s32 	%p29, %r162, %r155;
	add.f64 	%fd136, %fd134, %fd135;
	selp.f64 	%fd137, %fd134, %fd136, %p29;
	mov.b64 	%rd93, %fd137;
	mov.b64 	{%r138, %r143}, %rd93;
	mov.b32 	%r144, 8;
	// begin inline asm
	shfl.sync.down.b32 %r137, %r138, %r144, %r155, %r156;
	// end inline asm
	// begin inline asm
	shfl.sync.down.b32 %r142, %r143, %r144, %r155, %r156;
	// end inline asm
	mov.b64 	%rd94, {%r137, %r142};
	mov.b64 	%fd138, %rd94;
	add.s32 	%r163, %r106, 8;
	setp.gt.s32 	%p30, %r163, %r155;
	add.f64 	%fd139, %fd137, %fd138;
	selp.f64 	%fd140, %fd137, %fd139, %p30;
	mov.b64 	%rd95, %fd140;
	mov.b64 	{%r148, %r153}, %rd95;
	mov.b32 	%r154, 16;
	// begin inline asm
	shfl.sync.down.b32 %r147, %r148, %r154, %r155, %r156;
	// end inline asm
	// begin inline asm
	shfl.sync.down.b32 %r152, %r153, %r154, %r155, %r156;
	// end inline asm
	mov.b64 	%rd96, {%r147, %r152};
	mov.b64 	%fd141, %rd96;
	add.s32 	%r164, %r106, 16;
	setp.gt.s32 	%p31, %r164, %r155;
	add.f64 	%fd142, %fd140, %fd141;
	selp.f64 	%fd263, %fd140, %fd142, %p31;
	setp.ne.s32 	%p32, %r106, 0;
	@%p32 bra 	$L__BB9_19;
	shr.u32 	%r165, %r1, 2;
	and.b32  	%r166, %r165, 248;
	mov.u32 	%r167, _ZZN3cub18CUB_300001_SM_10006detail6reduce28DeviceReduceSingleTileKernelINS2_10policy_hubIdjN4cuda3std3__44plusIdEEE10Policy1000EPdSC_iS9_ddNS7_10__identityEEEvT0_T1_T2_T3_T4_T6_E12temp_storage;
	add.s32 	%r168, %r167, %r166;
	st.shared.f64 	[%r168+24], %fd263;
$L__BB9_19:
	bar.sync 	0;
	setp.ne.s32 	%p33, %r1, 0;
	@%p33 bra 	$L__BB9_37;
	setp.gt.s32 	%p34, %r36, 32;
	ld.shared.f64 	%fd143, [_ZZN3cub18CUB_300001_SM_10006detail6reduce28DeviceReduceSingleTileKernelINS2_10policy_hubIdjN4cuda3std3__44plusIdEEE10Policy1000EPdSC_iS9_ddNS7_10__identityEEEvT0_T1_T2_T3_T4_T6_E12temp_storage+32];
	add.f64 	%fd144, %fd263, %fd143;
	selp.f64 	%fd145, %fd144, %fd263, %p34;
	setp.gt.s32 	%p35, %r36, 64;
	ld.shared.f64 	%fd146, [_ZZN3cub18CUB_300001_SM_10006detail6reduce28DeviceReduceSingleTileKernelINS2_10policy_hubIdjN4cuda3std3__44plusIdEEE10Policy1000EPdSC_iS9_ddNS7_10__identityEEEvT0_T1_T2_T3_T4_T6_E12temp_storage+40];
	add.f64 	%fd147, %fd146, %fd145;
	selp.f64 	%fd148, %fd147, %fd145, %p35;
	setp.gt.s32 	%p36, %r36, 96;
	ld.shared.f64 	%fd149, [_ZZN3cub18CUB_300001_SM_10006detail6reduce28DeviceReduceSingleTileKernelINS2_10policy_hubIdjN4cuda3std3__44plusIdEEE10Policy1000EPdSC_iS9_ddNS7_10__identityEEEvT0_T1_T2_T3_T4_T6_E12temp_storage+48];
	add.f64 	%fd150, %fd149, %fd148;
	selp.f64 	%fd151, %fd150, %fd148, %p36;
	setp.gt.s32 	%p37, %r36, 128;
	ld.shared.f64 	%fd152, [_ZZN3cub18CUB_300001_SM_10006detail6reduce28DeviceReduceSingleTileKernelINS2_10policy_hubIdjN4cuda3std3__44plusIdEEE10Policy1000EPdSC_iS9_ddNS7_10__identityEEEvT0_T1_T2_T3_T4_T6_E12temp_storage+56];
	add.f64 	%fd153, %fd152, %fd151;
	selp.f64 	%fd154, %fd153, %fd151, %p37;
	setp.gt.s32 	%p38, %r36, 160;
	ld.shared.f64 	%fd155, [_ZZN3cub18CUB_300001_SM_10006detail6reduce28DeviceReduceSingleTileKernelINS2_10policy_hubIdjN4cuda3std3__44plusIdEEE10Policy1000EPdSC_iS9_ddNS7_10__identityEEEvT0_T1_T2_T3_T4_T6_E12temp_storage+64];
	add.f64 	%fd156, %fd155, %fd154;
	selp.f64 	%fd157, %fd156, %fd154, %p38;
	setp.gt.s32 	%p39, %r36, 192;
	ld.shared.f64 	%fd158, [_ZZN3cub18CUB_300001_SM_10006detail6reduce28DeviceReduceSingleTileKernelINS2_10policy_hubIdjN4cuda3std3__44plusIdEEE10Policy1000EPdSC_iS9_ddNS7_10__identityEEEvT0_T1_T2_T3_T4_T6_E12temp_storage+72];
	add.f64 	%fd159, %fd158, %fd157;
	selp.f64 	%fd160, %fd159, %fd157, %p39;
	setp.gt.s32 	%p40, %r36, 224;
	ld.shared.f64 	%fd161, [_ZZN3cub18CUB_300001_SM_10006detail6reduce28DeviceReduceSingleTileKernelINS2_10policy_hubIdjN4cuda3std3__44plusIdEEE10Policy1000EPdSC_iS9_ddNS7_10__identityEEEvT0_T1_T2_T3_T4_T6_E12temp_storage+80];
	add.f64 	%fd162, %fd161, %fd160;
	selp.f64 	%fd163, %fd162, %fd160, %p40;
	setp.gt.s32 	%p41, %r36, 256;
	ld.shared.f64 	%fd164, [_ZZN3cub18CUB_300001_SM_10006detail6reduce28DeviceReduceSingleTileKernelINS2_10policy_hubIdjN4cuda3std3__44plusIdEEE10Policy1000EPdSC_iS9_ddNS7_10__identityEEEvT0_T1_T2_T3_T4_T6_E12temp_storage+88];
	add.f64 	%fd165, %fd164, %fd163;
	selp.f64 	%fd166, %fd165, %fd163, %p41;
	setp.gt.s32 	%p42, %r36, 288;
	ld.shared.f64 	%fd167, [_ZZN3cub18CUB_300001_SM_10006detail6reduce28DeviceReduceSingleTileKernelINS2_10policy_hubIdjN4cuda3std3__44plusIdEEE10Policy1000EPdSC_iS9_ddNS7_10__identityEEEvT0_T1_T2_T3_T4_T6_E12temp_storage+96];
	add.f64 	%fd168, %fd167, %fd166;
	selp.f64 	%fd169, %fd168, %fd166, %p42;
	setp.gt.s32 	%p43, %r36, 320;
	ld.shared.f64 	%fd170, [_ZZN3cub18CUB_300001_SM_10006detail6reduce28DeviceReduceSingleTileKernelINS2_10policy_hubIdjN4cuda3std3__44plusIdEEE10Policy1000EPdSC_iS9_ddNS7_10__identityEEEvT0_T1_T2_T3_T4_T6_E12temp_storage+104];
	add.f64 	%fd171, %fd170, %fd169;
	selp.f64 	%fd172, %fd171, %fd169, %p43;
	setp.gt.s32 	%p44, %r36, 352;
	ld.shared.f64 	%fd173, [_ZZN3cub18CUB_300001_SM_10006detail6reduce28DeviceReduceSingleTileKernelINS2_10policy_hubIdjN4cuda3std3__44plusIdEEE10Policy1000EPdSC_iS9_ddNS7_10__identityEEEvT0_T1_T2_T3_T4_T6_E12temp_storage+112];
	add.f64 	%fd174, %fd173, %fd172;
	selp.f64 	%fd175, %fd174, %fd172, %p44;
	setp.gt.s32 	%p45, %r36, 384;
	ld.shared.f64 	%fd176, [_ZZN3cub18CUB_300001_SM_10006detail6reduce28DeviceReduceSingleTileKernelINS2_10policy_hubIdjN4cuda3std3__44plusIdEEE10Policy1000EPdSC_iS9_ddNS7_10__identityEEEvT0_T1_T2_T3_T4_T6_E12temp_storage+120];
	add.f64 	%fd177, %fd176, %fd175;
	selp.f64 	%fd178, %fd177, %fd175, %p45;
	setp.gt.s32 	%p46, %r36, 416;
	ld.shared.f64 	%fd179, [_ZZN3cub18CUB_300001_SM_10006detail6reduce28DeviceReduceSingleTileKernelINS2_10policy_hubIdjN4cuda3std3__44plusIdEEE10Policy1000EPdSC_iS9_ddNS7_10__identityEEEvT0_T1_T2_T3_T4_T6_E12temp_storage+128];
	add.f64 	%fd180, %fd179, %fd178;
	selp.f64 	%fd181, %fd180, %fd178, %p46;
	setp.gt.s32 	%p47, %r36, 448;
	ld.shared.f64 	%fd182, [_ZZN3cub18CUB_300001_SM_10006detail6reduce28DeviceReduceSingleTileKernelINS2_10policy_hubIdjN4cuda3std3__44plusIdEEE10Policy1000EPdSC_iS9_ddNS7_10__identityEEEvT0_T1_T2_T3_T4_T6_E12temp_storage+136];
	add.f64 	%fd183, %fd182, %fd181;
	selp.f64 	%fd184, %fd183, %fd181, %p47;
	setp.gt.s32 	%p48, %r36, 480;
	ld.shared.f64 	%fd185, [_ZZN3cub18CUB_300001_SM_10006detail6reduce28DeviceReduceSingleTileKernelINS2_10policy_hubIdjN4cuda3std3__44plusIdEEE10Policy1000EPdSC_iS9_ddNS7_10__identityEEEvT0_T1_T2_T3_T4_T6_E12temp_storage+144];
	add.f64 	%fd186, %fd185, %fd184;
	selp.f64 	%fd187, %fd186, %fd184, %p48;
	setp.gt.s32 	%p49, %r36, 512;
	ld.shared.f64 	%fd188, [_ZZN3cub18CUB_300001_SM_10006detail6reduce28DeviceReduceSingleTileKernelINS2_10policy_hubIdjN4cuda3std3__44plusIdEEE10Policy1000EPdSC_iS9_ddNS7_10__identityEEEvT0_T1_T2_T3_T4_T6_E12temp_storage+152];
	add.f64 	%fd189, %fd188, %fd187;
	selp.f64 	%fd190, %fd189, %fd187, %p49;
	setp.gt.s32 	%p50, %r36, 544;
	ld.shared.f64 	%fd191, [_ZZN3cub18CUB_300001_SM_10006detail6reduce28DeviceReduceSingleTileKernelINS2_10policy_hubIdjN4cuda3std3__44plusIdEEE10Policy1000EPdSC_iS9_ddNS7_10__identityEEEvT0_T1_T2_T3_T4_T6_E12temp_storage+160];
	add.f64 	%fd192, %fd191, %fd190;
	selp.f64 	%fd193, %fd192, %fd190, %p50;
	setp.gt.s32 	%p51, %r36, 576;
	ld.shared.f64 	%fd194, [_ZZN3cub18CUB_300001_SM_10006detail6reduce28DeviceReduceSingleTileKernelINS2_10policy_hubIdjN4cuda3std3__44plusIdEEE10Policy1000EPdSC_iS9_ddNS7_10__identityEEEvT0_T1_T2_T3_T4_T6_E12temp_storage+168];
	add.f64 	%fd195, %fd194, %fd193;
	selp.f64 	%fd196, %fd195, %fd193, %p51;
	setp.gt.s32 	%p52, %r36, 608;
	ld.shared.f64 	%fd197, [_ZZN3cub18CUB_300001_SM_10006detail6reduce28DeviceReduceSingleTileKernelINS2_10policy_hubIdjN4cuda3std3__44plusIdEEE10Policy1000EPdSC_iS9_ddNS7_10__identityEEEvT0_T1_T2_T3_T4_T6_E12temp_storage+176];
	add.f64 	%fd198, %fd197, %fd196;
	selp.f64 	%fd263, %fd198, %fd196, %p52;
	bra.uni 	$L__BB9_37;
$L__BB9_21:
	mov.u32 	%r14, %tid.x;
	mul.wide.u32 	%rd27, %r14, 8;
	add.s64 	%rd12, %rd9, %rd27;
	// begin inline asm
	ld.global.nc.u64 %rd11, [%rd12];
	// end inline asm
	mov.b64 	%fd31, %rd11;
	add.s64 	%rd14, %rd12, 5120;
	// begin inline asm
	ld.global.nc.u64 %rd13, [%rd14];
	// end inline asm
	mov.b64 	%fd32, %rd13;
	add.s64 	%rd16, %rd12, 10240;
	// begin inline asm
	ld.global.nc.u64 %rd15, [%rd16];
	// end inline asm
	mov.b64 	%fd33, %rd15;
	add.s64 	%rd18, %rd12, 15360;
	// begin inline asm
	ld.global.nc.u64 %rd17, [%rd18];
	// end inline asm
	mov.b64 	%fd34, %rd17;
	add.s64 	%rd20, %rd12, 20480;
	// begin inline asm
	ld.global.nc.u64 %rd19, [%rd20];
	// end inline asm
	mov.b64 	%fd35, %rd19;
	add.s64 	%rd22, %rd12, 25600;
	// begin inline asm
	ld.global.nc.u64 %rd21, [%rd22];
	// end inline asm
	mov.b64 	%fd36, %rd21;
	add.s64 	%rd24, %rd12, 30720;
	// begin inline asm
	ld.global.nc.u64 %rd23, [%rd24];
	// end inline asm
	mov.b64 	%fd37, %rd23;
	add.s64 	%rd26, %rd12, 35840;
	// begin inline asm
	ld.global.nc.u64 %rd25, [%rd26];
	// end inline asm
	mov.b64 	%fd38, %rd25;
	add.f64 	%fd39, %fd31, %fd32;
	add.f64 	%fd40, %fd39, %fd33;
	add.f64 	%fd41, %fd40, %fd34;
	add.f64 	%fd42, %fd41, %fd35;
	add.f64 	%fd43, %fd42, %fd36;
	add.f64 	%fd44, %fd43, %fd37;
	add.f64 	%fd262, %fd44, %fd38;
	setp.lt.u32 	%p3, %r36, 10240;
	mov.b32 	%r232, 5120;
	@%p3 bra 	$L__BB9_25;
	add.s32 	%r15, %r36, -5120;
	mov.b32 	%r232, 5120;
$L__BB9_23:
	mul.wide.s32 	%rd44, %r232, 8;
	add.s64 	%rd29, %rd12, %rd44;
	// begin inline asm
	ld.global.nc.u64 %rd28, [%rd29];
	// end inline asm
	mov.b64 	%fd45, %rd28;
	add.s64 	%rd31, %rd29, 5120;
	// begin inline asm
	ld.global.nc.u64 %rd30, [%rd31];
	// end inline asm
	mov.b64 	%fd46, %rd30;
	add.s64 	%rd33, %rd29, 10240;
	// begin inline asm
	ld.global.nc.u64 %rd32, [%rd33];
	// end inline asm
	mov.b64 	%fd47, %rd32;
	add.s64 	%rd35, %rd29, 15360;
	// begin inline asm
	ld.global.nc.u64 %rd34, [%rd35];
	// end inline asm
	mov.b64 	%fd48, %rd34;
	add.s64 	%rd37, %rd29, 20480;
	// begin inline asm
	ld.global.nc.u64 %rd36, [%rd37];
	// end inline asm
	mov.b64 	%fd49, %rd36;
	add.s64 	%rd39, %rd29, 25600;
	// begin inline asm
	ld.global.nc.u64 %rd38, [%rd39];
	// end inline asm
	mov.b64 	%fd50, %rd38;
	add.s64 	%rd41, %rd29, 30720;
	// begin inline asm
	ld.global.nc.u64 %rd40, [%rd41];
	// end inline asm
	mov.b64 	%fd51, %rd40;
	add.s64 	%rd43, %rd29, 35840;
	// begin inline asm
	ld.global.nc.u64 %rd42, [%rd43];
	// end inline asm
	mov.b64 	%fd52, %rd42;
	add.f64 	%fd53, %fd262, %fd45;
	add.f64 	%fd54, %fd53, %fd46;
	add.f64 	%fd55, %fd54, %fd47;
	add.f64 	%fd56, %fd55, %fd48;
	add.f64 	%fd57, %fd56, %fd49;
	add.f64 	%fd58, %fd57, %fd50;
	add.f64 	%fd59, %fd58, %fd51;
	add.f64 	%fd262, %fd59, %fd52;
	sub.s32 	%r39, %r36, %r232;
	setp.lt.s32 	%p4, %r39, 5120;
	@%p4 bra 	$L__BB9_33;
	add.s32 	%r232, %r232, 5120;
	setp.le.s32 	%p5, %r232, %r15;
	@%p5 bra 	$L__BB9_23;
$L__BB9_25:
	setp.le.s32 	%p6, %r36, %r232;
	@%p6 bra 	$L__BB9_33;
	sub.s32 	%r19, %r36, %r232;
	setp.ge.s32 	%p7, %r14, %r19;
	@%p7 bra 	$L__BB9_33;
	not.b32 	%r40, %r14;
	add.s32 	%r41, %r36, %r40;
	sub.s32 	%r20, %r41, %r232;
	mul.hi.u32 	%r42, %r20, -858993459;
	shr.u32 	%r43, %r42, 9;
	add.s32 	%r21, %r43, 1;
	and.b32  	%r44, %r43, 3;
	setp.eq.s32 	%p8, %r44, 3;
	mov.u32 	%r236, %r14;
	@%p8 bra 	$L__BB9_30;
	add.s32 	%r234, %r14, %r232;
	and.b32  	%r45, %r21, 3;
	neg.s32 	%r233, %r45;
	mov.u32 	%r236, %r14;
$L__BB9_29:
	.pragma "nounroll";
	mul.wide.u32 	%rd47, %r234, 8;
	add.s64 	%rd46, %rd9, %rd47;
	// begin inline asm
	ld.global.nc.u64 %rd45, [%rd46];
	// end inline asm
	mov.b64 	%fd61, %rd45;
	add.f64 	%fd262, %fd262, %fd61;
	add.s32 	%r236, %r236, 640;
	add.s32 	%r234, %r234, 640;
	add.s32 	%r233, %r233, 1;
	setp.ne.s32 	%p9, %r233, 0;
	@%p9 bra 	$L__BB9_29;
$L__BB9_30:
	setp.lt.u32 	%p10, %r20, 1920;
	@%p10 bra 	$L__BB9_33;
	cvt.u64.u32 	%rd48, %r236;
	cvt.u64.u32 	%rd49, %r232;
	add.s64 	%rd50, %rd48, %rd49;
	shl.b64 	%rd51, %rd50, 3;
	add.s64 	%rd52, %rd51, %rd9;
	add.s64 	%rd108, %rd52, 10240;
	add.s32 	%r237, %r236, %r232;
$L__BB9_32:
	mul.wide.u32 	%rd61, %r237, 8;
	add.s64 	%rd54, %rd9, %rd61;
	// begin inline asm
	ld.global.nc.u64 %rd53, [%rd54];
	// end inline asm
	mov.b64 	%fd62, %rd53;
	add.f64 	%fd63, %fd262, %fd62;
	add.s64 	%rd56, %rd108, -5120;
	// begin inline asm
	ld.global.nc.u64 %rd55, [%rd56];
	// end inline asm
	mov.b64 	%fd64, %rd55;
	add.f64 	%fd65, %fd63, %fd64;
	// begin inline asm
	ld.global.nc.u64 %rd57, [%rd108];
	// end inline asm
	mov.b64 	%fd66, %rd57;
	add.f64 	%fd67, %fd65, %fd66;
	add.s64 	%rd60, %rd108, 5120;
	// begin inline asm
	ld.global.nc.u64 %rd59, [%rd60];
	// end inline asm
	mov.b64 	%fd68, %rd59;
	add.f64 	%fd262, %fd67, %fd68;
	add.s32 	%r236, %r236, 2560;
	add.s64 	%rd108, %rd108, 20480;
	add.s32 	%r237, %r237, 2560;
	setp.lt.s32 	%p11, %r236, %r19;
	@%p11 bra 	$L__BB9_32;
$L__BB9_33:
	// begin inline asm
	mov.u32 %r46, %laneid;
	// end inline asm
	mov.b64 	%rd62, %fd262;
	mov.b64 	{%r48, %r53}, %rd62;
	mov.b32 	%r54, 1;
	mov.b32 	%r95, 31;
	mov.b32 	%r96, -1;
	// begin inline asm
	shfl.sync.down.b32 %r47, %r48, %r54, %r95, %r96;
	// end inline asm
	// begin inline asm
	shfl.sync.down.b32 %r52, %r53, %r54, %r95, %r96;
	// end inline asm
	mov.b64 	%rd63, {%r47, %r52};
	mov.b64 	%fd69, %rd63;
	setp.gt.s32 	%p12, %r46, 30;
	add.f64 	%fd70, %fd262, %fd69;
	selp.f64 	%fd71, %fd262, %fd70, %p12;
	mov.b64 	%rd64, %fd71;
	mov.b64 	{%r58, %r63}, %rd64;
	mov.b32 	%r64, 2;
	// begin inline asm
	shfl.sync.down.b32 %r57, %r58, %r64, %r95, %r96;
	// end inline asm
	// begin inline asm
	shfl.sync.down.b32 %r62, %r63, %r64, %r95, %r96;
	// end inline asm
	mov.b64 	%rd65, {%r57, %r62};
	mov.b64 	%fd72, %rd65;
	setp.gt.s32 	%p13, %r46, 29;
	add.f64 	%fd73, %fd71, %fd72;
	selp.f64 	%fd74, %fd71, %fd73, %p13;
	mov.b64 	%rd66, %fd74;
	mov.b64 	{%r68, %r73}, %rd66;
	mov.b32 	%r74, 4;
	// begin inline asm
	shfl.sync.down.b32 %r67, %r68, %r74, %r95, %r96;
	// end inline asm
	// begin inline asm
	shfl.sync.down.b32 %r72, %r73, %r74, %r95, %r96;
	// end inline asm
	mov.b64 	%rd67, {%r67, %r72};
	mov.b64 	%fd75, %rd67;
	setp.gt.s32 	%p14, %r46, 27;
	add.f64 	%fd76, %fd74, %fd75;
	selp.f64 	%fd77, %fd74, %fd76, %p14;
	mov.b64 	%rd68, %fd77;
	mov.b64 	{%r78, %r83}, %rd68;
	mov.b32 	%r84, 8;
	// begin inline asm
	shfl.sync.down.b32 %r77, %r78, %r84, %r95, %r96;
	// end inline asm
	// begin inline asm
	shfl.sync.down.b32 %r82, %r83, %r84, %r95, %r96;
	// end inline asm
	mov.b64 	%rd69, {%r77, %r82};
	mov.b64 	%fd78, %rd69;
	setp.gt.s32 	%p15, %r46, 23;
	add.f64 	%fd79, %fd77, %fd78;
	selp.f64 	%fd80, %fd77, %fd79, %p15;
	mov.b64 	%rd70, %fd80;
	mov.b64 	{%r88, %r93}, %rd70;
	mov.b32 	%r94, 16;
	// begin inline asm
	shfl.sync.down.b32 %r87, %r88, %r94, %r95, %r96;
	// end inline asm
	// begin inline asm
	shfl.sync.down.b32 %r92, %r93, %r94, %r95, %r96;
	// end inline asm
	mov.b64 	%rd71, {%r87, %r92};
	mov.b64 	%fd81, %rd71;
	setp.gt.s32 	%p16, %r46, 15;
	add.f64 	%fd26, %fd80, %fd81;
	selp.f64 	%fd263, %fd80, %fd26, %p16;
	setp.ne.s32 	%p17, %r46, 0;
	@%p17 bra 	$L__BB9_35;
	shr.u32 	%r97, %r14, 2;
	and.b32  	%r98, %r97, 248;
	mov.u32 	%r99, _ZZN3cub18CUB_300001_SM_10006detail6reduce28DeviceReduceSingleTileKernelINS2_10policy_hubIdjN4cuda3std3__44plusIdEEE10Policy1000EPdSC_iS9_ddNS7_10__identityEEEvT0_T1_T2_T3_T4_T6_E12temp_storage;
	add.s32 	%r100, %r99, %r98;
	st.shared.f64 	[%r100+24], %fd26;
$L__BB9_35:
	bar.sync 	0;
	setp.ne.s32 	%p18, %r14, 0;
	@%p18 bra 	$L__BB9_37;
	ld.shared.f64 	%fd82, [_ZZN3cub18CUB_300001_SM_10006detail6reduce28DeviceReduceSingleTileKernelINS2_10policy_hubIdjN4cuda3std3__44plusIdEEE10Policy1000EPdSC_iS9_ddNS7_10__identityEEEvT0_T1_T2_T3_T4_T6_E12temp_storage+32];
	add.f64 	%fd83, %fd263, %fd82;
	ld.shared.f64 	%fd84, [_ZZN3cub18CUB_300001_SM_10006detail6reduce28DeviceReduceSingleTileKernelINS2_10policy_hubIdjN4cuda3std3__44plusIdEEE10Policy1000EPdSC_iS9_ddNS7_10__identityEEEvT0_T1_T2_T3_T4_T6_E12temp_storage+40];
	add.f64 	%fd85, %fd83, %fd84;
	ld.shared.f64 	%fd86, [_ZZN3cub18CUB_300001_SM_10006detail6reduce28DeviceReduceSingleTileKernelINS2_10policy_hubIdjN4cuda3std3__44plusIdEEE10Policy1000EPdSC_iS9_ddNS7_10__identityEEEvT0_T1_T2_T3_T4_T6_E12temp_storage+48];
	add.f64 	%fd87, %fd85, %fd86;
	ld.shared.f64 	%fd88, [_ZZN3cub18CUB_300001_SM_10006detail6reduce28DeviceReduceSingleTileKernelINS2_10policy_hubIdjN4cuda3std3__44plusIdEEE10Policy1000EPdSC_iS9_ddNS7_10__identityEEEvT0_T1_T2_T3_T4_T6_E12temp_storage+56];
	add.f64 	%fd89, %fd87, %fd88;
	ld.shared.f64 	%fd90, [_ZZN3cub18CUB_300001_SM_10006detail6reduce28DeviceReduceSingleTileKernelINS2_10policy_hubIdjN4cuda3std3__44plusIdEEE10Policy1000EPdSC_iS9_ddNS7_10__identityEEEvT0_T1_T2_T3_T4_T6_E12temp_storage+64];
	add.f64 	%fd91, %fd89, %fd90;
	ld.shared.f64 	%fd92, [_ZZN3cub18CUB_300001_SM_10006detail6reduce28DeviceReduceSingleTileKernelINS2_10policy_hubIdjN4cuda3std3__44plusIdEEE10Policy1000EPdSC_iS9_ddNS7_10__identityEEEvT0_T1_T2_T3_T4_T6_E12temp_storage+72];
	add.f64 	%fd93, %fd91, %fd92;
	ld.shared.f64 	%fd94, [_ZZN3cub18CUB_300001_SM_10006detail6reduce28DeviceReduceSingleTileKernelINS2_10policy_hubIdjN4cuda3std3__44plusIdEEE10Policy1000EPdSC_iS9_ddNS7_10__identityEEEvT0_T1_T2_T3_T4_T6_E12temp_storage+80];
	add.f64 	%fd95, %fd93, %fd94;
	ld.shared.f64 	%fd96, [_ZZN3cub18CUB_300001_SM_10006detail6reduce28DeviceReduceSingleTileKernelINS2_10policy_hubIdjN4cuda3std3__44plusIdEEE10Policy1000EPdSC_iS9_ddNS7_10__identityEEEvT0_T1_T2_T3_T4_T6_E12temp_storage+88];
	add.f64 	%fd97, %fd95, %fd96;
	ld.shared.f64 	%fd98, [_ZZN3cub18CUB_300001_SM_10006detail6reduce28DeviceReduceSingleTileKernelINS2_10policy_hubIdjN4cuda3std3__44plusIdEEE10Policy1000EPdSC_iS9_ddNS7_10__identityEEEvT0_T1_T2_T3_T4_T6_E12temp_storage+96];
	add.f64 	%fd99, %fd97, %fd98;
	ld.shared.f64 	%fd100, [_ZZN3cub18CUB_300001_SM_10006detail6reduce28DeviceReduceSingleTileKernelINS2_10policy_hubIdjN4cuda3std3__44plusIdEEE10Policy1000EPdSC_iS9_ddNS7_10__identityEEEvT0_T1_T2_T3_T4_T6_E12temp_storage+104];
	add.f64 	%fd101, %fd99, %fd100;
	ld.shared.f64 	%fd102, [_ZZN3cub18CUB_300001_SM_10006detail6reduce28DeviceReduceSingleTileKernelINS2_10policy_hubIdjN4cuda3std3__44plusIdEEE10Policy1000EPdSC_iS9_ddNS7_10__identityEEEvT0_T1_T2_T3_T4_T6_E12temp_storage+112];
	add.f64 	%fd103, %fd101, %fd102;
	ld.shared.f64 	%fd104, [_ZZN3cub18CUB_300001_SM_10006detail6reduce28DeviceReduceSingleTileKernelINS2_10policy_hubIdjN4cuda3std3__44plusIdEEE10Policy1000EPdSC_iS9_ddNS7_10__identityEEEvT0_T1_T2_T3_T4_T6_E12temp_storage+120];
	add.f64 	%fd105, %fd103, %fd104;
	ld.shared.f64 	%fd106, [_ZZN3cub18CUB_300001_SM_10006detail6reduce28DeviceReduceSingleTileKernelINS2_10policy_hubIdjN4cuda3std3__44plusIdEEE10Policy1000EPdSC_iS9_ddNS7_10__identityEEEvT0_T1_T2_T3_T4_T6_E12temp_storage+128];
	add.f64 	%fd107, %fd105, %fd106;
	ld.shared.f64 	%fd108, [_ZZN3cub18CUB_300001_SM_10006detail6reduce28DeviceReduceSingleTileKernelINS2_10policy_hubIdjN4cuda3std3__44plusIdEEE10Policy1000EPdSC_iS9_ddNS7_10__identityEEEvT0_T1_T2_T3_T4_T6_E12temp_storage+136];
	add.f64 	%fd109, %fd107, %fd108;
	ld.shared.f64 	%fd110, [_ZZN3cub18CUB_300001_SM_10006detail6reduce28DeviceReduceSingleTileKernelINS2_10policy_hubIdjN4cuda3std3__44plusIdEEE10Policy1000EPdSC_iS9_ddNS7_10__identityEEEvT0_T1_T2_T3_T4_T6_E12temp_storage+144];
	add.f64 	%fd111, %fd109, %fd110;
	ld.shared.f64 	%fd112, [_ZZN3cub18CUB_300001_SM_10006detail6reduce28DeviceReduceSingleTileKernelINS2_10policy_hubIdjN4cuda3std3__44plusIdEEE10Policy1000EPdSC_iS9_ddNS7_10__identityEEEvT0_T1_T2_T3_T4_T6_E12temp_storage+152];
	add.f64 	%fd113, %fd111, %fd112;
	ld.shared.f64 	%fd114, [_ZZN3cub18CUB_300001_SM_10006detail6reduce28DeviceReduceSingleTileKernelINS2_10policy_hubIdjN4cuda3std3__44plusIdEEE10Policy1000EPdSC_iS9_ddNS7_10__identityEEEvT0_T1_T2_T3_T4_T6_E12temp_storage+160];
	add.f64 	%fd115, %fd113, %fd114;
	ld.shared.f64 	%fd116, [_ZZN3cub18CUB_300001_SM_10006detail6reduce28DeviceReduceSingleTileKernelINS2_10policy_hubIdjN4cuda3std3__44plusIdEEE10Policy1000EPdSC_iS9_ddNS7_10__identityEEEvT0_T1_T2_T3_T4_T6_E12temp_storage+168];
	add.f64 	%fd117, %fd115, %fd116;
	ld.shared.f64 	%fd118, [_ZZN3cub18CUB_300001_SM_10006detail6reduce28DeviceReduceSingleTileKernelINS2_10policy_hubIdjN4cuda3std3__44plusIdEEE10Policy1000EPdSC_iS9_ddNS7_10__identityEEEvT0_T1_T2_T3_T4_T6_E12temp_storage+176];
	add.f64 	%fd263, %fd117, %fd118;
$L__BB9_37:
	mov.u32 	%r224, %tid.x;
	setp.ne.s32 	%p60, %r224, 0;
	@%p60 bra 	$L__BB9_39;
	add.f64 	%fd249, %fd30, %fd263;
	st.global.f64 	[%rd1], %fd249;
$L__BB9_39:
	ret;

}
	// .globl	_ZN3cub18CUB_300001_SM_10006detail6reduce28DeviceReduceSingleTileKernelINS2_10policy_hubIdyN4cuda3std3__44plusIdEEE10Policy1000EN6thrust24THRUST_300001_SM_1000_NS6detail15normal_iteratorINSD_10device_ptrIdEEEEPdyS9_ddNS7_10__identityEEEvT0_T1_T2_T3_T4_T6_
.visible .entry _ZN3cub18CUB_300001_SM_10006detail6reduce28DeviceReduceSingleTileKernelINS2_10policy_hubIdyN4cuda3std3__44plusIdEEE10Policy1000EN6thrust24THRUST_300001_SM_1000_NS6detail15normal_iteratorINSD_10device_ptrIdEEEEPdyS9_ddNS7_10__identityEEEvT0_T1_T2_T3_T4_T6_(
	.param .align 8 .b8 _ZN3cub18CUB_300001_SM_10006detail6reduce28DeviceReduceSingleTileKernelINS2_10policy_hubIdyN4cuda3std3__44plusIdEEE10Policy1000EN6thrust24THRUST_300001_SM_1000_NS6detail15normal_iteratorINSD_10device_ptrIdEEEEPdyS9_ddNS7_10__identityEEEvT0_T1_T2_T3_T4_T6__param_0[8],
	.param .u64 .ptr .align 1 _ZN3cub18CUB_300001_SM_10006detail6reduce28DeviceReduceSingleTileKernelINS2_10policy_hubIdyN4cuda3std3__44plusIdEEE10Policy1000EN6thrust24THRUST_300001_SM_1000_NS6detail15normal_iteratorINSD_10device_ptrIdEEEEPdyS9_ddNS7_10__identityEEEvT0_T1_T2_T3_T4_T6__param_1,
	.param .u64 _ZN3cub18CUB_300001_SM_10006detail6reduce28DeviceReduceSingleTileKernelINS2_10policy_hubIdyN4cuda3std3__44plusIdEEE10Policy1000EN6thrust24THRUST_300001_SM_1000_NS6detail15normal_iteratorINSD_10device_ptrIdEEEEPdyS9_ddNS7_10__identityEEEvT0_T1_T2_T3_T4_T6__param_2,
	.param .align 1 .b8 _ZN3cub18CUB_300001_SM_10006detail6reduce28DeviceReduceSingleTileKernelINS2_10policy_hubIdyN4cuda3std3__44plusIdEEE10Policy1000EN6thrust24THRUST_300001_SM_1000_NS6detail15normal_iteratorINSD_10device_ptrIdEEEEPdyS9_ddNS7_10__identityEEEvT0_T1_T2_T3_T4_T6__param_3[1],
	.param .f64 _ZN3cub18CUB_300001_SM_10006detail6reduce28DeviceReduceSingleTileKernelINS2_10policy_hubIdyN4cuda3std3__44plusIdEEE10Policy1000EN6thrust24THRUST_300001_SM_1000_NS6detail15normal_iteratorINSD_10device_ptrIdEEEEPdyS9_ddNS7_10__identityEEEvT0_T1_T2_T3_T4_T6__param_4,
	.param .align 1 .b8 _ZN3cub18CUB_300001_SM_10006detail6reduce28DeviceReduceSingleTileKernelINS2_10policy_hubIdyN4cuda3std3__44plusIdEEE10Policy1000EN6thrust24THRUST_300001_SM_1000_NS6detail15normal_iteratorINSD_10device_ptrIdEEEEPdyS9_ddNS7_10__identityEEEvT0_T1_T2_T3_T4_T6__param_5[1]
)
.maxntid 512
.minnctapersm 1
{
	.reg .pred 	%p<67>;
	.reg .b32 	%r<246>;
	.reg .b64 	%rd<86>;
	.reg .b64 	%fd<348>;
	// demoted variable
	.shared .align 8 .b8 _ZZN3cub18CUB_300001_SM_10006detail6reduce28DeviceReduceSingleTileKernelINS2_10policy_hubIdyN4cuda3std3__44plusIdEEE10Policy1000EN6thrust24THRUST_300001_SM_1000_NS6detail15normal_iteratorINSD_10device_ptrIdEEEEPdyS9_ddNS7_10__identityEEEvT0_T1_T2_T3_T4_T6_E12temp_storage[152];
	ld.param.u64 	%rd18, [_ZN3cub18CUB_300001_SM_10006detail6reduce28DeviceReduceSingleTileKernelINS2_10policy_hubIdyN4cuda3std3__44plusIdEEE10Policy1000EN6thrust24THRUST_300001_SM_1000_NS6detail15normal_iteratorINSD_10device_ptrIdEEEEPdyS9_ddNS7_10__identityEEEvT0_T1_T2_T3_T4_T6__param_0];
	ld.param.u64 	%rd20, [_ZN3cub18CUB_300001_SM_10006detail6reduce28DeviceReduceSingleTileKernelINS2_10policy_hubIdyN4cuda3std3__44plusIdEEE10Policy1000EN6thrust24THRUST_300001_SM_1000_NS6detail15normal_iteratorINSD_10device_ptrIdEEEEPdyS9_ddNS7_10__identityEEEvT0_T1_T2_T3_T4_T6__param_1];
	ld.param.u64 	%rd19, [_ZN3cub18CUB_300001_SM_10006detail6reduce28DeviceReduceSingleTileKernelINS2_10policy_hubIdyN4cuda3std3__44plusIdEEE10Policy1000EN6thrust24THRUST_300001_SM_1000_NS6detail15normal_iteratorINSD_10device_ptrIdEEEEPdyS9_ddNS7_10__identityEEEvT0_T1_T2_T3_T4_T6__param_2];
	ld.param.f64 	%fd42, [_ZN3cub18CUB_300001_SM_10006detail6reduce28DeviceReduceSingleTileKernelINS2_10policy_hubIdyN4cuda3std3__44plusIdEEE10Policy1000EN6thrust24THRUST_300001_SM_1000_NS6detail15normal_iteratorINSD_10device_ptrIdEEEEPdyS9_ddNS7_10__identityEEEvT0_T1_T2_T3_T4_T6__param_4];
	cvta.to.global.u64 	%rd1, %rd20;
	setp.ne.s64 	%p1, %rd19, 0;
	@%p1 bra 	$L__BB10_3;
	mov.u32 	%r231, %tid.x;
	setp.ne.s32 	%p66, %r231, 0;
	@%p66 bra 	$L__BB10_51;
	st.global.f64 	[%rd1], %fd42;
	bra.uni 	$L__BB10_51;
$L__BB10_3:
	cvta.to.global.u64 	%rd2, %rd18;
	setp.gt.u64 	%p2, %rd19, 3583;
	@%p2 bra 	$L__BB10_28;
	cvt.u32.u64 	%r1, %rd19;
	mov.u32 	%r2, %tid.x;
	setp.ge.u32 	%p24, %r2, %r1;
	mov.f64 	%fd335, 0d0000000000000000;
	mov.u32 	%r235, %r2;
	@%p24 bra 	$L__BB10_6;
	mul.wide.u32 	%rd51, %r2, 8;
	add.s64 	%rd52, %rd2, %rd51;
	ld.global.f64 	%fd335, [%rd52];
	add.s32 	%r235, %r2, 512;
$L__BB10_6:
	setp.ge.u32 	%p25, %r235, %r1;
	@%p25 bra 	$L__BB10_19;
	not.b32 	%r108, %r235;
	add.s32 	%r109, %r108, %r1;
	shr.u32 	%r110, %r109, 9;
	add.s32 	%r5, %r110, 1;
	and.b32  	%r6, %r5, 15;
	setp.lt.u32 	%p26, %r109, 7680;
	@%p26 bra 	$L__BB10_10;
	and.b32  	%r111, %r5, 16777200;
	neg.s32 	%r233, %r111;
	mul.wide.u32 	%rd53, %r235, 8;
	add.s64 	%rd54, %rd53, %rd2;
	add.s64 	%rd81, %rd54, 32768;
$L__BB10_9:
	.pragma "nounroll";
	ld.global.f64 	%fd169, [%rd81+-32768];
	add.f64 	%fd170, %fd335, %fd169;
	ld.global.f64 	%fd171, [%rd81+-28672];
	add.f64 	%fd172, %fd170, %fd171;
	ld.global.f64 	%fd173, [%rd81+-24576];
	add.f64 	%fd174, %fd172, %fd173;
	ld.global.f64 	%fd175, [%rd81+-20480];
	add.f64 	%fd176, %fd174, %fd175;
	ld.global.f64 	%fd177, [%rd81+-16384];
	add.f64 	%fd178, %fd176, %fd177;
	ld.global.f64 	%fd179, [%rd81+-12288];
	add.f64 	%fd180, %fd178, %fd179;
	ld.global.f64 	%fd181, [%rd81+-8192];
	add.f64 	%fd182, %fd180, %fd181;
	ld.global.f64 	%fd183, [%rd81+-4096];
	add.f64 	%fd184, %fd182, %fd183;
	ld.global.f64 	%fd185, [%rd81];
	add.f64 	%fd186, %fd184, %fd185;
	ld.global.f64 	%fd187, [%rd81+4096];
	add.f64 	%fd188, %fd186, %fd187;
	ld.global.f64 	%fd189, [%rd81+8192];
	add.f64 	%fd190, %fd188, %fd189;
	ld.global.f64 	%fd191, [%rd81+12288];
	add.f64 	%fd192, %fd190, %fd191;
	ld.global.f64 	%fd193, [%rd81+16384];
	add.f64 	%fd194, %fd192, %fd193;
	ld.global.f64 	%fd195, [%rd81+20480];
	add.f64 	%fd196, %fd194, %fd195;
	ld.global.f64 	%fd197, [%rd81+24576];
	add.f64 	%fd198, %fd196, %fd197;
	ld.global.f64 	%fd199, [%rd81+28672];
	add.f64 	%fd335, %fd198, %fd199;
	add.s32 	%r235, %r235, 8192;
	add.s32 	%r233, %r233, 16;
	add.s64 	%rd81, %rd81, 65536;
	setp.ne.s32 	%p27, %r233, 0;
	@%p27 bra 	$L__BB10_9;
$L__BB10_10:
	setp.eq.s32 	%p28, %r6, 0;
	@%p28 bra 	$L__BB10_19;
	and.b32  	%r13, %r5, 7;
	setp.lt.u32 	%p29, %r6, 8;
	@%p29 bra 	$L__BB10_13;
	mul.wide.s32 	%rd55, %r235, 8;
	add.s64 	%rd56, %rd2, %rd55;
	ld.global.f64 	%fd201, [%rd56];
	add.f64 	%fd202, %fd335, %fd201;
	ld.global.f64 	%fd203, [%rd56+4096];
	add.f64 	%fd204, %fd202, %fd203;
	ld.global.f64 	%fd205, [%rd56+8192];
	add.f64 	%fd206, %fd204, %fd205;
	ld.global.f64 	%fd207, [%rd56+12288];
	add.f64 	%fd208, %fd206, %fd207;
	ld.global.f64 	%fd209, [%rd56+16384];
	add.f64 	%fd210, %fd208, %fd209;
	ld.global.f64 	%fd211, [%rd56+20480];
	add.f64 	%fd212, %fd210, %fd211;
	ld.global.f64 	%fd213, [%rd56+24576];
	add.f64 	%fd214, %fd212, %fd213;
	ld.global.f64 	%fd215, [%rd56+28672];
	add.f64 	%fd335, %fd214, %fd215;
	add.s32 	%r235, %r235, 4096;
$L__BB10_13:
	setp.eq.s32 	%p30, %r13, 0;
	@%p30 bra 	$L__BB10_19;
	and.b32  	%r16, %r5, 3;
	setp.lt.u32 	%p31, %r13, 4;
	@%p31 bra 	$L__BB10_16;
	mul.wide.s32 	%rd57, %r235, 8;
	add.s64 	%rd58, %rd2, %rd57;
	ld.global.f64 	%fd217, [%rd58];
	add.f64 	%fd218, %fd335, %fd217;
	ld.global.f64 	%fd219, [%rd58+4096];
	add.f64 	%fd220, %fd218, %fd219;
	ld.global.f64 	%fd221, [%rd58+8192];
	add.f64 	%fd222, %fd220, %fd221;
	ld.global.f64 	%fd223, [%rd58+12288];
	add.f64 	%fd335, %fd222, %fd223;
	add.s32 	%r235, %r235, 2048;
$L__BB10_16:
	setp.eq.s32 	%p32, %r16, 0;
	@%p32 bra 	$L__BB10_19;
	neg.s32 	%r238, %r16;
$L__BB10_18:
	.pragma "nounroll";
	mul.wide.s32 	%rd59, %r235, 8;
	add.s64 	%rd60, %rd2, %rd59;
	ld.global.f64 	%fd224, [%rd60];
	add.f64 	%fd335, %fd335, %fd224;
	add.s32 	%r235, %r235, 512;
	add.s32 	%r238, %r238, 1;
	setp.ne.s32 	%p33, %r238, 0;
	@%p33 bra 	$L__BB10_18;
$L__BB10_19:
	setp.lt.u64 	%p34, %rd19, 512;
	@%p34 bra 	$L__BB10_24;
	// begin inline asm
	mov.u32 %r175, %laneid;
	// end inline asm
	mov.b64 	%rd71, %fd335;
	mov.b64 	{%r177, %r182}, %rd71;
	mov.b32 	%r183, 1;
	mov.b32 	%r224, 31;
	mov.b32 	%r225, -1;
	// begin inline asm
	shfl.sync.down.b32 %r176, %r177, %r183, %r224, %r225;
	// end inline asm
	// begin inline asm
	shfl.sync.down.b32 %r181, %r182, %r183, %r224, %r225;
	// end inline asm
	mov.b64 	%rd72, {%r176, %r181};
	mov.b64 	%fd283, %rd72;
	setp.gt.s32 	%p58, %r175, 30;
	add.f64 	%fd284, %fd335, %fd283;
	selp.f64 	%fd285, %fd335, %fd284, %p58;
	mov.b64 	%rd73, %fd285;
	mov.b64 	{%r187, %r192}, %rd73;
	mov.b32 	%r193, 2;
	// begin inline asm
	shfl.sync.down.b32 %r186, %r187, %r193, %r224, %r225;
	// end inline asm
	// begin inline asm
	shfl.sync.down.b32 %r191, %r192, %r193, %r224, %r225;
	// end inline asm
	mov.b64 	%rd74, {%r186, %r191};
	mov.b64 	%fd286, %rd74;
	setp.gt.s32 	%p59, %r175, 29;
	add.f64 	%fd287, %fd285, %fd286;
	selp.f64 	%fd288, %fd285, %fd287, %p59;
	mov.b64 	%rd75, %fd288;
	mov.b64 	{%r197, %r202}, %rd75;
	mov.b32 	%r203, 4;
	// begin inline asm
	shfl.sync.down.b32 %r196, %r197, %r203, %r224, %r225;
	// end inline asm
	// begin inline asm
	shfl.sync.down.b32 %r201, %r202, %r203, %r224, %r225;
	// end inline asm
	mov.b64 	%rd76, {%r196, %r201};
	mov.b64 	%fd289, %rd76;
	setp.gt.s32 	%p60, %r175, 27;
	add.f64 	%fd290, %fd288, %fd289;
	selp.f64 	%fd291, %fd288, %fd290, %p60;
	mov.b64 	%rd77, %fd291;
	mov.b64 	{%r207, %r212}, %rd77;
	mov.b32 	%r213, 8;
	// begin inline asm
	shfl.sync.down.b32 %r206, %r207, %r213, %r224, %r225;
	// end inline asm
	// begin inline asm
	shfl.sync.down.b32 %r211, %r212, %r213, %r224, %r225;
	// end inline asm
	mov.b64 	%rd78, {%r206, %r211};
	mov.b64 	%fd292, %rd78;
	setp.gt.s32 	%p61, %r175, 23;
	add.f64 	%fd293, %fd291, %fd292;
	selp.f64 	%fd294, %fd291, %fd293, %p61;
	mov.b64 	%rd79, %fd294;
	mov.b64 	{%r217, %r222}, %rd79;
	mov.b32 	%r223, 16;
	// begin inline asm
	shfl.sync.down.b32 %r216, %r217, %r223, %r224, %r225;
	// end inline asm
	// begin inline asm
	shfl.sync.down.b32 %r221, %r222, %r223, %r224, %r225;
	// end inline asm
	mov.b64 	%rd80, {%r216, %r221};
	mov.b64 	%fd295, %rd80;
	setp.gt.s32 	%p62, %r175, 15;
	add.f64 	%fd16, %fd294, %fd295;
	selp.f64 	%fd347, %fd294, %fd16, %p62;
	setp.ne.s32 	%p63, %r175, 0;
	@%p63 bra 	$L__BB10_22;
	shr.u32 	%r226, %r2, 2;
	and.b32  	%r227, %r226, 248;
	mov.u32 	%r228, _ZZN3cub18CUB_300001_SM_10006detail6reduce28DeviceReduceSingleTileKernelINS2_10policy_hubIdyN4cuda3std3__44plusIdEEE10Policy1000EN6thrust24THRUST_300001_SM_1000_NS6detail15normal_iteratorINSD_10device_ptrIdEEEEPdyS9_ddNS7_10__identityEEEvT0_T1_T2_T3_T4_T6_E12temp_storage;
	add.s32 	%r229, %r228, %r227;
	st.shared.f64 	[%r229+16], %fd16;
$L__BB10_22:
	bar.sync 	0;
	setp.ne.s32 	%p64, %r2, 0;
	@%p64 bra 	$L__BB10_49;
	ld.shared.f64 	%fd296, [_ZZN3cub18CUB_300001_SM_10006detail6reduce28DeviceReduceSingleTileKernelINS2_10policy_hubIdyN4cuda3std3__44plusIdEEE10Policy1000EN6thrust24THRUST_300001_SM_1000_NS6detail15normal_iteratorINSD_10device_ptrIdEEEEPdyS9_ddNS7_10__identityEEEvT0_T1_T2_T3_T4_T6_E12temp_storage+24];
	add.f64 	%fd297, %fd347, %fd296;
	ld.shared.f64 	%fd298, [_ZZN3cub18CUB_300001_SM_10006detail6reduce28DeviceReduceSingleTileKernelINS2_10policy_hubIdyN4cuda3std3__44plusIdEEE10Policy1000EN6thrust24THRUST_300001_SM_1000_NS6detail15normal_iteratorINSD_10device_ptrIdEEEEPdyS9_ddNS7_10__identityEEEvT0_T1_T2_T3_T4_T6_E12temp_storage+32];
	add.f64 	%fd299, %fd297, %fd298;
	ld.shared.f64 	%fd300, [_ZZN3cub18CUB_300001_SM_10006detail6reduce28DeviceReduceSingleTileKernelINS2_10policy_hubIdyN4cuda3std3__44plusIdEEE10Policy1000EN6thrust24THRUST_300001_SM_1000_NS6detail15normal_iteratorINSD_10device_ptrIdEEEEPdyS9_ddNS7_10__identityEEEvT0_T1_T2_T3_T4_T6_E12temp_storage+40];
	add.f64 	%fd301, %fd299, %fd300;
	ld.shared.f64 	%fd302, [_ZZN3cub18CUB_300001_SM_10006detail6reduce28DeviceReduceSingleTileKernelINS2_10policy_hubIdyN4cuda3std3__44plusIdEEE10Policy1000EN6thrust24THRUST_300001_SM_1000_NS6detail15normal_iteratorINSD_10device_ptrIdEEEEPdyS9_ddNS7_10__identityEEEvT0_T1_T2_T3_T4_T6_E12temp_storage+48];
	add.f64 	%fd303, %fd301, %fd302;
	ld.shared.f64 	%fd304, [_ZZN3cub18CUB_300001_SM_10006detail6reduce28DeviceReduceSingleTileKernelINS2_10policy_hubIdyN4cuda3std3__44plusIdEEE10Policy1000EN6thrust24THRUST_300001_SM_1000_NS6detail15normal_iteratorINSD_10device_ptrIdEEEEPdyS9_ddNS7_10__identityEEEvT0_T1_T2_T3_T4_T6_E12temp_storage+56];
	add.f64 	%fd305, %fd303, %fd304;
	ld.shared.f64 	%fd306, [_ZZN3cub18CUB_300001_SM_10006detail6reduce28DeviceReduceSingleTileKernelINS2_10policy_hubIdyN4cuda3std3__44plusIdEEE10Policy1000EN6thrust24THRUST_300001_SM_1000_NS6detail15normal_iteratorINSD_10device_ptrIdEEEEPdyS9_ddNS7_10__identityEEEvT0_T1_T2_T3_T4_T6_E12temp_storage+64];
	add.f64 	%fd307, %fd305, %fd306;
	ld.shared.f64 	%fd308, [_ZZN3cub18CUB_300001_SM_10006detail6reduce28DeviceReduceSingleTileKernelINS2_10policy_hubIdyN4cuda3std3__44plusIdEEE10Policy1000EN6thrust24THRUST_300001_SM_1000_NS6detail15normal_iteratorINSD_10device_ptrIdEEEEPdyS9_ddNS7_10__identityEEEvT0_T1_T2_T3_T4_T6_E12temp_storage+72];
	add.f64 	%fd309, %fd307, %fd308;
	ld.shared.f64 	%fd310, [_ZZN3cub18CUB_300001_SM_10006detail6reduce28DeviceReduceSingleTileKernelINS2_10policy_hubIdyN4cuda3std3__44plusIdEEE10Policy1000EN6thrust24THRUST_300001_SM_1000_NS6detail15normal_iteratorINSD_10device_ptrIdEEEEPdyS9_ddNS7_10__identityEEEvT0_T1_T2_T3_T4_T6_E12temp_storage+80];
	add.f64 	%fd311, %fd309, %fd310;
	ld.shared.f64 	%fd312, [_ZZN3cub18CUB_300001_SM_10006detail6reduce28DeviceReduceSingleTileKernelINS2_10policy_hubIdyN4cuda3std3__44plusIdEEE10Policy1000EN6thrust24THRUST_300001_SM_1000_NS6detail15normal_iteratorINSD_10device_ptrIdEEEEPdyS9_ddNS7_10__identityEEEvT0_T1_T2_T3_T4_T6_E12temp_storage+88];
	add.f64 	%fd313, %fd311, %fd312;
	ld.shared.f64 	%fd314, [_ZZN3cub18CUB_300001_SM_10006detail6reduce28DeviceReduceSingleTileKernelINS2_10policy_hubIdyN4cuda3std3__44plusIdEEE10Policy1000EN6thrust24THRUST_300001_SM_1000_NS6detail15normal_iteratorINSD_10device_ptrIdEEEEPdyS9_ddNS7_10__identityEEEvT0_T1_T2_T3_T4_T6_E12temp_storage+96];
	add.f64 	%fd315, %fd313, %fd314;
	ld.shared.f64 	%fd316, [_ZZN3cub18CUB_300001_SM_10006detail6reduce28DeviceReduceSingleTileKernelINS2_10policy_hubIdyN4cuda3std3__44plusIdEEE10Policy1000EN6thrust24THRUST_300001_SM_1000_NS6detail15normal_iteratorINSD_10device_ptrIdEEEEPdyS9_ddNS7_10__identityEEEvT0_T1_T2_T3_T4_T6_E12temp_storage+104];
	add.f64 	%fd317, %fd315, %fd316;
	ld.shared.f64 	%fd318, [_ZZN3cub18CUB_300001_SM_10006detail6reduce28DeviceReduceSingleTileKernelINS2_10policy_hubIdyN4cuda3std3__44plusIdEEE10Policy1000EN6thrust24THRUST_300001_SM_1000_NS6detail15normal_iteratorINSD_10device_ptrIdEEEEPdyS9_ddNS7_10__identityEEEvT0_T1_T2_T3_T4_T6_E12temp_storage+112];
	add.f64 	%fd319, %fd317, %fd318;
	ld.shared.f64 	%fd320, [_ZZN3cub18CUB_300001_SM_10006detail6reduce28DeviceReduceSingleTileKernelINS2_10policy_hubIdyN4cuda3std3__44plusIdEEE10Policy1000EN6thrust24THRUST_300001_SM_1000_NS6detail15normal_iteratorINSD_10device_ptrIdEEEEPdyS9_ddNS7_10__identityEEEvT0_T1_T2_T3_T4_T6_E12temp_storage+120];
	add.f64 	%fd321, %fd319, %fd320;
	ld.shared.f64 	%fd322, [_ZZN3cub18CUB_300001_SM_10006detail6reduce28DeviceReduceSingleTileKernelINS2_10policy_hubIdyN4cuda3std3__44plusIdEEE10Policy1000EN6thrust24THRUST_300001_SM_1000_NS6detail15normal_iteratorINSD_10device_ptrIdEEEEPdyS9_ddNS7_10__identityEEEvT0_T1_T2_T3_T4_T6_E12temp_storage+128];
	add.f64 	%fd323, %fd321, %fd322;
	ld.shared.f64 	%fd324, [_ZZN3cub18CUB_300001_SM_10006detail6reduce28DeviceReduceSingleTileKernelINS2_10policy_hubIdyN4cuda3std3__44plusIdEEE10Policy1000EN6thrust24THRUST_300001_SM_1000_NS6detail15normal_iteratorINSD_10device_ptrIdEEEEPdyS9_ddNS7_10__identityEEEvT0_T1_T2_T3_T4_T6_E12temp_storage+136];
	add.f64 	%fd347, %fd323, %fd324;
	bra.uni 	$L__BB10_49;
$L__BB10_24:
	// begin inline asm
	mov.u32 %r112, %laneid;
	// end inline asm
	and.b32  	%r163, %r2, 992;
	add.s32 	%r164, %r163, 32;
	setp.gt.u32 	%p35, %r164, %r1;
	not.b32 	%r165, %r163;
	add.s32 	%r166, %r1, %r165;
	selp.b32 	%r161, %r166, 31, %p35;
	mov.b64 	%rd61, %fd335;
	mov.b64 	{%r114, %r119}, %rd61;
	mov.b32 	%r120, 1;
	mov.b32 	%r162, -1;
	// begin inline asm
	shfl.sync.down.b32 %r113, %r114, %r120, %r161, %r162;
	// end inline asm
	// begin inline asm
	shfl.sync.down.b32 %r118, %r119, %r120, %r161, %r162;
	// end inline asm
	mov.b64 	%rd62, {%r113, %r118};
	mov.b64 	%fd225, %rd62;
	setp.lt.s32 	%p36, %r112, %r161;
	add.f64 	%fd226, %fd335, %fd225;
	selp.f64 	%fd227, %fd226, %fd335, %p36;
	mov.b64 	%rd63, %fd227;
	mov.b64 	{%r124, %r129}, %rd63;
	mov.b32 	%r130, 2;
	// begin inline asm
	shfl.sync.down.b32 %r123, %r124, %r130, %r161, %r162;
	// end inline asm
	// begin inline asm
	shfl.sync.down.b32 %r128, %r129, %r130, %r161, %r162;
	// end inline asm
	mov.b64 	%rd64, {%r123, %r128};
	mov.b64 	%fd228, %rd64;
	add.s32 	%r167, %r112, 2;
	setp.gt.s32 	%p37, %r167, %r161;
	add.f64 	%fd229, %fd227, %fd228;
	selp.f64 	%fd230, %fd227, %fd229, %p37;
	mov.b64 	%rd65, %fd230;
	mov.b64 	{%r134, %r139}, %rd65;
	mov.b32 	%r140, 4;
	// begin inline asm
	shfl.sync.down.b32 %r133, %r134, %r140, %r161, %r162;
	// end inline asm
	// begin inline asm
	shfl.sync.down.b32 %r138, %r139, %r140, %r161, %r162;
	// end inline asm
	mov.b64 	%rd66, {%r133, %r138};
	mov.b64 	%fd231, %rd66;
	add.s32 	%r168, %r112, 4;
	setp.gt.s32 	%p38, %r168, %r161;
	add.f64 	%fd232, %fd230, %fd231;
	selp.f64 	%fd233, %fd230, %fd232, %p38;
	mov.b64 	%rd67, %fd233;
	mov.b64 	{%r144, %r149}, %rd67;
	mov.b32 	%r150, 8;
	// begin inline asm
	shfl.sync.down.b32 %r143, %r144, %r150, %r161, %r162;
	// end inline asm
	// begin inline asm
	shfl.sync.down.b32 %r148, %r149, %r150, %r161, %r162;
	// end inline asm
	mov.b64 	%rd68, {%r143, %r148};
	mov.b64 	%fd234, %rd68;
	add.s32 	%r169, %r112, 8;
	setp.gt.s32 	%p39, %r169, %r161;
	add.f64 	%fd235, %fd233, %fd234;
	selp.f64 	%fd236, %fd233, %fd235, %p39;
	mov.b64 	%rd69, %fd236;
	mov.b64 	{%r154, %r159}, %rd69;
	mov.b32 	%r160, 16;
	// begin inline asm
	shfl.sync.down.b32 %r153, %r154, %r160, %r161, %r162;
	// end inline asm
	// begin inline asm
	shfl.sync.down.b32 %r158, %r159, %r160, %r161, %r162;
	// end inline asm
	mov.b64 	%rd70, {%r153, %r158};
	mov.b64 	%fd237, %rd70;
	add.s32 	%r170, %r112, 16;
	setp.gt.s32 	%p40, %r170, %r161;
	add.f64 	%fd238, %fd236, %fd237;
	selp.f64 	%fd347, %fd236, %fd238, %p40;
	setp.ne.s32 	%p41, %r112, 0;
	@%p41 bra 	$L__BB10_26;
	shr.u32 	%r171, %r2, 2;
	and.b32  	%r172, %r171, 248;
	mov.u32 	%r173, _ZZN3cub18CUB_300001_SM_10006detail6reduce28DeviceReduceSingleTileKernelINS2_10policy_hubIdyN4cuda3std3__44plusIdEEE10Policy1000EN6thrust24THRUST_300001_SM_1000_NS6detail15normal_iteratorINSD_10device_ptrIdEEEEPdyS9_ddNS7_10__identityEEEvT0_T1_T2_T3_T4_T6_E12temp_storage;
	add.s32 	%r174, %r173, %r172;
	st.shared.f64 	[%r174+16], %fd347;
$L__BB10_26:
	bar.sync 	0;
	setp.ne.s32 	%p42, %r2, 0;
	@%p42 bra 	$L__BB10_49;
	setp.gt.u64 	%p43, %rd19, 32;
	ld.shared.f64 	%fd239, [_ZZN3cub18CUB_300001_SM_10006detail6reduce28DeviceReduceSingleTileKernelINS2_10policy_hubIdyN4cuda3std3__44plusIdEEE10Policy1000EN6thrust24THRUST_300001_SM_1000_NS6detail15normal_iteratorINSD_10device_ptrIdEEEEPdyS9_ddNS7_10__identityEEEvT0_T1_T2_T3_T4_T6_E12temp_storage+24];
	add.f64 	%fd240, %fd347, %fd239;
	selp.f64 	%fd241, %fd240, %fd347, %p43;
	setp.gt.u64 	%p44, %rd19, 64;
	ld.shared.f64 	%fd242, [_ZZN3cub18CUB_300001_SM_10006detail6reduce28DeviceReduceSingleTileKernelINS2_10policy_hubIdyN4cuda3std3__44plusIdEEE10Policy1000EN6thrust24THRUST_300001_SM_1000_NS6detail15normal_iteratorINSD_10device_ptrIdEEEEPdyS9_ddNS7_10__identityEEEvT0_T1_T2_T3_T4_T6_E12temp_storage+32];
	add.f64 	%fd243, %fd242, %fd241;
	selp.f64 	%fd244, %fd243, %fd241, %p44;
	setp.gt.u64 	%p45, %rd19, 96;
	ld.shared.f64 	%fd245, [_ZZN3cub18CUB_300001_SM_10006detail6reduce28DeviceReduceSingleTileKernelINS2_10policy_hubIdyN4cuda3std3__44plusIdEEE10Policy1000EN6thrust24THRUST_300001_SM_1000_NS6detail15normal_iteratorINSD_10device_ptrIdEEEEPdyS9_ddNS7_10__identityEEEvT0_T1_T2_T3_T4_T6_E12temp_storage+40];
	add.f64 	%fd246, %fd245, %fd244;
	selp.f64 	%fd247, %fd246, %fd244, %p45;
	setp.gt.u64 	%p46, %rd19, 128;
	ld.shared.f64 	%fd248, [_ZZN3cub18CUB_300001_SM_10006detail6reduce28DeviceReduceSingleTileKernelINS2_10policy_hubIdyN4cuda3std3__44plusIdEEE10Policy1000EN6thrust24THRUST_300001_SM_1000_NS6detail15normal_iteratorINSD_10device_ptrIdEEEEPdyS9_ddNS7_10__identityEEEvT0_T1_T2_T3_T4_T6_E12temp_storage+48];
	add.f64 	%fd249, %fd248, %fd247;
	selp.f64 	%fd250, %fd249, %fd247, %p46;
	setp.gt.u64 	%p47, %rd19, 160;
	ld.shared.f64 	%fd251, [_ZZN3cub18CUB_300001_SM_10006detail6reduce28DeviceReduceSingleTileKernelINS2_10policy_hubIdyN4cuda3std3__44plusIdEEE10Policy1000EN6thrust24THRUST_300001_SM_1000_NS6detail15normal_iteratorINSD_10device_ptrIdEEEEPdyS9_ddNS7_10__identityEEEvT0_T1_T2_T3_T4_T6_E12temp_storage+56];
	add.f64 	%fd252, %fd251, %fd250;
	selp.f64 	%fd253, %fd252, %fd250, %p47;
	setp.gt.u64 	%p48, %rd19, 192;
	ld.shared.f64 	%fd254, [_ZZN3cub18CUB_300001_SM_10006detail6reduce28DeviceReduceSingleTileKernelINS2_10policy_hubIdyN4cuda3std3__44plusIdEEE10Policy1000EN6thrust24THRUST_300001_SM_1000_NS6detail15normal_iteratorINSD_10device_ptrIdEEEEPdyS9_ddNS7_10__identityEEEvT0_T1_T2_T3_T4_T6_E12temp_storage+64];
	add.f64 	%fd255, %fd254, %fd253;
	selp.f64 	%fd256, %fd255, %fd253, %p48;
	setp.gt.u64 	%p49, %rd19, 224;
	ld.shared.f64 	%fd257, [_ZZN3cub18CUB_300001_SM_10006detail6reduce28DeviceReduceSingleTileKernelINS2_10policy_hubIdyN4cuda3std3__44plusIdEEE10Policy1000EN6thrust24THRUST_300001_SM_1000_NS6detail15normal_iteratorINSD_10device_ptrIdEEEEPdyS9_ddNS7_10__identityEEEvT0_T1_T2_T3_T4_T6_E12temp_storage+72];
	add.f64 	%fd258, %fd257, %fd256;
	selp.f64 	%fd259, %fd258, %fd256, %p49;
	setp.gt.u64 	%p50, %rd19, 256;
	ld.shared.f64 	%fd260, [_ZZN3cub18CUB_300001_SM_10006detail6reduce28DeviceReduceSingleTileKernelINS2_10policy_hubIdyN4cuda3std3__44plusIdEEE10Policy1000EN6thrust24THRUST_300001_SM_1000_NS6detail15normal_iteratorINSD_10device_ptrIdEEEEPdyS9_ddNS7_10__identityEEEvT0_T1_T2_T3_T4_T6_E12temp_storage+80];
	add.f64 	%fd261, %fd260, %fd259;
	selp.f64 	%fd262, %fd261, %fd259, %p50;
	setp.gt.u64 	%p51, %rd19, 288;
	ld.shared.f64 	%fd263, [_ZZN3cub18CUB_300001_SM_10006detail6reduce28DeviceReduceSingleTileKernelINS2_10policy_hubIdyN4cuda3std3__44plusIdEEE10Policy1000EN6thrust24THRUST_300001_SM_1000_NS6detail15normal_iteratorINSD_10device_ptrIdEEEEPdyS9_ddNS7_10__identityEEEvT0_T1_T2_T3_T4_T6_E12temp_storage+88];
	add.f64 	%fd264, %fd263, %fd262;
	selp.f64 	%fd265, %fd264, %fd262, %p51;
	setp.gt.u64 	%p52, %rd19, 320;
	ld.shared.f64 	%fd266, [_ZZN3cub18CUB_300001_SM_10006detail6reduce28DeviceReduceSingleTileKernelINS2_10policy_hubIdyN4cuda3std3__44plusIdEEE10Policy1000EN6thrust24THRUST_300001_SM_1000_NS6detail15normal_iteratorINSD_10device_ptrIdEEEEPdyS9_ddNS7_10__identityEEEvT0_T1_T2_T3_T4_T6_E12temp_storage+96];
	add.f64 	%fd267, %fd266, %fd265;
	selp.f64 	%fd268, %fd267, %fd265, %p52;
	setp.gt.u64 	%p53, %rd19, 352;
	ld.shared.f64 	%fd269, [_ZZN3cub18CUB_300001_SM_10006detail6reduce28DeviceReduceSingleTileKernelINS2_10policy_hubIdyN4cuda3std3__44plusIdEEE10Policy1000EN6thrust24THRUST_300001_SM_1000_NS6detail15normal_iteratorINSD_10device_ptrIdEEEEPdyS9_ddNS7_10__identityEEEvT0_T1_T2_T3_T4_T6_E12temp_storage+104];
	add.f64 	%fd270, %fd269, %fd268;
	selp.f64 	%fd271, %fd270, %fd268, %p53;
	setp.gt.u64 	%p54, %rd19, 384;
	ld.shared.f64 	%fd272, [_ZZN3cub18CUB_300001_SM_10006detail6reduce28DeviceReduceSingleTileKernelINS2_10policy_hubIdyN4cuda3std3__44plusIdEEE10Policy1000EN6thrust24THRUST_300001_SM_1000_NS6detail15normal_iteratorINSD_10device_ptrIdEEEEPdyS9_ddNS7_10__identityEEEvT0_T1_T2_T3_T4_T6_E12temp_storage+112];
	add.f64 	%fd273, %fd272, %fd271;
	selp.f64 	%fd274, %fd273, %fd271, %p54;
	setp.gt.u64 	%p55, %rd19, 416;
	ld.shared.f64 	%fd275, [_ZZN3cub18CUB_300001_SM_10006detail6reduce28DeviceReduceSingleTileKernelINS2_10policy_hubIdyN4cuda3std3__44plusIdEEE10Policy1000EN6thrust24THRUST_300001_SM_1000_NS6detail15normal_iteratorINSD_10device_ptrIdEEEEPdyS9_ddNS7_10__identityEEEvT0_T1_T2_T3_T4_T6_E12temp_storage+120];
	add.f64 	%fd276, %fd275, %fd274;
	selp.f64 	%fd277, %fd276, %fd274, %p55;
	setp.gt.u64 	%p56, %rd19, 448;
	ld.shared.f64 	%fd278, [_ZZN3cub18CUB_300001_SM_10006detail6reduce28DeviceReduceSingleTileKernelINS2_10policy_hubIdyN4cuda3std3__44plusIdEEE10Policy1000EN6thrust24THRUST_300001_SM_1000_NS6detail15normal_iteratorINSD_10device_ptrIdEEEEPdyS9_ddNS7_10__identityEEEvT0_T1_T2_T3_T4_T6_E12temp_storage+128];
	add.f64 	%fd279, %fd278, %fd277;
	selp.f64 	%fd280, %fd279, %fd277, %p56;
	setp.gt.u64 	%p57, %rd19, 480;
	ld.shared.f64 	%fd281, [_ZZN3cub18CUB_300001_SM_10006detail6reduce28DeviceReduceSingleTileKernelINS2_10policy_hubIdyN4cuda3std3__44plusIdEEE10Policy1000EN6thrust24THRUST_300001_SM_1000_NS6detail15normal_iteratorINSD_10device_ptrIdEEEEPdyS9_ddNS7_10__identityEEEvT0_T1_T2_T3_T4_T6_E12temp_storage+136];
	add.f64 	%fd282, %fd281, %fd280;
	selp.f64 	%fd347, %fd282, %fd280, %p57;
	bra.uni 	$L__BB10_49;
$L__BB10_28:
	mov.u32 	%r24, %tid.x;
	cvt.u64.u32 	%rd6, %r24;
	mul.wide.u32 	%rd22, %r24, 8;
	add.s64 	%rd7, %rd2, %rd22;
	ld.global.f64 	%fd43, [%rd7];
	ld.global.f64 	%fd44, [%rd7+4096];
	ld.global.f64 	%fd45, [%rd7+8192];
	ld.global.f64 	%fd46, [%rd7+12288];
	ld.global.f64 	%fd47, [%rd7+16384];
	ld.global.f64 	%fd48, [%rd7+20480];
	ld.global.f64 	%fd49, [%rd7+24576];
	add.f64 	%fd50, %fd43, %fd44;
	add.f64 	%fd51, %fd50, %fd45;
	add.f64 	%fd52, %fd51, %fd46;
	add.f64 	%fd53, %fd52, %fd47;
	add.f64 	%fd54, %fd53, %fd48;
	add.f64 	%fd346, %fd54, %fd49;
	add.s64 	%rd8, %rd19, -3584;
	setp.lt.u64 	%p3, %rd8, 3584;
	mov.b64 	%rd83, 3584;
	@%p3 bra 	$L__BB10_32;
	mov.b64 	%rd83, 3584;
$L__BB10_30:
	shl.b64 	%rd24, %rd83, 3;
	add.s64 	%rd25, %rd7, %rd24;
	ld.global.f64 	%fd55, [%rd25];
	ld.global.f64 	%fd56, [%rd25+4096];
	ld.global.f64 	%fd57, [%rd25+8192];
	ld.global.f64 	%fd58, [%rd25+12288];
	ld.global.f64 	%fd59, [%rd25+16384];
	ld.global.f64 	%fd60, [%rd25+20480];
	ld.global.f64 	%fd61, [%rd25+24576];
	add.f64 	%fd62, %fd346, %fd55;
	add.f64 	%fd63, %fd62, %fd56;
	add.f64 	%fd64, %fd63, %fd57;
	add.f64 	%fd65, %fd64, %fd58;
	add.f64 	%fd66, %fd65, %fd59;
	add.f64 	%fd67, %fd66, %fd60;
	add.f64 	%fd346, %fd67, %fd61;
	sub.s64 	%rd26, %rd19, %rd83;
	setp.lt.u64 	%p4, %rd26, 3584;
	@%p4 bra 	$L__BB10_45;
	add.s64 	%rd83, %rd83, 3584;
	setp.le.u64 	%p5, %rd83, %rd8;
	@%p5 bra 	$L__BB10_30;
$L__BB10_32:
	setp.le.u64 	%p6, %rd19, %rd83;
	cvt.u32.u64 	%r42, %rd83;
	cvt.u32.u64 	%r43, %rd19;
	sub.s32 	%r44, %r43, %r42;
	setp.ge.s32 	%p7, %r24, %r44;
	or.pred  	%p8, %p6, %p7;
	@%p8 bra 	$L__BB10_45;
	not.b32 	%r47, %r24;
	add.s32 	%r48, %r47, %r43;
	sub.s32 	%r50, %r48, %r42;
	shr.u32 	%r51, %r50, 9;
	add.s32 	%r25, %r51, 1;
	and.b32  	%r26, %r25, 15;
	setp.lt.u32 	%p9, %r50, 7680;
	mov.u32 	%r242, %r24;
	@%p9 bra 	$L__BB10_36;
	and.b32  	%r52, %r25, 16777200;
	neg.s32 	%r240, %r52;
	add.s64 	%rd27, %rd83, %rd6;
	shl.b64 	%rd28, %rd27, 3;
	add.s64 	%rd29, %rd28, %rd2;
	add.s64 	%rd84, %rd29, 32768;
	mov.u32 	%r242, %r24;
$L__BB10_35:
	.pragma "nounroll";
	ld.global.f64 	%fd69, [%rd84+-32768];
	add.f64 	%fd70, %fd346, %fd69;
	ld.global.f64 	%fd71, [%rd84+-28672];
	add.f64 	%fd72, %fd70, %fd71;
	ld.global.f64 	%fd73, [%rd84+-24576];
	add.f64 	%fd74, %fd72, %fd73;
	ld.global.f64 	%fd75, [%rd84+-20480];
	add.f64 	%fd76, %fd74, %fd75;
	ld.global.f64 	%fd77, [%rd84+-16384];
	add.f64 	%fd78, %fd76, %fd77;
	ld.global.f64 	%fd79, [%rd84+-12288];
	add.f64 	%fd80, %fd78, %fd79;
	ld.global.f64 	%fd81, [%rd84+-8192];
	add.f64 	%fd82, %fd80, %fd81;
	ld.global.f64 	%fd83, [%rd84+-4096];
	add.f64 	%fd84, %fd82, %fd83;
	ld.global.f64 	%fd85, [%rd84];
	add.f64 	%fd86, %fd84, %fd85;
	ld.global.f64 	%fd87, [%rd84+4096];
	add.f64 	%fd88, %fd86, %fd87;
	ld.global.f64 	%fd89, [%rd84+8192];
	add.f64 	%fd90, %fd88, %fd89;
	ld.global.f64 	%fd91, [%rd84+12288];
	add.f64 	%fd92, %fd90, %fd91;
	ld.global.f64 	%fd93, [%rd84+16384];
	add.f64 	%fd94, %fd92, %fd93;
	ld.global.f64 	%fd95, [%rd84+20480];
	add.f64 	%fd96, %fd94, %fd95;
	ld.global.f64 	%fd97, [%rd84+24576];
	add.f64 	%fd98, %fd96, %fd97;
	ld.global.f64 	%fd99, [%rd84+28672];
	add.f64 	%fd346, %fd98, %fd99;
	add.s32 	%r242, %r242, 8192;
	add.s32 	%r240, %r240, 16;
	add.s64 	%rd84, %rd84, 65536;
	setp.ne.s32 	%p10, %r240, 0;
	@%p10 bra 	$L__BB10_35;
$L__BB10_36:
	setp.eq.s32 	%p11, %r26, 0;
	@%p11 bra 	$L__BB10_45;
	and.b32  	%r33, %r25, 7;
	setp.lt.u32 	%p12, %r26, 8;
	@%p12 bra 	$L__BB10_39;
	cvt.u64.u32 	%rd30, %r242;
	add.s64 	%rd31, %rd83, %rd30;
	shl.b64 	%rd32, %rd31, 3;
	add.s64 	%rd33, %rd2, %rd32;
	ld.global.f64 	%fd101, [%rd33];
	add.f64 	%fd102, %fd346, %fd101;
	ld.global.f64 	%fd103, [%rd33+4096];
	add.f64 	%fd104, %fd102, %fd103;
	ld.global.f64 	%fd105, [%rd33+8192];
	add.f64 	%fd106, %fd104, %fd105;
	ld.global.f64 	%fd107, [%rd33+12288];
	add.f64 	%fd108, %fd106, %fd107;
	ld.global.f64 	%fd109, [%rd33+16384];
	add.f64 	%fd110, %fd108, %fd109;
	ld.global.f64 	%fd111, [%rd33+20480];
	add.f64 	%fd112, %fd110, %fd111;
	ld.global.f64 	%fd113, [%rd33+24576];
	add.f64 	%fd114, %fd112, %fd113;
	ld.global.f64 	%fd115, [%rd33+28672];
	add.f64 	%fd346, %fd114, %fd115;
	add.s32 	%r242, %r242, 4096;
$L__BB10_39:
	setp.eq.s32 	%p13, %r33, 0;
	@%p13 bra 	$L__BB10_45;
	and.b32  	%r36, %r25, 3;
	setp.lt.u32 	%p14, %r33, 4;
	@%p14 bra 	$L__BB10_42;
	cvt.u64.u32 	%rd34, %r242;
	add.s64 	%rd35, %rd83, %rd34;
	shl.b64 	%rd36, %rd35, 3;
	add.s64 	%rd37, %rd2, %rd36;
	ld.global.f64 	%fd117, [%rd37];
	add.f64 	%fd118, %fd346, %fd117;
	ld.global.f64 	%fd119, [%rd37+4096];
	add.f64 	%fd120, %fd118, %fd119;
	ld.global.f64 	%fd121, [%rd37+8192];
	add.f64 	%fd122, %fd120, %fd121;
	ld.global.f64 	%fd123, [%rd37+12288];
	add.f64 	%fd346, %fd122, %fd123;
	add.s32 	%r242, %r242, 2048;
$L__BB10_42:
	setp.eq.s32 	%p15, %r36, 0;
	@%p15 bra 	$L__BB10_45;
	cvt.u64.u32 	%rd38, %r242;
	add.s64 	%rd39, %rd83, %rd38;
	shl.b64 	%rd40, %rd39, 3;
	add.s64 	%rd85, %rd2, %rd40;
	neg.s32 	%r245, %r36;
$L__BB10_44:
	.pragma "nounroll";
	ld.global.f64 	%fd124, [%rd85];
	add.f64 	%fd346, %fd346, %fd124;
	add.s64 	%rd85, %rd85, 4096;
	add.s32 	%r245, %r245, 1;
	setp.ne.s32 	%p16, %r245, 0;
	@%p16 bra 	$L__BB10_44;
$L__BB10_45:
	// begin inline asm
	mov.u32 %r53, %laneid;
	// end inline asm
	mov.b64 	%rd41, %fd346;
	mov.b64 	{%r55, %r60}, %rd41;
	mov.b32 	%r61, 1;
	mov.b32 	%r102, 31;
	mov.b32 	%r103, -1;
	// begin inline asm
	shfl.sync.down.b32 %r54, %r55, %r61, %r102, %r103;
	// end inline asm
	// begin inline asm
	shfl.sync.down.b32 %r59, %r60, %r61, %r102, %r103;
	// end inline asm
	mov.b64 	%rd42, {%r54, %r59};
	mov.b64 	%fd125, %rd42;
	setp.gt.s32 	%p17, %r53, 30;
	add.f64 	%fd126, %fd346, %fd125;
	selp.f64 	%fd127, %fd346, %fd126, %p17;
	mov.b64 	%rd43, %fd127;
	mov.b64 	{%r65, %r70}, %rd43;
	mov.b32 	%r71, 2;
	// begin inline asm
	shfl.sync.down.b32 %r64, %r65, %r71, %r102, %r103;
	// end inline asm
	// begin inline asm
	shfl.sync.down.b32 %r69, %r70, %r71, %r102, %r103;
	// end inline asm
	mov.b64 	%rd44, {%r64, %r69};
	mov.b64 	%fd128, %rd44;
	setp.gt.s32 	%p18, %r53, 29;
	add.f64 	%fd129, %fd127, %fd128;
	selp.f64 	%fd130, %fd127, %fd129, %p18;
	mov.b64 	%rd45, %fd130;
	mov.b64 	{%r75, %r80}, %rd45;
	mov.b32 	%r81, 4;
	// begin inline asm
	shfl.sync.down.b32 %r74, %r75, %r81, %r102, %r103;
	// end inline asm
	// begin inline asm
	shfl.sync.down.b32 %r79, %r80, %r81, %r102, %r103;
	// end inline asm
	mov.b64 	%rd46, {%r74, %r79};
	mov.b64 	%fd131, %rd46;
	setp.gt.s32 	%p19, %r53, 27;
	add.f64 	%fd132, %fd130, %fd131;
	selp.f64 	%fd133, %fd130, %fd132, %p19;
	mov.b64 	%rd47, %fd133;
	mov.b64 	{%r85, %r90}, %rd47;
	mov.b32 	%r91, 8;
	// begin inline asm
	shfl.sync.down.b32 %r84, %r85, %r91, %r102, %r103;
	// end inline asm
	// begin inline asm
	shfl.sync.down.b32 %r89, %r90, %r91, %r102, %r103;
	// end inline asm
	mov.b64 	%rd48, {%r84, %r89};
	mov.b64 	%fd134, %rd48;
	setp.gt.s32 	%p20, %r53, 23;
	add.f64 	%fd135, %fd133, %fd134;
	selp.f64 	%fd136, %fd133, %fd135, %p20;
	mov.b64 	%rd49, %fd136;
	mov.b64 	{%r95, %r100}, %rd49;
	mov.b32 	%r101, 16;
	// begin inline asm
	shfl.sync.down.b32 %r94, %r95, %r101, %r102, %r103;
	// end inline asm
	// begin inline asm
	shfl.sync.down.b32 %r99, %r100, %r101, %r102, %r103;
	// end inline asm
	mov.b64 	%rd50, {%r94, %r99};
	mov.b64 	%fd137, %rd50;
	setp.gt.s32 	%p21, %r53, 15;
	add.f64 	%fd38, %fd136, %fd137;
	selp.f64 	%fd347, %fd136, %fd38, %p21;
	setp.ne.s32 	%p22, %r53, 0;
	@%p22 bra 	$L__BB10_47;
	shr.u32 	%r104, %r24, 2;
	and.b32  	%r105, %r104, 248;
	mov.u32 	%r106, _ZZN3cub18CUB_300001_SM_10006detail6reduce28DeviceReduceSingleTileKernelINS2_10policy_hubIdyN4cuda3std3__44plusIdEEE10Policy1000EN6thrust24THRUST_300001_SM_1000_NS6detail15normal_iteratorINSD_10device_ptrIdEEEEPdyS9_ddNS7_10__identityEEEvT0_T1_T2_T3_T4_T6_E12temp_storage;
	add.s32 	%r107, %r106, %r105;
	st.shared.f64 	[%r107+16], %fd38;
$L__BB10_47:
	bar.sync 	0;
	setp.ne.s32 	%p23, %r24, 0;
	@%p23 bra 	$L__BB10_49;
	ld.shared.f64 	%fd138, [_ZZN3cub18CUB_300001_SM_10006detail6reduce28DeviceReduceSingleTileKernelINS2_10policy_hubIdyN4cuda3std3__44plusIdEEE10Policy1000EN6thrust24THRUST_300001_SM_1000_NS6detail15normal_iteratorINSD_10device_ptrIdEEEEPdyS9_ddNS7_10__identityEEEvT0_T1_T2_T3_T4_T6_E12temp_storage+24];
	add.f64 	%fd139, %fd347, %fd138;
	ld.shared.f64 	%fd140, [_ZZN3cub18CUB_300001_SM_10006detail6reduce28DeviceReduceSingleTileKernelINS2_10policy_hubIdyN4cuda3std3__44plusIdEEE10Policy1000EN6thrust24THRUST_300001_SM_1000_NS6detail15normal_iteratorINSD_10device_ptrIdEEEEPdyS9_ddNS7_10__identityEEEvT0_T1_T2_T3_T4_T6_E12temp_storage+32];
	add.f64 	%fd141, %fd139, %fd140;
	ld.shared.f64 	%fd142, [_ZZN3cub18CUB_300001_SM_10006detail6reduce28DeviceReduceSingleTileKernelINS2_10policy_hubIdyN4cuda3std3__44plusIdEEE10Policy1000EN6thrust24THRUST_300001_SM_1000_NS6detail15normal_iteratorINSD_10device_ptrIdEEEEPdyS9_ddNS7_10__identityEEEvT0_T1_T2_T3_T4_T6_E12temp_storage+40];
	add.f64 	%fd143, %fd141, %fd142;
	ld.shared.f64 	%fd144, [_ZZN3cub18CUB_300001_SM_10006detail6reduce28DeviceReduceSingleTileKernelINS2_10policy_hubIdyN4cuda3std3__44plusIdEEE10Policy1000EN6thrust24THRUST_300001_SM_1000_NS6detail15normal_iteratorINSD_10device_ptrIdEEEEPdyS9_ddNS7_10__identityEEEvT0_T1_T2_T3_T4_T6_E12temp_storage+48];
	add.f64 	%fd145, %fd143, %fd144;
	ld.shared.f64 	%fd146, [_ZZN3cub18CUB_300001_SM_10006detail6reduce28DeviceReduceSingleTileKernelINS2_10policy_hubIdyN4cuda3std3__44plusIdEEE10Policy1000EN6thrust24THRUST_300001_SM_1000_NS6detail15normal_iteratorINSD_10device_ptrIdEEEEPdyS9_ddNS7_10__identityEEEvT0_T1_T2_T3_T4_T6_E12temp_storage+56];
	add.f64 	%fd147, %fd145, %fd146;
	ld.shared.f64 	%fd148, [_ZZN3cub18CUB_300001_SM_10006detail6reduce28DeviceReduceSingleTileKernelINS2_10policy_hubIdyN4cuda3std3__44plusIdEEE10Policy1000EN6thrust24THRUST_300001_SM_1000_NS6detail15normal_iteratorINSD_10device_ptrIdEEEEPdyS9_ddNS7_10__identityEEEvT0_T1_T2_T3_T4_T6_E12temp_storage+64];
	add.f64 	%fd149, %fd147, %fd148;
	ld.shared.f64 	%fd150, [_ZZN3cub18CUB_300001_SM_10006detail6reduce28DeviceReduceSingleTileKernelINS2_10policy_hubIdyN4cuda3std3__44plusIdEEE10Policy1000EN6thrust24THRUST_300001_SM_1000_NS6detail15normal_iteratorINSD_10device_ptrIdEEEEPdyS9_ddNS7_10__identityEEEvT0_T1_T2_T3_T4_T6_E12temp_storage+72];
	add.f64 	%fd151, %fd149, %fd150;
	ld.shared.f64 	%fd152, [_ZZN3cub18CUB_300001_SM_10006detail6reduce28DeviceReduceSingleTileKernelINS2_10policy_hubIdyN4cuda3std3__44plusIdEEE10Policy1000EN6thrust24THRUST_300001_SM_1000_NS6detail15normal_iteratorINSD_10device_ptrIdEEEEPdyS9_ddNS7_10__identityEEEvT0_T1_T2_T3_T4_T6_E12temp_storage+80];
	add.f64 	%fd153, %fd151, %fd152;
	ld.shared.f64 	%fd154, [_ZZN3cub18CUB_300001_SM_10006detail6reduce28DeviceReduceSingleTileKernelINS2_10policy_hubIdyN4cuda3std3__44plusIdEEE10Policy1000EN6thrust24THRUST_300001_SM_1000_NS6detail15normal_iteratorINSD_10device_ptrIdEEEEPdyS9_ddNS7_10__identityEEEvT0_T1_T2_T3_T4_T6_E12temp_storage+88];
	add.f64 	%fd155, %fd153, %fd154;
	ld.shared.f64 	%fd156, [_ZZN3cub18CUB_300001_SM_10006detail6reduce28DeviceReduceSingleTileKernelINS2_10policy_hubIdyN4cuda3std3__44plusIdEEE10Policy1000EN6thrust24THRUST_300001_SM_1000_NS6detail15normal_iteratorINSD_10device_ptrIdEEEEPdyS9_ddNS7_10__identityEEEvT0_T1_T2_T3_T4_T6_E12temp_storage+96];
	add.f64 	%fd157, %fd155, %fd156;
	ld.shared.f64 	%fd158, [_ZZN3cub18CUB_300001_SM_10006detail6reduce28DeviceReduceSingleTileKernelINS2_10policy_hubIdyN4cuda3std3__44plusIdEEE10Policy1000EN6thrust24THRUST_300001_SM_1000_NS6detail15normal_iteratorINSD_10device_ptrIdEEEEPdyS9_ddNS7_10__identityEEEvT0_T1_T2_T3_T4_T6_E12temp_storage+104];
	add.f64 	%fd159, %fd157, %fd158;
	ld.shared.f64 	%fd160, [_ZZN3cub18CUB_300001_SM_10006detail6reduce28DeviceReduceSingleTileKernelINS2_10policy_hubIdyN4cuda3std3__44plusIdEEE10Policy1000EN6thrust24THRUST_300001_SM_1000_NS6detail15normal_iteratorINSD_10device_ptrIdEEEEPdyS9_ddNS7_10__identityEEEvT0_T1_T2_T3_T4_T6_E12temp_storage+112];
	add.f64 	%fd161, %fd159, %fd160;
	ld.shared.f64 	%fd162, [_ZZN3cub18CUB_300001_SM_10006detail6reduce28DeviceReduceSingleTileKernelINS2_10policy_hubIdyN4cuda3std3__44plusIdEEE10Policy1000EN6thrust24THRUST_300001_SM_1000_NS6detail15normal_iteratorINSD_10device_ptrIdEEEEPdyS9_ddNS7_10__identityEEEvT0_T1_T2_T3_T4_T6_E12temp_storage+120];
	add.f64 	%fd163, %fd161, %fd162;
	ld.shared.f64 	%fd164, [_ZZN3cub18CUB_300001_SM_10006detail6reduce28DeviceReduceSingleTileKernelINS2_10policy_hubIdyN4cuda3std3__44plusIdEEE10Policy1000EN6thrust24THRUST_300001_SM_1000_NS6detail15normal_iteratorINSD_10device_ptrIdEEEEPdyS9_ddNS7_10__identityEEEvT0_T1_T2_T3_T4_T6_E12temp_storage+128];
	add.f64 	%fd165, %fd163, %fd164;
	ld.shared.f64 	%fd166, [_ZZN3cub18CUB_300001_SM_10006detail6reduce28DeviceReduceSingleTileKernelINS2_10policy_hubIdyN4cuda3std3__44plusIdEEE10Policy1000EN6thrust24THRUST_300001_SM_1000_NS6detail15normal_iteratorINSD_10device_ptrIdEEEEPdyS9_ddNS7_10__identityEEEvT0_T1_T2_T3_T4_T6_E12temp_storage+136];
	add.f64 	%fd347, %fd165, %fd166;
$L__BB10_49:
	mov.u32 	%r230, %tid.x;
	setp.ne.s32 	%p65, %r230, 0;
	@%p65 bra 	$L__BB10_51;
	add.f64 	%fd325, %fd42, %fd347;
	st.global.f64 	[%rd1], %fd325;
$L__BB10_51:
	ret;

}
	// .globl	_ZN3cub18CUB_300001_SM_10006detail6reduce18DeviceReduceKernelINS2_10policy_hubIdyN4cuda3std3__44plusIdEEE10Policy1000EN6thrust24THRUST_300001_SM_1000_NS6detail15normal_iteratorINSD_10device_ptrIdEEEEyS9_dNS7_10__identityEEEvT0_PT3_T1_NS0_13GridEvenShareISN_EET2_T4_
.visible .entry _ZN3cub18CUB_300001_SM_10006detail6reduce18DeviceReduceKernelINS2_10policy_hubIdyN4cuda3std3__44plusIdEEE10Policy1000EN6thrust24THRUST_300001_SM_1000_NS6detail15normal_iteratorINSD_10device_ptrIdEEEEyS9_dNS7_10__identityEEEvT0_PT3_T1_NS0_13GridEvenShareISN_EET2_T4_(
	.param .align 8 .b8 _ZN3cub18CUB_300001_SM_10006detail6reduce18DeviceReduceKernelINS2_10policy_hubIdyN4cuda3std3__44plusIdEEE10Policy1000EN6thrust24THRUST_300001_SM_1000_NS6detail15normal_iteratorINSD_10device_ptrIdEEEEyS9_dNS7_10__identityEEEvT0_PT3_T1_NS0_13GridEvenShareISN_EET2_T4__param_0[8],
	.param .u64 .ptr .align 1 _ZN3cub18CUB_300001_SM_10006detail6reduce18DeviceReduceKernelINS2_10policy_hubIdyN4cuda3std3__44plusIdEEE10Policy1000EN6thrust24THRUST_300001_SM_1000_NS6detail15normal_iteratorINSD_10device_ptrIdEEEEyS9_dNS7_10__identityEEEvT0_PT3_T1_NS0_13GridEvenShareISN_EET2_T4__param_1,
	.param .u64 _ZN3cub18CUB_300001_SM_10006detail6reduce18DeviceReduceKernelINS2_10policy_hubIdyN4cuda3std3__44plusIdEEE10Policy1000EN6thrust24THRUST_300001_SM_1000_NS6detail15normal_iteratorINSD_10device_ptrIdEEEEyS9_dNS7_10__identityEEEvT0_PT3_T1_NS0_13GridEvenShareISN_EET2_T4__param_2,
	.param .align 8 .b8 _ZN3cub18CUB_300001_SM_10006detail6reduce18DeviceReduceKernelINS2_10policy_hubIdyN4cuda3std3__44plusIdEEE10Policy1000EN6thrust24THRUST_300001_SM_1000_NS6detail15normal_iteratorINSD_10device_ptrIdEEEEyS9_dNS7_10__identityEEEvT0_PT3_T1_NS0_13GridEvenShareISN_EET2_T4__param_3[72],
	.param .align 1 .b8 _ZN3cub18CUB_300001_SM_10006detail6reduce18DeviceReduceKernelINS2_10policy_hubIdyN4cuda3std3__44plusIdEEE10Policy1000EN6thrust24THRUST_300001_SM_1000_NS6detail15normal_iteratorINSD_10device_ptrIdEEEEyS9_dNS7_10__identityEEEvT0_PT3_T1_NS0_13GridEvenShareISN_EET2_T4__param_4[1],
	.param .align 1 .b8 _ZN3cub18CUB_300001_SM_10006detail6reduce18DeviceReduceKernelINS2_10policy_hubIdyN4cuda3std3__44plusIdEEE10Policy1000EN6thrust24THRUST_300001_SM_1000_NS6detail15normal_iteratorINSD_10device_ptrIdEEEEyS9_dNS7_10__identityEEEvT0_PT3_T1_NS0_13GridEvenShareISN_EET2_T4__param_5[1]
)
.maxntid 512
{
	.reg .pred 	%p<65>;
	.reg .b16 	%rs<4>;
	.reg .b32 	%r<280>;
	.reg .b64 	%rd<107>;
	.reg .b64 	%fd<344>;
	// demoted variable
	.shared .align 8 .b8 _ZZN3cub18CUB_300001_SM_10006detail6reduce18DeviceReduceKernelINS2_10policy_hubIdyN4cuda3std3__44plusIdEEE10Policy1000EN6thrust24THRUST_300001_SM_1000_NS6detail15normal_iteratorINSD_10device_ptrIdEEEEyS9_dNS7_10__identityEEEvT0_PT3_T1_NS0_13GridEvenShareISN_EET2_T4_E12temp_storage[152];
	ld.param.u64 	%rd1, [_ZN3cub18CUB_300001_SM_10006detail6reduce18DeviceReduceKernelINS2_10policy_hubIdyN4cuda3std3__44plusIdEEE10Policy1000EN6thrust24THRUST_300001_SM_1000_NS6detail15normal_iteratorINSD_10device_ptrIdEEEEyS9_dNS7_10__identityEEEvT0_PT3_T1_NS0_13GridEvenShareISN_EET2_T4__param_3+32];
	ld.param.u32 	%r1, [_ZN3cub18CUB_300001_SM_10006detail6reduce18DeviceReduceKernelINS2_10policy_hubIdyN4cuda3std3__44plusIdEEE10Policy1000EN6thrust24THRUST_300001_SM_1000_NS6detail15normal_iteratorINSD_10device_ptrIdEEEEyS9_dNS7_10__identityEEEvT0_PT3_T1_NS0_13GridEvenShareISN_EET2_T4__param_3+40];
	ld.param.u64 	%rd26, [_ZN3cub18CUB_300001_SM_10006detail6reduce18DeviceReduceKernelINS2_10policy_hubIdyN4cuda3std3__44plusIdEEE10Policy1000EN6thrust24THRUST_300001_SM_1000_NS6detail15normal_iteratorINSD_10device_ptrIdEEEEyS9_dNS7_10__identityEEEvT0_PT3_T1_NS0_13GridEvenShareISN_EET2_T4__param_0];
	cvta.to.global.u64 	%rd2, %rd26;
	mov.u32 	%r2, %ctaid.x;
	mul.lo.s32 	%r50, %r1, 3584;
	cvt.s64.s32 	%rd3, %r50;
	mul.lo.s32 	%r51, %r2, 3584;
	cvt.u64.u32 	%rd4, %r51;
	sub.s64 	%rd5, %rd1, %rd4;
	setp.gt.u64 	%p1, %rd5, 3583;
	@%p1 bra 	$L__BB11_25;
	cvt.u32.u64 	%r136, %rd4;
	cvt.u32.u64 	%r3, %rd1;
	sub.s32 	%r4, %r3, %r136;
	mov.u32 	%r5, %tid.x;
	setp.ge.s32 	%p23, %r5, %r4;
	mov.f64 	%fd332, 0d0000000000000000;
	mov.u32 	%r267, %r5;
	@%p23 bra 	$L__BB11_3;
	add.s32 	%r138, %r136, %r5;
	mul.wide.u32 	%rd60, %r138, 8;
	add.s64 	%rd61, %rd2, %rd60;
	ld.global.f64 	%fd332, [%rd61];
	add.s32 	%r267, %r5, 512;
$L__BB11_3:
	setp.ge.s32 	%p24, %r267, %r4;
	@%p24 bra 	$L__BB11_16;
	not.b32 	%r140, %r267;
	add.s32 	%r141, %r140, %r3;
	sub.s32 	%r142, %r141, %r136;
	shr.u32 	%r143, %r142, 9;
	add.s32 	%r8, %r143, 1;
	and.b32  	%r9, %r8, 15;
	setp.lt.u32 	%p25, %r142, 7680;
	@%p25 bra 	$L__BB11_7;
	and.b32  	%r144, %r8, 16777200;
	neg.s32 	%r265, %r144;
	mul.wide.u32 	%rd62, %r2, 28672;
	mul.wide.u32 	%rd63, %r267, 8;
	add.s64 	%rd64, %rd62, %rd63;
	add.s64 	%rd65, %rd64, %rd2;
	add.s64 	%rd101, %rd65, 32768;
$L__BB11_6:
	.pragma "nounroll";
	ld.global.f64 	%fd167, [%rd101+-32768];
	add.f64 	%fd168, %fd332, %fd167;
	ld.global.f64 	%fd169, [%rd101+-28672];
	add.f64 	%fd170, %fd168, %fd169;
	ld.global.f64 	%fd171, [%rd101+-24576];
	add.f64 	%fd172, %fd170, %fd171;
	ld.global.f64 	%fd173, [%rd101+-20480];
	add.f64 	%fd174, %fd172, %fd173;
	ld.global.f64 	%fd175, [%rd101+-16384];
	add.f64 	%fd176, %fd174, %fd175;
	ld.global.f64 	%fd177, [%rd101+-12288];
	add.f64 	%fd178, %fd176, %fd177;
	ld.global.f64 	%fd179, [%rd101+-8192];
	add.f64 	%fd180, %fd178, %fd179;
	ld.global.f64 	%fd181, [%rd101+-4096];
	add.f64 	%fd182, %fd180, %fd181;
	ld.global.f64 	%fd183, [%rd101];
	add.f64 	%fd184, %fd182, %fd183;
	ld.global.f64 	%fd185, [%rd101+4096];
	add.f64 	%fd186, %fd184, %fd185;
	ld.global.f64 	%fd187, [%rd101+8192];
	add.f64 	%fd188, %fd186, %fd187;
	ld.global.f64 	%fd189, [%rd101+12288];
	add.f64 	%fd190, %fd188, %fd189;
	ld.global.f64 	%fd191, [%rd101+16384];
	add.f64 	%fd192, %fd190, %fd191;
	ld.global.f64 	%fd193, [%rd101+20480];
	add.f64 	%fd194, %fd192, %fd193;
	ld.global.f64 	%fd195, [%rd101+24576];
	add.f64 	%fd196, %fd194, %fd195;
	ld.global.f64 	%fd197, [%rd101+28672];
	add.f64 	%fd332, %fd196, %fd197;
	add.s32 	%r267, %r267, 8192;
	add.s32 	%r265, %r265, 16;
	add.s64 	%rd101, %rd101, 65536;
	setp.ne.s32 	%p26, %r265, 0;
	@%p26 bra 	$L__BB11_6;
$L__BB11_7:
	setp.eq.s32 	%p27, %r9, 0;
	@%p27 bra 	$L__BB11_16;
	and.b32  	%r16, %r8, 7;
	setp.lt.u32 	%p28, %r9, 8;
	@%p28 bra 	$L__BB11_10;
	cvt.s64.s32 	%rd66, %r267;
	add.s64 	%rd67, %rd66, %rd4;
	shl.b64 	%rd68, %rd67, 3;
	add.s64 	%rd69, %rd2, %rd68;
	ld.global.f64 	%fd199, [%rd69];
	add.f64 	%fd200, %fd332, %fd199;
	ld.global.f64 	%fd201, [%rd69+4096];
	add.f64 	%fd202, %fd200, %fd201;
	ld.global.f64 	%fd203, [%rd69+8192];
	add.f64 	%fd204, %fd202, %fd203;
	ld.global.f64 	%fd205, [%rd69+12288];
	add.f64 	%fd206, %fd204, %fd205;
	ld.global.f64 	%fd207, [%rd69+16384];
	add.f64 	%fd208, %fd206, %fd207;
	ld.global.f64 	%fd209, [%rd69+20480];
	add.f64 	%fd210, %fd208, %fd209;
	ld.global.f64 	%fd211, [%rd69+24576];
	add.f64 	%fd212, %fd210, %fd211;
	ld.global.f64 	%fd213, [%rd69+28672];
	add.f64 	%fd332, %fd212, %fd213;
	add.s32 	%r267, %r267, 4096;
$L__BB11_10:
	setp.eq.s32 	%p29, %r16, 0;
	@%p29 bra 	$L__BB11_16;
	and.b32  	%r19, %r8, 3;
	setp.lt.u32 	%p30, %r16, 4;
	@%p30 bra 	$L__BB11_13;
	cvt.s64.s32 	%rd70, %r267;
	add.s64 	%rd71, %rd70, %rd4;
	shl.b64 	%rd72, %rd71, 3;
	add.s64 	%rd73, %rd2, %rd72;
	ld.global.f64 	%fd215, [%rd73];
	add.f64 	%fd216, %fd332, %fd215;
	ld.global.f64 	%fd217, [%rd73+4096];
	add.f64 	%fd218, %fd216, %fd217;
	ld.global.f64 	%fd219, [%rd73+8192];
	add.f64 	%fd220, %fd218, %fd219;
	ld.global.f64 	%fd221, [%rd73+12288];
	add.f64 	%fd332, %fd220, %fd221;
	add.s32 	%r267, %r267, 2048;
$L__BB11_13:
	setp.eq.s32 	%p31, %r19, 0;
	@%p31 bra 	$L__BB11_16;
	mul.wide.u32 	%rd74, %r2, 28672;
	add.s64 	%rd9, %rd2, %rd74;
	neg.s32 	%r270, %r19;
$L__BB11_15:
	.pragma "nounroll";
	mul.wide.s32 	%rd75, %r267, 8;
	add.s64 	%rd76, %rd9, %rd75;
	ld.global.f64 	%fd222, [%rd76];
	add.f64 	%fd332, %fd332, %fd222;
	add.s32 	%r267, %r267, 512;
	add.s32 	%r270, %r270, 1;
	setp.ne.s32 	%p32, %r270, 0;
	@%p32 bra 	$L__BB11_15;
$L__BB11_16:
	setp.lt.s32 	%p33, %r4, 512;
	@%p33 bra 	$L__BB11_21;
	// begin inline asm
	mov.u32 %r208, %laneid;
	// end inline asm
	mov.b64 	%rd87, %fd332;
	mov.b64 	{%r210, %r215}, %rd87;
	mov.b32 	%r216, 1;
	mov.b32 	%r257, 31;
	mov.b32 	%r258, -1;
	// begin inline asm
	shfl.sync.down.b32 %r209, %r210, %r216, %r257, %r258;
	// end inline asm
	// begin inline asm
	shfl.sync.down.b32 %r214, %r215, %r216, %r257, %r258;
	// end inline asm
	mov.b64 	%rd88, {%r209, %r214};
	mov.b64 	%fd281, %rd88;
	setp.gt.s32 	%p57, %r208, 30;
	add.f64 	%fd282, %fd332, %fd281;
	selp.f64 	%fd283, %fd332, %fd282, %p57;
	mov.b64 	%rd89, %fd283;
	mov.b64 	{%r220, %r225}, %rd89;
	mov.b32 	%r226, 2;
	// begin inline asm
	shfl.sync.down.b32 %r219, %r220, %r226, %r257, %r258;
	// end inline asm
	// begin inline asm
	shfl.sync.down.b32 %r224, %r225, %r226, %r257, %r258;
	// end inline asm
	mov.b64 	%rd90, {%r219, %r224};
	mov.b64 	%fd284, %rd90;
	setp.gt.s32 	%p58, %r208, 29;
	add.f64 	%fd285, %fd283, %fd284;
	selp.f64 	%fd286, %fd283, %fd285, %p58;
	mov.b64 	%rd91, %fd286;
	mov.b64 	{%r230, %r235}, %rd91;
	mov.b32 	%r236, 4;
	// begin inline asm
	shfl.sync.down.b32 %r229, %r230, %r236, %r257, %r258;
	// end inline asm
	// begin inline asm
	shfl.sync.down.b32 %r234, %r235, %r236, %r257, %r258;
	// end inline asm
	mov.b64 	%rd92, {%r229, %r234};
	mov.b64 	%fd287, %rd92;
	setp.gt.s32 	%p59, %r208, 27;
	add.f64 	%fd288, %fd286, %fd287;
	selp.f64 	%fd289, %fd286, %fd288, %p59;
	mov.b64 	%rd93, %fd289;
	mov.b64 	{%r240, %r245}, %rd93;
	mov.b32 	%r246, 8;
	// begin inline asm
	shfl.sync.down.b32 %r239, %r240, %r246, %r257, %r258;
	// end inline asm
	// begin inline asm
	shfl.sync.down.b32 %r244, %r245, %r246, %r257, %r258;
	// end inline asm
	mov.b64 	%rd94, {%r239, %r244};
	mov.b64 	%fd290, %rd94;
	setp.gt.s32 	%p60, %r208, 23;
	add.f64 	%fd291, %fd289, %fd290;
	selp.f64 	%fd292, %fd289, %fd291, %p60;
	mov.b64 	%rd95, %fd292;
	mov.b64 	{%r250, %r255}, %rd95;
	mov.b32 	%r256, 16;
	// begin inline asm
	shfl.sync.down.b32 %r249, %r250, %r256, %r257, %r258;
	// end inline asm
	// begin inline asm
	shfl.sync.down.b32 %r254, %r255, %r256, %r257, %r258;
	// end inline asm
	mov.b64 	%rd96, {%r249, %r254};
	mov.b64 	%fd293, %rd96;
	setp.gt.s32 	%p61, %r208, 15;
	add.f64 	%fd16, %fd292, %fd293;
	selp.f64 	%fd343, %fd292, %fd16, %p61;
	setp.ne.s32 	%p62, %r208, 0;
	@%p62 bra 	$L__BB11_19;
	shr.u32 	%r259, %r5, 2;
	and.b32  	%r260, %r259, 248;
	mov.u32 	%r261, _ZZN3cub18CUB_300001_SM_10006detail6reduce18DeviceReduceKernelINS2_10policy_hubIdyN4cuda3std3__44plusIdEEE10Policy1000EN6thrust24THRUST_300001_SM_1000_NS6detail15normal_iteratorINSD_10device_ptrIdEEEEyS9_dNS7_10__identityEEEvT0_PT3_T1_NS0_13GridEvenShareISN_EET2_T4_E12temp_storage;
	add.s32 	%r262, %r261, %r260;
	st.shared.f64 	[%r262+16], %fd16;
$L__BB11_19:
	bar.sync 	0;
	setp.ne.s32 	%p63, %r5, 0;
	@%p63 bra 	$L__BB11_46;
	ld.shared.f64 	%fd294, [_ZZN3cub18CUB_300001_SM_10006detail6reduce18DeviceReduceKernelINS2_10policy_hubIdyN4cuda3std3__44plusIdEEE10Policy1000EN6thrust24THRUST_300001_SM_1000_NS6detail15normal_iteratorINSD_10device_ptrIdEEEEyS9_dNS7_10__identityEEEvT0_PT3_T1_NS0_13GridEvenShareISN_EET2_T4_E12temp_storage+24];
	add.f64 	%fd295, %fd343, %fd294;
	ld.shared.f64 	%fd296, [_ZZN3cub18CUB_300001_SM_10006detail6reduce18DeviceReduceKernelINS2_10policy_hubIdyN4cuda3std3__44plusIdEEE10Policy1000EN6thrust24THRUST_300001_SM_1000_NS6detail15normal_iteratorINSD_10device_ptrIdEEEEyS9_dNS7_10__identityEEEvT0_PT3_T1_NS0_13GridEvenShareISN_EET2_T4_E12temp_storage+32];
	add.f64 	%fd297, %fd295, %fd296;
	ld.shared.f64 	%fd298, [_ZZN3cub18CUB_300001_SM_10006detail6reduce18DeviceReduceKernelINS2_10policy_hubIdyN4cuda3std3__44plusIdEEE10Policy1000EN6thrust24THRUST_300001_SM_1000_NS6detail15normal_iteratorINSD_10device_ptrIdEEEEyS9_dNS7_10__identityEEEvT0_PT3_T1_NS0_13GridEvenShareISN_EET2_T4_E12temp_storage+40];
	add.f64 	%fd299, %fd297, %fd298;
	ld.shared.f64 	%fd300, [_ZZN3cub18CUB_300001_SM_10006detail6reduce18DeviceReduceKernelINS2_10policy_hubIdyN4cuda3std3__44plusIdEEE10Policy1000EN6thrust24THRUST_300001_SM_1000_NS6detail15normal_iteratorINSD_10device_ptrIdEEEEyS9_dNS7_10__identityEEEvT0_PT3_T1_NS0_13GridEvenShareISN_EET2_T4_E12temp_storage+48];
	add.f64 	%fd301, %fd299, %fd300;
	ld.shared.f64 	%fd302, [_ZZN3cub18CUB_300001_SM_10006detail6reduce18DeviceReduceKernelINS2_10policy_hubIdyN4cuda3std3__44plusIdEEE10Policy1000EN6thrust24THRUST_300001_SM_1000_NS6detail15normal_iteratorINSD_10device_ptrIdEEEEyS9_dNS7_10__identityEEEvT0_PT3_T1_NS0_13GridEvenShareISN_EET2_T4_E12temp_storage+56];
	add.f64 	%fd303, %fd301, %fd302;
	ld.shared.f64 	%fd304, [_ZZN3cub18CUB_300001_SM_10006detail6reduce18DeviceReduceKernelINS2_10policy_hubIdyN4cuda3std3__44plusIdEEE10Policy1000EN6thrust24THRUST_300001_SM_1000_NS6detail15normal_iteratorINSD_10device_ptrIdEEEEyS9_dNS7_10__identityEEEvT0_PT3_T1_NS0_13GridEvenShareISN_EET2_T4_E12temp_storage+64];
	add.f64 	%fd305, %fd303, %fd304;
	ld.shared.f64 	%fd306, [_ZZN3cub18CUB_300001_SM_10006detail6reduce18DeviceReduceKernelINS2_10policy_hubIdyN4cuda3std3__44plusIdEEE10Policy1000EN6thrust24THRUST_300001_SM_1000_NS6detail15normal_iteratorINSD_10device_ptrIdEEEEyS9_dNS7_10__identityEEEvT0_PT3_T1_NS0_13GridEvenShareISN_EET2_T4_E12temp_storage+72];
	add.f64 	%fd307, %fd305, %fd306;
	ld.shared.f64 	%fd308, [_ZZN3cub18CUB_300001_SM_10006detail6reduce18DeviceReduceKernelINS2_10policy_hubIdyN4cuda3std3__44plusIdEEE10Policy1000EN6thrust24THRUST_300001_SM_1000_NS6detail15normal_iteratorINSD_10device_ptrIdEEEEyS9_dNS7_10__identityEEEvT0_PT3_T1_NS0_13GridEvenShareISN_EET2_T4_E12temp_storage+80];
	add.f64 	%fd309, %fd307, %fd308;
	ld.shared.f64 	%fd310, [_ZZN3cub18CUB_300001_SM_10006detail6reduce18DeviceReduceKernelINS2_10policy_hubIdyN4cuda3std3__44plusIdEEE10Policy1000EN6thrust24THRUST_300001_SM_1000_NS6detail15normal_iteratorINSD_10device_ptrIdEEEEyS9_dNS7_10__identityEEEvT0_PT3_T1_NS0_13GridEvenShareISN_EET2_T4_E12temp_storage+88];
	add.f64 	%fd311, %fd309, %fd310;
	ld.shared.f64 	%fd312, [_ZZN3cub18CUB_300001_SM_10006detail6reduce18DeviceReduceKernelINS2_10policy_hubIdyN4cuda3std3__44plusIdEEE10Policy1000EN6thrust24THRUST_300001_SM_1000_NS6detail15normal_iteratorINSD_10device_ptrIdEEEEyS9_dNS7_10__identityEEEvT0_PT3_T1_NS0_13GridEvenShareISN_EET2_T4_E12temp_storage+96];
	add.f64 	%fd313, %fd311, %fd312;
	ld.shared.f64 	%fd314, [_ZZN3cub18CUB_300001_SM_10006detail6reduce18DeviceReduceKernelINS2_10policy_hubIdyN4cuda3std3__44plusIdEEE10Policy1000EN6thrust24THRUST_300001_SM_1000_NS6detail15normal_iteratorINSD_10device_ptrIdEEEEyS9_dNS7_10__identityEEEvT0_PT3_T1_NS0_13GridEvenShareISN_EET2_T4_E12temp_storage+104];
	add.f64 	%fd315, %fd313, %fd314;
	ld.shared.f64 	%fd316, [_ZZN3cub18CUB_300001_SM_10006detail6reduce18DeviceReduceKernelINS2_10policy_hubIdyN4cuda3std3__44plusIdEEE10Policy1000EN6thrust24THRUST_300001_SM_1000_NS6detail15normal_iteratorINSD_10device_ptrIdEEEEyS9_dNS7_10__identityEEEvT0_PT3_T1_NS0_13GridEvenShareISN_EET2_T4_E12temp_storage+112];
	add.f64 	%fd317, %fd315, %fd316;
	ld.shared.f64 	%fd318, [_ZZN3cub18CUB_300001_SM_10006detail6reduce18DeviceReduceKernelINS2_10policy_hubIdyN4cuda3std3__44plusIdEEE10Policy1000EN6thrust24THRUST_300001_SM_1000_NS6detail15normal_iteratorINSD_10device_ptrIdEEEEyS9_dNS7_10__identityEEEvT0_PT3_T1_NS0_13GridEvenShareISN_EET2_T4_E12temp_storage+120];
	add.f64 	%fd319, %fd317, %fd318;
	ld.shared.f64 	%fd320, [_ZZN3cub18CUB_300001_SM_10006detail6reduce18DeviceReduceKernelINS2_10policy_hubIdyN4cuda3std3__44plusIdEEE10Policy1000EN6thrust24THRUST_300001_SM_1000_NS6detail15normal_iteratorINSD_10device_ptrIdEEEEyS9_dNS7_10__identityEEEvT0_PT3_T1_NS0_13GridEvenShareISN_EET2_T4_E12temp_storage+128];
	add.f64 	%fd321, %fd319, %fd320;
	ld.shared.f64 	%fd322, [_ZZN3cub18CUB_300001_SM_10006detail6reduce18DeviceReduceKernelINS2_10policy_hubIdyN4cuda3std3__44plusIdEEE10Policy1000EN6thrust24THRUST_300001_SM_1000_NS6detail15normal_iteratorINSD_10device_ptrIdEEEEyS9_dNS7_10__identityEEEvT0_PT3_T1_NS0_13GridEvenShareISN_EET2_T4_E12temp_storage+136];
	add.f64 	%fd343, %fd321, %fd322;
	bra.uni 	$L__BB11_46;
$L__BB11_21:
	// begin inline asm
	mov.u32 %r145, %laneid;
	// end inline asm
	and.b32  	%r196, %r5, 992;
	add.s32 	%r197, %r196, 32;
	setp.gt.s32 	%p34, %r197, %r4;
	not.b32 	%r198, %r196;
	add.s32 	%r199, %r4, %r198;
	selp.b32 	%r194, %r199, 31, %p34;
	mov.b64 	%rd77, %fd332;
	mov.b64 	{%r147, %r152}, %rd77;
	mov.b32 	%r153, 1;
	mov.b32 	%r195, -1;
	// begin inline asm
	shfl.sync.down.b32 %r146, %r147, %r153, %r194, %r195;
	// end inline asm
	// begin inline asm
	shfl.sync.down.b32 %r151, %r152, %r153, %r194, %r195;
	// end inline asm
	mov.b64 	%rd78, {%r146, %r151};
	mov.b64 	%fd223, %rd78;
	setp.lt.s32 	%p35, %r145, %r194;
	add.f64 	%fd224, %fd332, %fd223;
	selp.f64 	%fd225, %fd224, %fd332, %p35;
	mov.b64 	%rd79, %fd225;
	mov.b64 	{%r157, %r162}, %rd79;
	mov.b32 	%r163, 2;
	// begin inline asm
	shfl.sync.down.b32 %r156, %r157, %r163, %r194, %r195;
	// end inline asm
	// begin inline asm
	shfl.sync.down.b32 %r161, %r162, %r163, %r194, %r195;
	// end inline asm
	mov.b64 	%rd80, {%r156, %r161};
	mov.b64 	%fd226, %rd80;
	add.s32 	%r200, %r145, 2;
	setp.gt.s32 	%p36, %r200, %r194;
	add.f64 	%fd227, %fd225, %fd226;
	selp.f64 	%fd228, %fd225, %fd227, %p36;
	mov.b64 	%rd81, %fd228;
	mov.b64 	{%r167, %r172}, %rd81;
	mov.b32 	%r173, 4;
	// begin inline asm
	shfl.sync.down.b32 %r166, %r167, %r173, %r194, %r195;
	// end inline asm
	// begin inline asm
	shfl.sync.down.b32 %r171, %r172, %r173, %r194, %r195;
	// end inline asm
	mov.b64 	%rd82, {%r166, %r171};
	mov.b64 	%fd229, %rd82;
	add.s32 	%r201, %r145, 4;
	setp.gt.s32 	%p37, %r201, %r194;
	add.f64 	%fd230, %fd228, %fd229;
	selp.f64 	%fd231, %fd228, %fd230, %p37;
	mov.b64 	%rd83, %fd231;
	mov.b64 	{%r177, %r182}, %rd83;
	mov.b32 	%r183, 8;
	// begin inline asm
	shfl.sync.down.b32 %r176, %r177, %r183, %r194, %r195;
	// end inline asm
	// begin inline asm
	shfl.sync.down.b32 %r181, %r182, %r183, %r194, %r195;
	// end inline asm
	mov.b64 	%rd84, {%r176, %r181};
	mov.b64 	%fd232, %rd84;
	add.s32 	%r202, %r145, 8;
	setp.gt.s32 	%p38, %r202, %r194;
	add.f64 	%fd233, %fd231, %fd232;
	selp.f64 	%fd234, %fd231, %fd233, %p38;
	mov.b64 	%rd85, %fd234;
	mov.b64 	{%r187, %r192}, %rd85;
	mov.b32 	%r193, 16;
	// begin inline asm
	shfl.sync.down.b32 %r186, %r187, %r193, %r194, %r195;
	// end inline asm
	// begin inline asm
	shfl.sync.down.b32 %r191, %r192, %r193, %r194, %r195;
	// end inline asm
	mov.b64 	%rd86, {%r186, %r191};
	mov.b64 	%fd235, %rd86;
	add.s32 	%r203, %r145, 16;
	setp.gt.s32 	%p39, %r203, %r194;
	add.f64 	%fd236, %fd234, %fd235;
	selp.f64 	%fd343, %fd234, %fd236, %p39;
	setp.ne.s32 	%p40, %r145, 0;
	@%p40 bra 	$L__BB11_23;
	shr.u32 	%r204, %r5, 2;
	and.b32  	%r205, %r204, 248;
	mov.u32 	%r206, _ZZN3cub18CUB_300001_SM_10006detail6reduce18DeviceReduceKernelINS2_10policy_hubIdyN4cuda3std3__44plusIdEEE10Policy1000EN6thrust24THRUST_300001_SM_1000_NS6detail15normal_iteratorINSD_10device_ptrIdEEEEyS9_dNS7_10__identityEEEvT0_PT3_T1_NS0_13GridEvenShareISN_EET2_T4_E12temp_storage;
	add.s32 	%r207, %r206, %r205;
	st.shared.f64 	[%r207+16], %fd343;
$L__BB11_23:
	bar.sync 	0;
	setp.ne.s32 	%p41, %r5, 0;
	@%p41 bra 	$L__BB11_46;
	setp.gt.s32 	%p42, %r4, 32;
	ld.shared.f64 	%fd237, [_ZZN3cub18CUB_300001_SM_10006detail6reduce18DeviceReduceKernelINS2_10policy_hubIdyN4cuda3std3__44plusIdEEE10Policy1000EN6thrust24THRUST_300001_SM_1000_NS6detail15normal_iteratorINSD_10device_ptrIdEEEEyS9_dNS7_10__identityEEEvT0_PT3_T1_NS0_13GridEvenShareISN_EET2_T4_E12temp_storage+24];
	add.f64 	%fd238, %fd343, %fd237;
	selp.f64 	%fd239, %fd238, %fd343, %p42;
	setp.gt.s32 	%p43, %r4, 64;
	ld.shared.f64 	%fd240, [_ZZN3cub18CUB_300001_SM_10006detail6reduce18DeviceReduceKernelINS2_10policy_hubIdyN4cuda3std3__44plusIdEEE10Policy1000EN6thrust24THRUST_300001_SM_1000_NS6detail15normal_iteratorINSD_10device_ptrIdEEEEyS9_dNS7_10__identityEEEvT0_PT3_T1_NS0_13GridEvenShareISN_EET2_T4_E12temp_storage+32];
	add.f64 	%fd241, %fd240, %fd239;
	selp.f64 	%fd242, %fd241, %fd239, %p43;
	setp.gt.s32 	%p44, %r4, 96;
	ld.shared.f64 	%fd243, [_ZZN3cub18CUB_300001_SM_10006detail6reduce18DeviceReduceKernelINS2_10policy_hubIdyN4cuda3std3__44plusIdEEE10Policy1000EN6thrust24THRUST_300001_SM_1000_NS6detail15normal_iteratorINSD_10device_ptrIdEEEEyS9_dNS7_10__identityEEEvT0_PT3_T1_NS0_13GridEvenShareISN_EET2_T4_E12temp_storage+40];
	add.f64 	%fd244, %fd243, %fd242;
	selp.f64 	%fd245, %fd244, %fd242, %p44;
	setp.gt.s32 	%p45, %r4, 128;
	ld.shared.f64 	%fd246, [_ZZN3cub18CUB_300001_SM_10006detail6reduce18DeviceReduceKernelINS2_10policy_hubIdyN4cuda3std3__44plusIdEEE10Policy1000EN6thrust24THRUST_300001_SM_1000_NS6detail15normal_iteratorINSD_10device_ptrIdEEEEyS9_dNS7_10__identityEEEvT0_PT3_T1_NS0_13GridEvenShareISN_EET2_T4_E12temp_storage+48];
	add.f64 	%fd247, %fd246, %fd245;
	selp.f64 	%fd248, %fd247, %fd245, %p45;
	setp.gt.s32 	%p46, %r4, 160;
	ld.shared.f64 	%fd249, [_ZZN3cub18CUB_300001_SM_10006detail6reduce18DeviceReduceKernelINS2_10policy_hubIdyN4cuda3std3__44plusIdEEE10Policy1000EN6thrust24THRUST_300001_SM_1000_NS6detail15normal_iteratorINSD_10device_ptrIdEEEEyS9_dNS7_10__identityEEEvT0_PT3_T1_NS0_13GridEvenShareISN_EET2_T4_E12temp_storage+56];
	add.f64 	%fd250, %fd249, %fd248;
	selp.f64 	%fd251, %fd250, %fd248, %p46;
	setp.gt.s32 	%p47, %r4, 192;
	ld.shared.f64 	%fd252, [_ZZN3cub18CUB_300001_SM_10006detail6reduce18DeviceReduceKernelINS2_10policy_hubIdyN4cuda3std3__44plusIdEEE10Policy1000EN6thrust24THRUST_300001_SM_1000_NS6detail15normal_iteratorINSD_10device_ptrIdEEEEyS9_dNS7_10__identityEEEvT0_PT3_T1_NS0_13GridEvenShareISN_EET2_T4_E12temp_storage+64];
	add.f64 	%fd253, %fd252, %fd251;
	selp.f64 	%fd254, %fd253, %fd251, %p47;
	setp.gt.s32 	%p48, %r4, 224;
	ld.shared.f64 	%fd255, [_ZZN3cub18CUB_300001_SM_10006detail6reduce18DeviceReduceKernelINS2_10policy_hubIdyN4cuda3std3__44plusIdEEE10Policy1000EN6thrust24THRUST_300001_SM_1000_NS6detail15normal_iteratorINSD_10device_ptrIdEEEEyS9_dNS7_10__identityEEEvT0_PT3_T1_NS0_13GridEvenShareISN_EET2_T4_E12temp_storage+72];
	add.f64 	%fd256, %fd255, %fd254;
	selp.f64 	%fd257, %fd256, %fd254, %p48;
	setp.gt.s32 	%p49, %r4, 256;
	ld.shared.f64 	%fd258, [_ZZN3cub18CUB_300001_SM_10006detail6reduce18DeviceReduceKernelINS2_10policy_hubIdyN4cuda3std3__44plusIdEEE10Policy1000EN6thrust24THRUST_300001_SM_1000_NS6detail15normal_iteratorINSD_10device_ptrIdEEEEyS9_dNS7_10__identityEEEvT0_PT3_T1_NS0_13GridEvenShareISN_EET2_T4_E12temp_storage+80];
	add.f64 	%fd259, %fd258, %fd257;
	selp.f64 	%fd260, %fd259, %fd257, %p49;
	setp.gt.s32 	%p50, %r4, 288;
	ld.shared.f64 	%fd261, [_ZZN3cub18CUB_300001_SM_10006detail6reduce18DeviceReduceKernelINS2_10policy_hubIdyN4cuda3std3__44plusIdEEE10Policy1000EN6thrust24THRUST_300001_SM_1000_NS6detail15normal_iteratorINSD_10device_ptrIdEEEEyS9_dNS7_10__identityEEEvT0_PT3_T1_NS0_13GridEvenShareISN_EET2_T4_E12temp_storage+88];
	add.f64 	%fd262, %fd261, %fd260;
	selp.f64 	%fd263, %fd262, %fd260, %p50;
	setp.gt.s32 	%p51, %r4, 320;
	ld.shared.f64 	%fd264, [_ZZN3cub18CUB_300001_SM_10006detail6reduce18DeviceReduceKernelINS2_10policy_hubIdyN4cuda3std3__44plusIdEEE10Policy1000EN6thrust24THRUST_300001_SM_1000_NS6detail15normal_iteratorINSD_10device_ptrIdEEEEyS9_dNS7_10__identityEEEvT0_PT3_T1_NS0_13GridEvenShareISN_EET2_T4_E12temp_storage+96];
	add.f64 	%fd265, %fd264, %fd263;
	selp.f64 	%fd266, %fd265, %fd263, %p51;
	setp.gt.s32 	%p52, %r4, 352;
	ld.shared.f64 	%fd267, [_ZZN3cub18CUB_300001_SM_10006detail6reduce18DeviceReduceKernelINS2_10policy_hubIdyN4cuda3std3__44plusIdEEE10Policy1000EN6thrust24THRUST_300001_SM_1000_NS6detail15normal_iteratorINSD_10device_ptrIdEEEEyS9_dNS7_10__identityEEEvT0_PT3_T1_NS0_13GridEvenShareISN_EET2_T4_E12temp_storage+104];
	add.f64 	%fd268, %fd267, %fd266;
	selp.f64 	%fd269, %fd268, %fd266, %p52;
	setp.gt.s32 	%p53, %r4, 384;
	ld.shared.f64 	%fd270, [_ZZN3cub18CUB_300001_SM_10006detail6reduce18DeviceReduceKernelINS2_10policy_hubIdyN4cuda3std3__44plusIdEEE10Policy1000EN6thrust24THRUST_300001_SM_1000_NS6detail15normal_iteratorINSD_10device_ptrIdEEEEyS9_dNS7_10__identityEEEvT0_PT3_T1_NS0_13GridEvenShareISN_EET2_T4_E12temp_storage+112];
	add.f64 	%fd271, %fd270, %fd269;
	selp.f64 	%fd272, %fd271, %fd269, %p53;
	setp.gt.s32 	%p54, %r4, 416;
	ld.shared.f64 	%fd273, [_ZZN3cub18CUB_300001_SM_10006detail6reduce18DeviceReduceKernelINS2_10policy_hubIdyN4cuda3std3__44plusIdEEE10Policy1000EN6thrust24THRUST_300001_SM_1000_NS6detail15normal_iteratorINSD_10device_ptrIdEEEEyS9_dNS7_10__identityEEEvT0_PT3_T1_NS0_13GridEvenShareISN_EET2_T4_E12temp_storage+120];
	add.f64 	%fd274, %fd273, %fd272;
	selp.f64 	%fd275, %fd274, %fd272, %p54;
	setp.gt.s32 	%p55, %r4, 448;
	ld.shared.f64 	%fd276, [_ZZN3cub18CUB_300001_SM_10006detail6reduce18DeviceReduceKernelINS2_10policy_hubIdyN4cuda3std3__44plusIdEEE10Policy1000EN6thrust24THRUST_300001_SM_1000_NS6detail15normal_iteratorINSD_10device_ptrIdEEEEyS9_dNS7_10__identityEEEvT0_PT3_T1_NS0_13GridEvenShareISN_EET2_T4_E12temp_storage+128];
	add.f64 	%fd277, %fd276, %fd275;
	selp.f64 	%fd278, %fd277, %fd275, %p55;
	setp.gt.s32 	%p56, %r4, 480;
	ld.shared.f64 	%fd279, [_ZZN3cub18CUB_300001_SM_10006detail6reduce18DeviceReduceKernelINS2_10policy_hubIdyN4cuda3std3__44plusIdEEE10Policy1000EN6thrust24THRUST_300001_SM_1000_NS6detail15normal_iteratorINSD_10device_ptrIdEEEEyS9_dNS7_10__identityEEEvT0_PT3_T1_NS0_13GridEvenShareISN_EET2_T4_E12temp_storage+136];
	add.f64 	%fd280, %fd279, %fd278;
	selp.f64 	%fd343, %fd280, %fd278, %p56;
	bra.uni 	$L__BB11_46;
$L__BB11_25:
	cvt.u32.u64 	%r52, %rd4;
	mov.u32 	%r27, %tid.x;
	add.s32 	%r53, %r52, %r27;
	mul.wide.u32 	%rd27, %r53, 8;
	add.s64 	%rd28, %rd2, %rd27;
	ld.global.f64 	%fd41, [%rd28];
	ld.global.f64 	%fd42, [%rd28+4096];
	ld.global.f64 	%fd43, [%rd28+8192];
	ld.global.f64 	%fd44, [%rd28+12288];
	ld.global.f64 	%fd45, [%rd28+16384];
	ld.global.f64 	%fd46, [%rd28+20480];
	ld.global.f64 	%fd47, [%rd28+24576];
	add.f64 	%fd48, %fd41, %fd42;
	add.f64 	%fd49, %fd48, %fd43;
	add.f64 	%fd50, %fd49, %fd44;
	add.f64 	%fd51, %fd50, %fd45;
	add.f64 	%fd52, %fd51, %fd46;
	add.f64 	%fd342, %fd52, %fd47;
	setp.lt.u64 	%p2, %rd5, %rd3;
	@%p2 bra 	$L__BB11_42;
	cvt.u32.u64 	%r55, %rd3;
	cvt.u64.u32 	%rd10, %r27;
	add.s64 	%rd103, %rd4, %rd3;
	cvt.u32.u64 	%r28, %rd1;
	not.b32 	%r57, %r27;
	add.s32 	%r58, %r57, %r28;
	sub.s32 	%r59, %r58, %r55;
	sub.s32 	%r272, %r59, %r52;
	add.s64 	%rd29, %rd103, %rd10;
	shl.b64 	%rd30, %rd29, 3;
	add.s64 	%rd31, %rd30, %rd2;
	add.s64 	%rd102, %rd31, 32768;
	mov.b32 	%r273, 0;
	mov.u64 	%rd104, %rd4;
$L__BB11_27:
	cvt.s64.s32 	%rd16, %r50;
	add.s64 	%rd104, %rd104, %rd16;
	add.s64 	%rd32, %rd1, -3584;
	setp.gt.u64 	%p3, %rd104, %rd32;
	@%p3 bra 	$L__BB11_29;
	mul.lo.s32 	%r61, %r1, 3584;
	cvt.s64.s32 	%rd33, %r61;
	add.s64 	%rd34, %rd104, %rd10;
	shl.b64 	%rd35, %rd34, 3;
	add.s64 	%rd36, %rd2, %rd35;
	ld.global.f64 	%fd53, [%rd36];
	ld.global.f64 	%fd54, [%rd36+4096];
	ld.global.f64 	%fd55, [%rd36+8192];
	ld.global.f64 	%fd56, [%rd36+12288];
	ld.global.f64 	%fd57, [%rd36+16384];
	ld.global.f64 	%fd58, [%rd36+20480];
	ld.global.f64 	%fd59, [%rd36+24576];
	add.f64 	%fd60, %fd342, %fd53;
	add.f64 	%fd61, %fd60, %fd54;
	add.f64 	%fd62, %fd61, %fd55;
	add.f64 	%fd63, %fd62, %fd56;
	add.f64 	%fd64, %fd63, %fd57;
	add.f64 	%fd65, %fd64, %fd58;
	add.f64 	%fd342, %fd65, %fd59;
	sub.s64 	%rd37, %rd1, %rd104;
	setp.lt.u64 	%p4, %rd37, %rd33;
	add.s32 	%r273, %r273, 1;
	add.s64 	%rd103, %rd103, %rd33;
	sub.s32 	%r272, %r272, %r61;
	mul.wide.s32 	%rd38, %r61, 8;
	add.s64 	%rd102, %rd102, %rd38;
	@%p4 bra 	$L__BB11_42;
	bra.uni 	$L__BB11_27;
$L__BB11_29:
	setp.le.u64 	%p5, %rd1, %rd104;
	cvt.u32.u64 	%r62, %rd104;
	cvt.u32.u64 	%r63, %rd1;
	sub.s32 	%r64, %r63, %r62;
	setp.ge.s32 	%p6, %r27, %r64;
	or.pred  	%p7, %p5, %p6;
	@%p7 bra 	$L__BB11_42;
	cvt.u32.u64 	%r66, %rd16;
	cvt.u32.u64 	%r67, %rd4;
	not.b32 	%r68, %r27;
	add.s32 	%r69, %r68, %r28;
	add.s32 	%r70, %r66, %r67;
	sub.s32 	%r71, %r69, %r70;
	mul.lo.s32 	%r72, %r1, %r273;
	mad.lo.s32 	%r73, %r72, -3584, %r71;
	shr.u32 	%r74, %r73, 9;
	add.s32 	%r34, %r74, 1;
	and.b32  	%r35, %r34, 15;
	setp.lt.u32 	%p8, %r73, 7680;
	mov.u32 	%r276, %r27;
	@%p8 bra 	$L__BB11_33;
	shr.u32 	%r75, %r272, 9;
	add.s32 	%r76, %r75, 1;
	and.b32  	%r77, %r76, 16777200;
	neg.s32 	%r274, %r77;
	mov.u32 	%r276, %r27;
$L__BB11_32:
	.pragma "nounroll";
	ld.global.f64 	%fd67, [%rd102+-32768];
	add.f64 	%fd68, %fd342, %fd67;
	ld.global.f64 	%fd69, [%rd102+-28672];
	add.f64 	%fd70, %fd68, %fd69;
	ld.global.f64 	%fd71, [%rd102+-24576];
	add.f64 	%fd72, %fd70, %fd71;
	ld.global.f64 	%fd73, [%rd102+-20480];
	add.f64 	%fd74, %fd72, %fd73;
	ld.global.f64 	%fd75, [%rd102+-16384];
	add.f64 	%fd76, %fd74, %fd75;
	ld.global.f64 	%fd77, [%rd102+-12288];
	add.f64 	%fd78, %fd76, %fd77;
	ld.global.f64 	%fd79, [%rd102+-8192];
	add.f64 	%fd80, %fd78, %fd79;
	ld.global.f64 	%fd81, [%rd102+-4096];
	add.f64 	%fd82, %fd80, %fd81;
	ld.global.f64 	%fd83, [%rd102];
	add.f64 	%fd84, %fd82, %fd83;
	ld.global.f64 	%fd85, [%rd102+4096];
	add.f64 	%fd86, %fd84, %fd85;
	ld.global.f64 	%fd87, [%rd102+8192];
	add.f64 	%fd88, %fd86, %fd87;
	ld.global.f64 	%fd89, [%rd102+12288];
	add.f64 	%fd90, %fd88, %fd89;
	ld.global.f64 	%fd91, [%rd102+16384];
	add.f64 	%fd92, %fd90, %fd91;
	ld.global.f64 	%fd93, [%rd102+20480];
	add.f64 	%fd94, %fd92, %fd93;
	ld.global.f64 	%fd95, [%rd102+24576];
	add.f64 	%fd96, %fd94, %fd95;
	ld.global.f64 	%fd97, [%rd102+28672];
	add.f64 	%fd342, %fd96, %fd97;
	add.s32 	%r276, %r276, 8192;
	add.s32 	%r274, %r274, 16;
	add.s64 	%rd102, %rd102, 65536;
	setp.ne.s32 	%p9, %r274, 0;
	@%p9 bra 	$L__BB11_32;
$L__BB11_33:
	setp.eq.s32 	%p10, %r35, 0;
	@%p10 bra 	$L__BB11_42;
	and.b32  	%r42, %r34, 7;
	setp.lt.u32 	%p11, %r35, 8;
	@%p11 bra 	$L__BB11_36;
	cvt.u64.u32 	%rd39, %r276;
	add.s64 	%rd40, %rd104, %rd39;
	shl.b64 	%rd41, %rd40, 3;
	add.s64 	%rd42, %rd2, %rd41;
	ld.global.f64 	%fd99, [%rd42];
	add.f64 	%fd100, %fd342, %fd99;
	ld.global.f64 	%fd101, [%rd42+4096];
	add.f64 	%fd102, %fd100, %fd101;
	ld.global.f64 	%fd103, [%rd42+8192];
	add.f64 	%fd104, %fd102, %fd103;
	ld.global.f64 	%fd105, [%rd42+12288];
	add.f64 	%fd106, %fd104, %fd105;
	ld.global.f64 	%fd107, [%rd42+16384];
	add.f64 	%fd108, %fd106, %fd107;
	ld.global.f64 	%fd109, [%rd42+20480];
	add.f64 	%fd110, %fd108, %fd109;
	ld.global.f64 	%fd111, [%rd42+24576];
	add.f64 	%fd112, %fd110, %fd111;
	ld.global.f64 	%fd113, [%rd42+28672];
	add.f64 	%fd342, %fd112, %fd113;
	add.s32 	%r276, %r276, 4096;
$L__BB11_36:
	setp.eq.s32 	%p12, %r42, 0;
	@%p12 bra 	$L__BB11_42;
	setp.lt.u32 	%p13, %r42, 4;
	@%p13 bra 	$L__BB11_39;
	cvt.u64.u32 	%rd43, %r276;
	add.s64 	%rd44, %rd104, %rd43;
	shl.b64 	%rd45, %rd44, 3;
	add.s64 	%rd46, %rd2, %rd45;
	ld.global.f64 	%fd115, [%rd46];
	add.f64 	%fd116, %fd342, %fd115;
	ld.global.f64 	%fd117, [%rd46+4096];
	add.f64 	%fd118, %fd116, %fd117;
	ld.global.f64 	%fd119, [%rd46+8192];
	add.f64 	%fd120, %fd118, %fd119;
	ld.global.f64 	%fd121, [%rd46+12288];
	add.f64 	%fd342, %fd120, %fd121;
	add.s32 	%r276, %r276, 2048;
$L__BB11_39:
	and.b32  	%r78, %r34, 3;
	setp.eq.s32 	%p14, %r78, 0;
	@%p14 bra 	$L__BB11_42;
	cvt.u64.u32 	%rd47, %r276;
	add.s64 	%rd48, %rd47, %rd103;
	shl.b64 	%rd49, %rd48, 3;
	add.s64 	%rd106, %rd2, %rd49;
	cvt.u16.u32 	%rs1, %r272;
	shr.u16 	%rs2, %rs1, 9;
	add.s16 	%rs3, %rs2, 1;
	cvt.u32.u16 	%r79, %rs3;
	and.b32  	%r80, %r79, 3;
	neg.s32 	%r279, %r80;
$L__BB11_41:
	.pragma "nounroll";
	ld.global.f64 	%fd122, [%rd106];
	add.f64 	%fd342, %fd342, %fd122;
	add.s64 	%rd106, %rd106, 4096;
	add.s32 	%r279, %r279, 1;
	setp.ne.s32 	%p15, %r279, 0;
	@%p15 bra 	$L__BB11_41;
$L__BB11_42:
	// begin inline asm
	mov.u32 %r81, %laneid;
	// end inline asm
	mov.b64 	%rd50, %fd342;
	mov.b64 	{%r83, %r88}, %rd50;
	mov.b32 	%r89, 1;
	mov.b32 	%r130, 31;
	mov.b32 	%r131, -1;
	// begin inline asm
	shfl.sync.down.b32 %r82, %r83, %r89, %r130, %r131;
	// end inline asm
	// begin inline asm
	shfl.sync.down.b32 %r87, %r88, %r89, %r130, %r131;
	// end inline asm
	mov.b64 	%rd51, {%r82, %r87};
	mov.b64 	%fd123, %rd51;
	setp.gt.s32 	%p16, %r81, 30;
	add.f64 	%fd124, %fd342, %fd123;
	selp.f64 	%fd125, %fd342, %fd124, %p16;
	mov.b64 	%rd52, %fd125;
	mov.b64 	{%r93, %r98}, %rd52;
	mov.b32 	%r99, 2;
	// begin inline asm
	shfl.sync.down.b32 %r92, %r93, %r99, %r130, %r131;
	// end inline asm
	// begin inline asm
	shfl.sync.down.b32 %r97, %r98, %r99, %r130, %r131;
	// end inline asm
	mov.b64 	%rd53, {%r92, %r97};
	mov.b64 	%fd126, %rd53;
	setp.gt.s32 	%p17, %r81, 29;
	add.f64 	%fd127, %fd125, %fd126;
	selp.f64 	%fd128, %fd125, %fd127, %p17;
	mov.b64 	%rd54, %fd128;
	mov.b64 	{%r103, %r108}, %rd54;
	mov.b32 	%r109, 4;
	// begin inline asm
	shfl.sync.down.b32 %r102, %r103, %r109, %r130, %r131;
	// end inline asm
	// begin inline asm
	shfl.sync.down.b32 %r107, %r108, %r109, %r130, %r131;
	// end inline asm
	mov.b64 	%rd55, {%r102, %r107};
	mov.b64 	%fd129, %rd55;
	setp.gt.s32 	%p18, %r81, 27;
	add.f64 	%fd130, %fd128, %fd129;
	selp.f64 	%fd131, %fd128, %fd130, %p18;
	mov.b64 	%rd56, %fd131;
	mov.b64 	{%r113, %r118}, %rd56;
	mov.b32 	%r119, 8;
	// begin inline asm
	shfl.sync.down.b32 %r112, %r113, %r119, %r130, %r131;
	// end inline asm
	// begin inline asm
	shfl.sync.down.b32 %r117, %r118, %r119, %r130, %r131;
	// end inline asm
	mov.b64 	%rd57, {%r112, %r117};
	mov.b64 	%fd132, %rd57;
	setp.gt.s32 	%p19, %r81, 23;
	add.f64 	%fd133, %fd131, %fd132;
	selp.f64 	%fd134, %fd131, %fd133, %p19;
	mov.b64 	%rd58, %fd134;
	mov.b64 	{%r123, %r128}, %rd58;
	mov.b32 	%r129, 16;
	// begin inline asm
	shfl.sync.down.b32 %r122, %r123, %r129, %r130, %r131;
	// end inline asm
	// begin inline asm
	shfl.sync.down.b32 %r127, %r128, %r129, %r130, %r131;
	// end inline asm
	mov.b64 	%rd59, {%r122, %r127};
	mov.b64 	%fd135, %rd59;
	setp.gt.s32 	%p20, %r81, 15;
	add.f64 	%fd37, %fd134, %fd135;
	selp.f64 	%fd343, %fd134, %fd37, %p20;
	setp.ne.s32 	%p21, %r81, 0;
	@%p21 bra 	$L__BB11_44;
	shr.u32 	%r132, %r27, 2;
	and.b32  	%r133, %r132, 248;
	mov.u32 	%r134, _ZZN3cub18CUB_300001_SM_10006detail6reduce18DeviceReduceKernelINS2_10policy_hubIdyN4cuda3std3__44plusIdEEE10Policy1000EN6thrust24THRUST_300001_SM_1000_NS6detail15normal_iteratorINSD_10device_ptrIdEEEEyS9_dNS7_10__identityEEEvT0_PT3_T1_NS0_13GridEvenShareISN_EET2_T4_E12temp_storage;
	add.s32 	%r135, %r134, %r133;
	st.shared.f64 	[%r135+16], %fd37;
$L__BB11_44:
	bar.sync 	0;
	setp.ne.s32 	%p22, %r27, 0;
	@%p22 bra 	$L__BB11_46;
	ld.shared.f64 	%fd136, [_ZZN3cub18CUB_300001_SM_10006detail6reduce18DeviceReduceKernelINS2_10policy_hubIdyN4cuda3std3__44plusIdEEE10Policy1000EN6thrust24THRUST_300001_SM_1000_NS6detail15normal_iteratorINSD_10device_ptrIdEEEEyS9_dNS7_10__identityEEEvT0_PT3_T1_NS0_13GridEvenShareISN_EET2_T4_E12temp_storage+24];
	add.f64 	%fd137, %fd343, %fd136;
	ld.shared.f64 	%fd138, [_ZZN3cub18CUB_300001_SM_10006detail6reduce18DeviceReduceKernelINS2_10policy_hubIdyN4cuda3std3__44plusIdEEE10Policy1000EN6thrust24THRUST_300001_SM_1000_NS6detail15normal_iteratorINSD_10device_ptrIdEEEEyS9_dNS7_10__identityEEEvT0_PT3_T1_NS0_13GridEvenShareISN_EET2_T4_E12temp_storage+32];
	add.f64 	%fd139, %fd137, %fd138;
	ld.shared.f64 	%fd140, [_ZZN3cub18CUB_300001_SM_10006detail6reduce18DeviceReduceKernelINS2_10policy_hubIdyN4cuda3std3__44plusIdEEE10Policy1000EN6thrust24THRUST_300001_SM_1000_NS6detail15normal_iteratorINSD_10device_ptrIdEEEEyS9_dNS7_10__identityEEEvT0_PT3_T1_NS0_13GridEvenShareISN_EET2_T4_E12temp_storage+40];
	add.f64 	%fd141, %fd139, %fd140;
	ld.shared.f64 	%fd142, [_ZZN3cub18CUB_300001_SM_10006detail6reduce18DeviceReduceKernelINS2_10policy_hubIdyN4cuda3std3__44plusIdEEE10Policy1000EN6thrust24THRUST_300001_SM_1000_NS6detail15normal_iteratorINSD_10device_ptrIdEEEEyS9_dNS7_10__identityEEEvT0_PT3_T1_NS0_13GridEvenShareISN_EET2_T4_E12temp_storage+48];
	add.f64 	%fd143, %fd141, %fd142;
	ld.shared.f64 	%fd144, [_ZZN3cub18CUB_300001_SM_10006detail6reduce18DeviceReduceKernelINS2_10policy_hubIdyN4cuda3std3__44plusIdEEE10Policy1000EN6thrust24THRUST_300001_SM_1000_NS6detail15normal_iteratorINSD_10device_ptrIdEEEEyS9_dNS7_10__identityEEEvT0_PT3_T1_NS0_13GridEvenShareISN_EET2_T4_E12temp_storage+56];
	add.f64 	%fd145, %fd143, %fd144;
	ld.shared.f64 	%fd146, [_ZZN3cub18CUB_300001_SM_10006detail6reduce18DeviceReduceKernelINS2_10policy_hubIdyN4cuda3std3__44plusIdEEE10Policy1000EN6thrust24THRUST_300001_SM_1000_NS6detail15normal_iteratorINSD_10device_ptrIdEEEEyS9_dNS7_10__identityEEEvT0_PT3_T1_NS0_13GridEvenShareISN_EET2_T4_E12temp_storage+64];
	add.f64 	%fd147, %fd145, %fd146;
	ld.shared.f64 	%fd148, [_ZZN3cub18CUB_300001_SM_10006detail6reduce18DeviceReduceKernelINS2_10policy_hubIdyN4cuda3std3__44plusIdEEE10Policy1000EN6thrust24THRUST_300001_SM_1000_NS6detail15normal_iteratorINSD_10device_ptrIdEEEEyS9_dNS7_10__identityEEEvT0_PT3_T1_NS0_13GridEvenShareISN_EET2_T4_E12temp_storage+72];
	add.f64 	%fd149, %fd147, %fd148;
	ld.shared.f64 	%fd150, [_ZZN3cub18CUB_300001_SM_10006detail6reduce18DeviceReduceKernelINS2_10policy_hubIdyN4cuda3std3__44plusIdEEE10Policy1000EN6thrust24THRUST_300001_SM_1000_NS6detail15normal_iteratorINSD_10device_ptrIdEEEEyS9_dNS7_10__identityEEEvT0_PT3_T1_NS0_13GridEvenShareISN_EET2_T4_E12temp_storage+80];
	add.f64 	%fd151, %fd149, %fd150;
	ld.shared.f64 	%fd152, [_ZZN3cub18CUB_300001_SM_10006detail6reduce18DeviceReduceKernelINS2_10policy_hubIdyN4cuda3std3__44plusIdEEE10Policy1000EN6thrust24THRUST_300001_SM_1000_NS6detail15normal_iteratorINSD_10device_ptrIdEEEEyS9_dNS7_10__identityEEEvT0_PT3_T1_NS0_13GridEvenShareISN_EET2_T4_E12temp_storage+88];
	add.f64 	%fd153, %fd151, %fd152;
	ld.shared.f64 	%fd154, [_ZZN3cub18CUB_300001_SM_10006detail6reduce18DeviceReduceKernelINS2_10policy_hubIdyN4cuda3std3__44plusIdEEE10Policy1000EN6thrust24THRUST_300001_SM_1000_NS6detail15normal_iteratorINSD_10device_ptrIdEEEEyS9_dNS7_10__identityEEEvT0_PT3_T1_NS0_13GridEvenShareISN_EET2_T4_E12temp_storage+96];
	add.f64 	%fd155, %fd153, %fd154;
	ld.shared.f64 	%fd156, [_ZZN3cub18CUB_300001_SM_10006detail6reduce18DeviceReduceKernelINS2_10policy_hubIdyN4cuda3std3__44plusIdEEE10Policy1000EN6thrust24THRUST_300001_SM_1000_NS6detail15normal_iteratorINSD_10device_ptrIdEEEEyS9_dNS7_10__identityEEEvT0_PT3_T1_NS0_13GridEvenShareISN_EET2_T4_E12temp_storage+104];
	add.f64 	%fd157, %fd155, %fd156;
	ld.shared.f64 	%fd158, [_ZZN3cub18CUB_300001_SM_10006detail6reduce18DeviceReduceKernelINS2_10policy_hubIdyN4cuda3std3__44plusIdEEE10Policy1000EN6thrust24THRUST_300001_SM_1000_NS6detail15normal_iteratorINSD_10device_ptrIdEEEEyS9_dNS7_10__identityEEEvT0_PT3_T1_NS0_13GridEvenShareISN_EET2_T4_E12temp_storage+112];
	add.f64 	%fd159, %fd157, %fd158;
	ld.shared.f64 	%fd160, [_ZZN3cub18CUB_300001_SM_10006detail6reduce18DeviceReduceKernelINS2_10policy_hubIdyN4cuda3std3__44plusIdEEE10Policy1000EN6thrust24THRUST_300001_SM_1000_NS6detail15normal_iteratorINSD_10device_ptrIdEEEEyS9_dNS7_10__identityEEEvT0_PT3_T1_NS0_13GridEvenShareISN_EET2_T4_E12temp_storage+120];
	add.f64 	%fd161, %fd159, %fd160;
	ld.shared.f64 	%fd162, [_ZZN3cub18CUB_300001_SM_10006detail6reduce18DeviceReduceKernelINS2_10policy_hubIdyN4cuda3std3__44plusIdEEE10Policy1000EN6thrust24THRUST_300001_SM_1000_NS6detail15normal_iteratorINSD_10device_ptrIdEEEEyS9_dNS7_10__identityEEEvT0_PT3_T1_NS0_13GridEvenShareISN_EET2_T4_E12temp_storage+128];
	add.f64 	%fd163, %fd161, %fd162;
	ld.shared.f64 	%fd164, [_ZZN3cub18CUB_300001_SM_10006detail6reduce18DeviceReduceKernelINS2_10policy_hubIdyN4cuda3std3__44plusIdEEE10Policy1000EN6thrust24THRUST_300001_SM_1000_NS6detail15normal_iteratorINSD_10device_ptrIdEEEEyS9_dNS7_10__identityEEEvT0_PT3_T1_NS0_13GridEvenShareISN_EET2_T4_E12temp_storage+136];
	add.f64 	%fd343, %fd163, %fd164;
$L__BB11_46:
	mov.u32 	%r263, %tid.x;
	setp.ne.s32 	%p64, %r263, 0;
	@%p64 bra 	$L__BB11_48;
	ld.param.u64 	%rd100, [_ZN3cub18CUB_300001_SM_10006detail6reduce18DeviceReduceKernelINS2_10policy_hubIdyN4cuda3std3__44plusIdEEE10Policy1000EN6thrust24THRUST_300001_SM_1000_NS6detail15normal_iteratorINSD_10device_ptrIdEEEEyS9_dNS7_10__identityEEEvT0_PT3_T1_NS0_13GridEvenShareISN_EET2_T4__param_1];
	cvta.to.global.u64 	%rd97, %rd100;
	mul.wide.u32 	%rd98, %r2, 8;
	add.s64 	%rd99, %rd97, %rd98;
	st.global.f64 	[%rd99], %fd343;
$L__BB11_48:
	ret;

}
	// .globl	_ZN3cub18CUB_300001_SM_10006detail6reduce28DeviceReduceSingleTileKernelINS2_10policy_hubIdyN4cuda3std3__44plusIdEEE10Policy1000EPdSC_iS9_ddNS7_10__identityEEEvT0_T1_T2_T3_T4_T6_
.visible .entry _ZN3cub18CUB_300001_SM_10006detail6reduce28DeviceReduceSingleTileKernelINS2_10policy_hubIdyN4cuda3std3__44plusIdEEE10Policy1000EPdSC_iS9_ddNS7_10__identityEEEvT0_T1_T2_T3_T4_T6_(
	.param .u64 .ptr .align 1 _ZN3cub18CUB_300001_SM_10006detail6reduce28DeviceReduceSingleTileKernelINS2_10policy_hubIdyN4cuda3std3__44plusIdEEE10Policy1000EPdSC_iS9_ddNS7_10__identityEEEvT0_T1_T2_T3_T4_T6__param_0,
	.param .u64 .ptr .align 1 _ZN3cub18CUB_300001_SM_10006detail6reduce28DeviceReduceSingleTileKernelINS2_10policy_hubIdyN4cuda3std3__44plusIdEEE10Policy1000EPdSC_iS9_ddNS7_10__identityEEEvT0_T1_T2_T3_T4_T6__param_1,
	.param .u32 _ZN3cub18CUB_300001_SM_10006detail6reduce28DeviceReduceSingleTileKernelINS2_10policy_hubIdyN4cuda3std3__44plusIdEEE10Policy1000EPdSC_iS9_ddNS7_10__identityEEEvT0_T1_T2_T3_T4_T6__param_2,
	.param .align 1 .b8 _ZN3cub18CUB_300001_SM_10006detail6reduce28DeviceReduceSingleTileKernelINS2_10policy_hubIdyN4cuda3std3__44plusIdEEE10Policy1000EPdSC_iS9_ddNS7_10__identityEEEvT0_T1_T2_T3_T4_T6__param_3[1],
	.param .f64 _ZN3cub18CUB_300001_SM_10006detail6reduce28DeviceReduceSingleTileKernelINS2_10policy_hubIdyN4cuda3std3__44plusIdEEE10Policy1000EPdSC_iS9_ddNS7_10__identityEEEvT0_T1_T2_T3_T4_T6__param_4,
	.param .align 1 .b8 _ZN3cub18CUB_300001_SM_10006detail6reduce28DeviceReduceSingleTileKernelINS2_10policy_hubIdyN4cuda3std3__44plusIdEEE10Policy1000EPdSC_iS9_ddNS7_10__identityEEEvT0_T1_T2_T3_T4_T6__param_5[1]
)
.maxntid 512
.minnctapersm 1
{
	.reg .pred 	%p<58>;
	.reg .b32 	%r<238>;
	.reg .b64 	%rd<104>;
	.reg .b64 	%fd<232>;
	// demoted variable
	.shared .align 8 .b8 _ZZN3cub18CUB_300001_SM_10006detail6reduce28DeviceReduceSingleTileKernelINS2_10policy_hubIdyN4cuda3std3__44plusIdEEE10Policy1000EPdSC_iS9_ddNS7_10__identityEEEvT0_T1_T2_T3_T4_T6_E12temp_storage[152];
	ld.param.u64 	%rd8, [_ZN3cub18CUB_300001_SM_10006detail6reduce28DeviceReduceSingleTileKernelINS2_10policy_hubIdyN4cuda3std3__44plusIdEEE10Policy1000EPdSC_iS9_ddNS7_10__identityEEEvT0_T1_T2_T3_T4_T6__param_0];
	ld.param.u64 	%rd9, [_ZN3cub18CUB_300001_SM_10006detail6reduce28DeviceReduceSingleTileKernelINS2_10policy_hubIdyN4cuda3std3__44plusIdEEE10Policy1000EPdSC_iS9_ddNS7_10__identityEEEvT0_T1_T2_T3_T4_T6__param_1];
	ld.param.u32 	%r34, [_ZN3cub18CUB_300001_SM_10006detail6reduce28DeviceReduceSingleTileKernelINS2_10policy_hubIdyN4cuda3std3__44plusIdEEE10Policy1000EPdSC_iS9_ddNS7_10__identityEEEvT0_T1_T2_T3_T4_T6__param_2];
	ld.param.f64 	%fd30, [_ZN3cub18CUB_300001_SM_10006detail6reduce28DeviceReduceSingleTileKernelINS2_10policy_hubIdyN4cuda3std3__44plusIdEEE10Policy1000EPdSC_iS9_ddNS7_10__identityEEEvT0_T1_T2_T3_T4_T6__param_4];
	cvta.to.global.u64 	%rd1, %rd9;
	setp.ne.s32 	%p1, %r34, 0;
	@%p1 bra 	$L__BB12_3;
	mov.u32 	%r224, %tid.x;
	setp.ne.s32 	%p57, %r224, 0;
	@%p57 bra 	$L__BB12_39;
	st.global.f64 	[%rd1], %fd30;
	bra.uni 	$L__BB12_39;
$L__BB12_3:
	setp.gt.s32 	%p2, %r34, 3583;
	@%p2 bra 	$L__BB12_21;
	mov.u32 	%r1, %tid.x;
	setp.ge.s32 	%p19, %r1, %r34;
	mov.f64 	%fd223, 0d0000000000000000;
	mov.u32 	%r228, %r1;
	@%p19 bra 	$L__BB12_6;
	mul.wide.u32 	%rd69, %r1, 8;
	add.s64 	%rd68, %rd8, %rd69;
	// begin inline asm
	ld.global.nc.u64 %rd67, [%rd68];
	// end inline asm
	mov.b64 	%fd223, %rd67;
	add.s32 	%r228, %r1, 512;
$L__BB12_6:
	setp.ge.s32 	%p20, %r228, %r34;
	@%p20 bra 	$L__BB12_12;
	not.b32 	%r100, %r228;
	add.s32 	%r4, %r34, %r100;
	and.b32  	%r101, %r4, 1536;
	setp.eq.s32 	%p21, %r101, 1536;
	@%p21 bra 	$L__BB12_10;
	mul.wide.u32 	%rd70, %r228, 8;
	add.s64 	%rd102, %rd8, %rd70;
	shr.u32 	%r102, %r4, 9;
	add.s32 	%r103, %r102, 1;
	and.b32  	%r104, %r103, 3;
	neg.s32 	%r226, %r104;
$L__BB12_9:
	.pragma "nounroll";
	// begin inline asm
	ld.global.nc.u64 %rd71, [%rd102];
	// end inline asm
	mov.b64 	%fd109, %rd71;
	add.f64 	%fd223, %fd223, %fd109;
	add.s32 	%r228, %r228, 512;
	add.s64 	%rd102, %rd102, 4096;
	add.s32 	%r226, %r226, 1;
	setp.ne.s32 	%p22, %r226, 0;
	@%p22 bra 	$L__BB12_9;
$L__BB12_10:
	setp.lt.u32 	%p23, %r4, 1536;
	@%p23 bra 	$L__BB12_12;
$L__BB12_11:
	mul.wide.s32 	%rd81, %r228, 8;
	add.s64 	%rd74, %rd8, %rd81;
	// begin inline asm
	ld.global.nc.u64 %rd73, [%rd74];
	// end inline asm
	mov.b64 	%fd110, %rd73;
	add.f64 	%fd111, %fd223, %fd110;
	add.s64 	%rd76, %rd74, 4096;
	// begin inline asm
	ld.global.nc.u64 %rd75, [%rd76];
	// end inline asm
	mov.b64 	%fd112, %rd75;
	add.f64 	%fd113, %fd111, %fd112;
	add.s64 	%rd78, %rd74, 8192;
	// begin inline asm
	ld.global.nc.u64 %rd77, [%rd78];
	// end inline asm
	mov.b64 	%fd114, %rd77;
	add.f64 	%fd115, %fd113, %fd114;
	add.s64 	%rd80, %rd74, 12288;
	// begin inline asm
	ld.global.nc.u64 %rd79, [%rd80];
	// end inline asm
	mov.b64 	%fd116, %rd79;
	add.f64 	%fd223, %fd115, %fd116;
	add.s32 	%r228, %r228, 2048;
	setp.lt.s32 	%p24, %r228, %r34;
	@%p24 bra 	$L__BB12_11;
$L__BB12_12:
	setp.lt.s32 	%p25, %r34, 512;
	@%p25 bra 	$L__BB12_17;
	// begin inline asm
	mov.u32 %r168, %laneid;
	// end inline asm
	mov.b64 	%rd92, %fd223;
	mov.b64 	{%r170, %r175}, %rd92;
	mov.b32 	%r176, 1;
	mov.b32 	%r217, 31;
	mov.b32 	%r218, -1;
	// begin inline asm
	shfl.sync.down.b32 %r169, %r170, %r176, %r217, %r218;
	// end inline asm
	// begin inline asm
	shfl.sync.down.b32 %r174, %r175, %r176, %r217, %r218;
	// end inline asm
	mov.b64 	%rd93, {%r169, %r174};
	mov.b64 	%fd175, %rd93;
	setp.gt.s32 	%p49, %r168, 30;
	add.f64 	%fd176, %fd223, %fd175;
	selp.f64 	%fd177, %fd223, %fd176, %p49;
	mov.b64 	%rd94, %fd177;
	mov.b64 	{%r180, %r185}, %rd94;
	mov.b32 	%r186, 2;
	// begin inline asm
	shfl.sync.down.b32 %r179, %r180, %r186, %r217, %r218;
	// end inline asm
	// begin inline asm
	shfl.sync.down.b32 %r184, %r185, %r186, %r217, %r218;
	// end inline asm
	mov.b64 	%rd95, {%r179, %r184};
	mov.b64 	%fd178, %rd95;
	setp.gt.s32 	%p50, %r168, 29;
	add.f64 	%fd179, %fd177, %fd178;
	selp.f64 	%fd180, %fd177, %fd179, %p50;
	mov.b64 	%rd96, %fd180;
	mov.b64 	{%r190, %r195}, %rd96;
	mov.b32 	%r196, 4;
	// begin inline asm
	shfl.sync.down.b32 %r189, %r190, %r196, %r217, %r218;
	// end inline asm
	// begin inline asm
	shfl.sync.down.b32 %r194, %r195, %r196, %r217, %r218;
	// end inline asm
	mov.b64 	%rd97, {%r189, %r194};
	mov.b64 	%fd181, %rd97;
	setp.gt.s32 	%p51, %r168, 27;
	add.f64 	%fd182, %fd180, %fd181;
	selp.f64 	%fd183, %fd180, %fd182, %p51;
	mov.b64 	%rd98, %fd183;
	mov.b64 	{%r200, %r205}, %rd98;
	mov.b32 	%r206, 8;
	// begin inline asm
	shfl.sync.down.b32 %r199, %r200, %r206, %r217, %r218;
	// end inline asm
	// begin inline asm
	shfl.sync.down.b32 %r204, %r205, %r206, %r217, %r218;
	// end inline asm
	mov.b64 	%rd99, {%r199, %r204};
	mov.b64 	%fd184, %rd99;
	setp.gt.s32 	%p52, %r168, 23;
	add.f64 	%fd185, %fd183, %fd184;
	selp.f64 	%fd186, %fd183, %fd185, %p52;
	mov.b64 	%rd100, %fd186;
	mov.b64 	{%r210, %r215}, %rd100;
	mov.b32 	%r216, 16;
	// begin inline asm
	shfl.sync.down.b32 %r209, %r210, %r216, %r217, %r218;
	// end inline asm
	// begin inline asm
	shfl.sync.down.b32 %r214, %r215, %r216, %r217, %r218;
	// end inline asm
	mov.b64 	%rd101, {%r209, %r214};
	mov.b64 	%fd187, %rd101;
	setp.gt.s32 	%p53, %r168, 15;
	add.f64 	%fd10, %fd186, %fd187;
	selp.f64 	%fd231, %fd186, %fd10, %p53;
	setp.ne.s32 	%p54, %r168, 0;
	@%p54 bra 	$L__BB12_15;
	shr.u32 	%r219, %r1, 2;
	and.b32  	%r220, %r219, 248;
	mov.u32 	%r221, _ZZN3cub18CUB_300001_SM_10006detail6reduce28DeviceReduceSingleTileKernelINS2_10policy_hubIdyN4cuda3std3__44plusIdEEE10Policy1000EPdSC_iS9_ddNS7_10__identityEEEvT0_T1_T2_T3_T4_T6_E12temp_storage;
	add.s32 	%r222, %r221, %r220;
	st.shared.f64 	[%r222+16], %fd10;
$L__BB12_15:
	bar.sync 	0;
	setp.ne.s32 	%p55, %r1, 0;
	@%p55 bra 	$L__BB12_37;
	ld.shared.f64 	%fd188, [_ZZN3cub18CUB_300001_SM_10006detail6reduce28DeviceReduceSingleTileKernelINS2_10policy_hubIdyN4cuda3std3__44plusIdEEE10Policy1000EPdSC_iS9_ddNS7_10__identityEEEvT0_T1_T2_T3_T4_T6_E12temp_storage+24];
	add.f64 	%fd189, %fd231, %fd188;
	ld.shared.f64 	%fd190, [_ZZN3cub18CUB_300001_SM_10006detail6reduce28DeviceReduceSingleTileKernelINS2_10policy_hubIdyN4cuda3std3__44plusIdEEE10Policy1000EPdSC_iS9_ddNS7_10__identityEEEvT0_T1_T2_T3_T4_T6_E12temp_storage+32];
	add.f64 	%fd191, %fd189, %fd190;
	ld.shared.f64 	%fd192, [_ZZN3cub18CUB_300001_SM_10006detail6reduce28DeviceReduceSingleTileKernelINS2_10policy_hubIdyN4cuda3std3__44plusIdEEE10Policy1000EPdSC_iS9_ddNS7_10__identityEEEvT0_T1_T2_T3_T4_T6_E12temp_storage+40];
	add.f64 	%fd193, %fd191, %fd192;
	ld.shared.f64 	%fd194, [_ZZN3cub18CUB_300001_SM_10006detail6reduce28DeviceReduceSingleTileKernelINS2_10policy_hubIdyN4cuda3std3__44plusIdEEE10Policy1000EPdSC_iS9_ddNS7_10__identityEEEvT0_T1_T2_T3_T4_T6_E12temp_storage+48];
	add.f64 	%fd195, %fd193, %fd194;
	ld.shared.f64 	%fd196, [_ZZN3cub18CUB_300001_SM_10006detail6reduce28DeviceReduceSingleTileKernelINS2_10policy_hubIdyN4cuda3std3__44plusIdEEE10Policy1000EPdSC_iS9_ddNS7_10__identityEEEvT0_T1_T2_T3_T4_T6_E12temp_storage+56];
	add.f64 	%fd197, %fd195, %fd196;
	ld.shared.f64 	%fd198, [_ZZN3cub18CUB_300001_SM_10006detail6reduce28DeviceReduceSingleTileKernelINS2_10policy_hubIdyN4cuda3std3__44plusIdEEE10Policy1000EPdSC_iS9_ddNS7_10__identityEEEvT0_T1_T2_T3_T4_T6_E12temp_storage+64];
	add.f64 	%fd199, %fd197, %fd198;
	ld.shared.f64 	%fd200, [_ZZN3cub18CUB_300001_SM_10006detail6reduce28DeviceReduceSingleTileKernelINS2_10policy_hubIdyN4cuda3std3__44plusIdEEE10Policy1000EPdSC_iS9_ddNS7_10__identityEEEvT0_T1_T2_T3_T4_T6_E12temp_storage+72];
	add.f64 	%fd201, %fd199, %fd200;
	ld.shared.f64 	%fd202, [_ZZN3cub18CUB_300001_SM_10006detail6reduce28DeviceReduceSingleTileKernelINS2_10policy_hubIdyN4cuda3std3__44plusIdEEE10Policy1000EPdSC_iS9_ddNS7_10__identityEEEvT0_T1_T2_T3_T4_T6_E12temp_storage+80];
	add.f64 	%fd203, %fd201, %fd202;
	ld.shared.f64 	%fd204, [_ZZN3cub18CUB_300001_SM_10006detail6reduce28DeviceReduceSingleTileKernelINS2_10policy_hubIdyN4cuda3std3__44plusIdEEE10Policy1000EPdSC_iS9_ddNS7_10__identityEEEvT0_T1_T2_T3_T4_T6_E12temp_storage+88];
	add.f64 	%fd205, %fd203, %fd204;
	ld.shared.f64 	%fd206, [_ZZN3cub18CUB_300001_SM_10006detail6reduce28DeviceReduceSingleTileKernelINS2_10policy_hubIdyN4cuda3std3__44plusIdEEE10Policy1000EPdSC_iS9_ddNS7_10__identityEEEvT0_T1_T2_T3_T4_T6_E12temp_storage+96];
	add.f64 	%fd207, %fd205, %fd206;
	ld.shared.f64 	%fd208, [_ZZN3cub18CUB_300001_SM_10006detail6reduce28DeviceReduceSingleTileKernelINS2_10policy_hubIdyN4cuda3std3__44plusIdEEE10Policy1000EPdSC_iS9_ddNS7_10__identityEEEvT0_T1_T2_T3_T4_T6_E12temp_storage+104];
	add.f64 	%fd209, %fd207, %fd208;
	ld.shared.f64 	%fd210, [_ZZN3cub18CUB_300001_SM_10006detail6reduce28DeviceReduceSingleTileKernelINS2_10policy_hubIdyN4cuda3std3__44plusIdEEE10Policy1000EPdSC_iS9_ddNS7_10__identityEEEvT0_T1_T2_T3_T4_T6_E12temp_storage+112];
	add.f64 	%fd211, %fd209, %fd210;
	ld.shared.f64 	%fd212, [_ZZN3cub18CUB_300001_SM_10006detail6reduce28DeviceReduceSingleTileKernelINS2_10policy_hubIdyN4cuda3std3__44plusIdEEE10Policy1000EPdSC_iS9_ddNS7_10__identityEEEvT0_T1_T2_T3_T4_T6_E12temp_storage+120];
	add.f64 	%fd213, %fd211, %fd212;
	ld.shared.f64 	%fd214, [_ZZN3cub18CUB_300001_SM_10006detail6reduce28DeviceReduceSingleTileKernelINS2_10policy_hubIdyN4cuda3std3__44plusIdEEE10Policy1000EPdSC_iS9_ddNS7_10__identityEEEvT0_T1_T2_T3_T4_T6_E12temp_storage+128];
	add.f64 	%fd215, %fd213, %fd214;
	ld.shared.f64 	%fd216, [_ZZN3cub18CUB_300001_SM_10006detail6reduce28DeviceReduceSingleTileKernelINS2_10policy_hubIdyN4cuda3std3__44plusIdEEE10Policy1000EPdSC_iS9_ddNS7_10__identityEEEvT0_T1_T2_T3_T4_T6_E12temp_storage+136];
	add.f64 	%fd231, %fd215, %fd216;
	bra.uni 	$L__BB12_37;
$L__BB12_17:
	// begin inline asm
	mov.u32 %r105, %laneid;
	// end inline asm
	and.b32  	%r156, %r1, 992;
	add.s32 	%r157, %r156, 32;
	setp.gt.s32 	%p26, %r157, %r34;
	not.b32 	%r158, %r156;
	add.s32 	%r159, %r34, %r158;
	selp.b32 	%r154, %r159, 31, %p26;
	mov.b64 	%rd82, %fd223;
	mov.b64 	{%r107, %r112}, %rd82;
	mov.b32 	%r113, 1;
	mov.b32 	%r155, -1;
	// begin inline asm
	shfl.sync.down.b32 %r106, %r107, %r113, %r154, %r155;
	// end inline asm
	// begin inline asm
	shfl.sync.down.b32 %r111, %r112, %r113, %r154, %r155;
	// end inline asm
	mov.b64 	%rd83, {%r106, %r111};
	mov.b64 	%fd117, %rd83;
	setp.lt.s32 	%p27, %r105, %r154;
	add.f64 	%fd118, %fd223, %fd117;
	selp.f64 	%fd119, %fd118, %fd223, %p27;
	mov.b64 	%rd84, %fd119;
	mov.b64 	{%r117, %r122}, %rd84;
	mov.b32 	%r123, 2;
	// begin inline asm
	shfl.sync.down.b32 %r116, %r117, %r123, %r154, %r155;
	// end inline asm
	// begin inline asm
	shfl.sync.down.b32 %r121, %r122, %r123, %r154, %r155;
	// end inline asm
	mov.b64 	%rd85, {%r116, %r121};
	mov.b64 	%fd120, %rd85;
	add.s32 	%r160, %r105, 2;
	setp.gt.s32 	%p28, %r160, %r154;
	add.f64 	%fd121, %fd119, %fd120;
	selp.f64 	%fd122, %fd119, %fd121, %p28;
	mov.b64 	%rd86, %fd122;
	mov.b64 	{%r127, %r132}, %rd86;
	mov.b32 	%r133, 4;
	// begin inline asm
	shfl.sync.down.b32 %r126, %r127, %r133, %r154, %r155;
	// end inline asm
	// begin inline asm
	shfl.sync.down.b32 %r131, %r132, %r133, %r154, %r155;
	// end inline asm
	mov.b64 	%rd87, {%r126, %r131};
	mov.b64 	%fd123, %rd87;
	add.s32 	%r161, %r105, 4;
	setp.gt.s32 	%p29, %r161, %r154;
	add.f64 	%fd124, %fd122, %fd123;
	selp.f64 	%fd125, %fd122, %fd124, %p29;
	mov.b64 	%rd88, %fd125;
	mov.b64 	{%r137, %r142}, %rd88;
	mov.b32 	%r143, 8;
	// begin inline asm
	shfl.sync.down.b32 %r136, %r137, %r143, %r154, %r155;
	// end inline asm
	// begin inline asm
	shfl.sync.down.b32 %r141, %r142, %r143, %r154, %r155;
	// end inline asm
	mov.b64 	%rd89, {%r136, %r141};
	mov.b64 	%fd126, %rd89;
	add.s32 	%r162, %r105, 8;
	setp.gt.s32 	%p30, %r162, %r154;
	add.f64 	%fd127, %fd125, %fd126;
	selp.f64 	%fd128, %fd125, %fd127, %p30;
	mov.b64 	%rd90, %fd128;
	mov.b64 	{%r147, %r152}, %rd90;
	mov.b32 	%r153, 16;
	// begin inline asm
	shfl.sync.down.b32 %r146, %r147, %r153, %r154, %r155;
	// end inline asm
	// begin inline asm
	shfl.sync.down.b32 %r151, %r152, %r153, %r154, %r155;
	// end inline asm
	mov.b64 	%rd91, {%r146, %r151};
	mov.b64 	%fd129, %rd91;
	add.s32 	%r163, %r105, 16;
	setp.gt.s32 	%p31, %r163, %r154;
	add.f64 	%fd130, %fd128, %fd129;
	selp.f64 	%fd231, %fd128, %fd130, %p31;
	setp.ne.s32 	%p32, %r105, 0;
	@%p32 bra 	$L__BB12_19;
	shr.u32 	%r164, %r1, 2;
	and.b32  	%r165, %r164, 248;
	mov.u32 	%r166, _ZZN3cub18CUB_300001_SM_10006detail6reduce28DeviceReduceSingleTileKernelINS2_10policy_hubIdyN4cuda3std3__44plusIdEEE10Policy1000EPdSC_iS9_ddNS7_10__identityEEEvT0_T1_T2_T3_T4_T6_E12temp_storage;
	add.s32 	%r167, %r166, %r165;
	st.shared.f64 	[%r167+16], %fd231;
$L__BB12_19:
	bar.sync 	0;
	setp.ne.s32 	%p33, %r1, 0;
	@%p33 bra 	$L__BB12_37;
	setp.gt.s32 	%p34, %r34, 32;
	ld.shared.f64 	%fd131, [_ZZN3cub18CUB_300001_SM_10006detail6reduce28DeviceReduceSingleTileKernelINS2_10policy_hubIdyN4cuda3std3__44plusIdEEE10Policy1000EPdSC_iS9_ddNS7_10__identityEEEvT0_T1_T2_T3_T4_T6_E12temp_storage+24];
	add.f64 	%fd132, %fd231, %fd131;
	selp.f64 	%fd133, %fd132, %fd231, %p34;
	setp.gt.s32 	%p35, %r34, 64;
	ld.shared.f64 	%fd134, [_ZZN3cub18CUB_300001_SM_10006detail6reduce28DeviceReduceSingleTileKernelINS2_10policy_hubIdyN4cuda3std3__44plusIdEEE10Policy1000EPdSC_iS9_ddNS7_10__identityEEEvT0_T1_T2_T3_T4_T6_E12temp_storage+32];
	add.f64 	%fd135, %fd134, %fd133;
	selp.f64 	%fd136, %fd135, %fd133, %p35;
	setp.gt.s32 	%p36, %r34, 96;
	ld.shared.f64 	%fd137, [_ZZN3cub18CUB_300001_SM_10006detail6reduce28DeviceReduceSingleTileKernelINS2_10policy_hubIdyN4cuda3std3__44plusIdEEE10Policy1000EPdSC_iS9_ddNS7_10__identityEEEvT0_T1_T2_T3_T4_T6_E12temp_storage+40];
	add.f64 	%fd138, %fd137, %fd136;
	selp.f64 	%fd139, %fd138, %fd136, %p36;
	setp.gt.s32 	%p37, %r34, 128;
	ld.shared.f64 	%fd140, [_ZZN3cub18CUB_300001_SM_10006detail6reduce28DeviceReduceSingleTileKernelINS2_10policy_hubIdyN4cuda3std3__44plusIdEEE10Policy1000EPdSC_iS9_ddNS7_10__identityEEEvT0_T1_T2_T3_T4_T6_E12temp_storage+48];
	add.f64 	%fd141, %fd140, %fd139;
	selp.f64 	%fd142, %fd141, %fd139, %p37;
	setp.gt.s32 	%p38, %r34, 160;
	ld.shared.f64 	%fd143, [_ZZN3cub18CUB_300001_SM_10006detail6reduce28DeviceReduceSingleTileKernelINS2_10policy_hubIdyN4cuda3std3__44plusIdEEE10Policy1000EPdSC_iS9_ddNS7_10__identityEEEvT0_T1_T2_T3_T4_T6_E12temp_storage+56];
	add.f64 	%fd144, %fd143, %fd142;
	selp.f64 	%fd145, %fd144, %fd142, %p38;
	setp.gt.s32 	%p39, %r34, 192;
	ld.shared.f64 	%fd146, [_ZZN3cub18CUB_300001_SM_10006detail6reduce28DeviceReduceSingleTileKernelINS2_10policy_hubIdyN4cuda3std3__44plusIdEEE10Policy1000EPdSC_iS9_ddNS7_10__identityEEEvT0_T1_T2_T3_T4_T6_E12temp_storage+64];
	add.f64 	%fd147, %fd146, %fd145;
	selp.f64 	%fd148, %fd147, %fd145, %p39;
	setp.gt.s32 	%p40, %r34, 224;
	ld.shared.f64 	%fd149, [_ZZN3cub18CUB_300001_SM_10006detail6reduce28DeviceReduceSingleTileKernelINS2_10policy_hubIdyN4cuda3std3__44plusIdEEE10Policy1000EPdSC_iS9_ddNS7_10__identityEEEvT0_T1_T2_T3_T4_T6_E12temp_storage+72];
	add.f64 	%fd150, %fd149, %fd148;
	selp.f64 	%fd151, %fd150, %fd148, %p40;
	setp.gt.s32 	%p41, %r34, 256;
	ld.shared.f64 	%fd152, [_ZZN3cub18CUB_300001_SM_10006detail6reduce28DeviceReduceSingleTileKernelINS2_10policy_hubIdyN4cuda3std3__44plusIdEEE10Policy1000EPdSC_iS9_ddNS7_10__identityEEEvT0_T1_T2_T3_T4_T6_E12temp_storage+80];
	add.f64 	%fd153, %fd152, %fd151;
	selp.f64 	%fd154, %fd153, %fd151, %p41;
	setp.gt.s32 	%p42, %r34, 288;
	ld.shared.f64 	%fd155, [_ZZN3cub18CUB_300001_SM_10006detail6reduce28DeviceReduceSingleTileKernelINS2_10policy_hubIdyN4cuda3std3__44plusIdEEE10Policy1000EPdSC_iS9_ddNS7_10__identityEEEvT0_T1_T2_T3_T4_T6_E12temp_storage+88];
	add.f64 	%fd156, %fd155, %fd154;
	selp.f64 	%fd157, %fd156, %fd154, %p42;
	setp.gt.s32 	%p43, %r34, 320;
	ld.shared.f64 	%fd158, [_ZZN3cub18CUB_300001_SM_10006detail6reduce28DeviceReduceSingleTileKernelINS2_10policy_hubIdyN4cuda3std3__44plusIdEEE10Policy1000EPdSC_iS9_ddNS7_10__identityEEEvT0_T1_T2_T3_T4_T6_E12temp_storage+96];
	add.f64 	%fd159, %fd158, %fd157;
	selp.f64 	%fd160, %fd159, %fd157, %p43;
	setp.gt.s32 	%p44, %r34, 352;
	ld.shared.f64 	%fd161, [_ZZN3cub18CUB_300001_SM_10006detail6reduce28DeviceReduceSingleTileKernelINS2_10policy_hubIdyN4cuda3std3__44plusIdEEE10Policy1000EPdSC_iS9_ddNS7_10__identityEEEvT0_T1_T2_T3_T4_T6_E12temp_storage+104];
	add.f64 	%fd162, %fd161, %fd160;
	selp.f64 	%fd163, %fd162, %fd160, %p44;
	setp.gt.s32 	%p45, %r34, 384;
	ld.shared.f64 	%fd164, [_ZZN3cub18CUB_300001_SM_10006detail6reduce28DeviceReduceSingleTileKernelINS2_10policy_hubIdyN4cuda3std3__44plusIdEEE10Policy1000EPdSC_iS9_ddNS7_10__identityEEEvT0_T1_T2_T3_T4_T6_E12temp_storage+112];
	add.f64 	%fd165, %fd164, %fd163;
	selp.f64 	%fd166, %fd165, %fd163, %p45;
	setp.gt.s32 	%p46, %r34, 416;
	ld.shared.f64 	%fd167, [_ZZN3cub18CUB_300001_SM_10006detail6reduce28DeviceReduceSingleTileKernelINS2_10policy_hubIdyN4cuda3std3__44plusIdEEE10Policy1000EPdSC_iS9_ddNS7_10__identityEEEvT0_T1_T2_T3_T4_T6_E12temp_storage+120];
	add.f64 	%fd168, %fd167, %fd166;
	selp.f64 	%fd169, %fd168, %fd166, %p46;
	setp.gt.s32 	%p47, %r34, 448;
	ld.shared.f64 	%fd170, [_ZZN3cub18CUB_300001_SM_10006detail6reduce28DeviceReduceSingleTileKernelINS2_10policy_hubIdyN4cuda3std3__44plusIdEEE10Policy1000EPdSC_iS9_ddNS7_10__identityEEEvT0_T1_T2_T3_T4_T6_E12temp_storage+128];
	add.f64 	%fd171, %fd170, %fd169;
	selp.f64 	%fd172, %fd171, %fd169, %p47;
	setp.gt.s32 	%p48, %r34, 480;
	ld.shared.f64 	%fd173, [_ZZN3cub18CUB_300001_SM_10006detail6reduce28DeviceReduceSingleTileKernelINS2_10policy_hubIdyN4cuda3std3__44plusIdEEE10Policy1000EPdSC_iS9_ddNS7_10__identityEEEvT0_T1_T2_T3_T4_T6_E12temp_storage+136];
	add.f64 	%fd174, %fd173, %fd172;
	selp.f64 	%fd231, %fd174, %fd172, %p48;
	bra.uni 	$L__BB12_37;
$L__BB12_21:
	mov.u32 	%r13, %tid.x;
	mul.wide.u32 	%rd24, %r13, 8;
	add.s64 	%rd11, %rd8, %rd24;
	// begin inline asm
	ld.global.nc.u64 %rd10, [%rd11];
	// end inline asm
	mov.b64 	%fd31, %rd10;
	add.s64 	%rd13, %rd11, 4096;
	// begin inline asm
	ld.global.nc.u64 %rd12, [%rd13];
	// end inline asm
	mov.b64 	%fd32, %rd12;
	add.s64 	%rd15, %rd11, 8192;
	// begin inline asm
	ld.global.nc.u64 %rd14, [%rd15];
	// end inline asm
	mov.b64 	%fd33, %rd14;
	add.s64 	%rd17, %rd11, 12288;
	// begin inline asm
	ld.global.nc.u64 %rd16, [%rd17];
	// end inline asm
	mov.b64 	%fd34, %rd16;
	add.s64 	%rd19, %rd11, 16384;
	// begin inline asm
	ld.global.nc.u64 %rd18, [%rd19];
	// end inline asm
	mov.b64 	%fd35, %rd18;
	add.s64 	%rd21, %rd11, 20480;
	// begin inline asm
	ld.global.nc.u64 %rd20, [%rd21];
	// end inline asm
	mov.b64 	%fd36, %rd20;
	add.s64 	%rd23, %rd11, 24576;
	// begin inline asm
	ld.global.nc.u64 %rd22, [%rd23];
	// end inline asm
	mov.b64 	%fd37, %rd22;
	add.f64 	%fd38, %fd31, %fd32;
	add.f64 	%fd39, %fd38, %fd33;
	add.f64 	%fd40, %fd39, %fd34;
	add.f64 	%fd41, %fd40, %fd35;
	add.f64 	%fd42, %fd41, %fd36;
	add.f64 	%fd230, %fd42, %fd37;
	setp.lt.u32 	%p3, %r34, 7168;
	mov.b32 	%r231, 3584;
	@%p3 bra 	$L__BB12_25;
	add.s32 	%r14, %r34, -3584;
	mov.b32 	%r231, 3584;
$L__BB12_23:
	add.s32 	%r37, %r231, %r13;
	mul.wide.u32 	%rd39, %r37, 8;
	add.s64 	%rd26, %rd8, %rd39;
	// begin inline asm
	ld.global.nc.u64 %rd25, [%rd26];
	// end inline asm
	mov.b64 	%fd43, %rd25;
	add.s64 	%rd28, %rd26, 4096;
	// begin inline asm
	ld.global.nc.u64 %rd27, [%rd28];
	// end inline asm
	mov.b64 	%fd44, %rd27;
	add.s64 	%rd30, %rd26, 8192;
	// begin inline asm
	ld.global.nc.u64 %rd29, [%rd30];
	// end inline asm
	mov.b64 	%fd45, %rd29;
	add.s64 	%rd32, %rd26, 12288;
	// begin inline asm
	ld.global.nc.u64 %rd31, [%rd32];
	// end inline asm
	mov.b64 	%fd46, %rd31;
	add.s64 	%rd34, %rd26, 16384;
	// begin inline asm
	ld.global.nc.u64 %rd33, [%rd34];
	// end inline asm
	mov.b64 	%fd47, %rd33;
	add.s64 	%rd36, %rd26, 20480;
	// begin inline asm
	ld.global.nc.u64 %rd35, [%rd36];
	// end inline asm
	mov.b64 	%fd48, %rd35;
	add.s64 	%rd38, %rd26, 24576;
	// begin inline asm
	ld.global.nc.u64 %rd37, [%rd38];
	// end inline asm
	mov.b64 	%fd49, %rd37;
	add.f64 	%fd50, %fd230, %fd43;
	add.f64 	%fd51, %fd50, %fd44;
	add.f64 	%fd52, %fd51, %fd45;
	add.f64 	%fd53, %fd52, %fd46;
	add.f64 	%fd54, %fd53, %fd47;
	add.f64 	%fd55, %fd54, %fd48;
	add.f64 	%fd230, %fd55, %fd49;
	sub.s32 	%r38, %r34, %r231;
	setp.lt.s32 	%p4, %r38, 3584;
	@%p4 bra 	$L__BB12_33;
	add.s32 	%r231, %r231, 3584;
	setp.le.s32 	%p5, %r231, %r14;
	@%p5 bra 	$L__BB12_23;
$L__BB12_25:
	setp.le.s32 	%p6, %r34, %r231;
	@%p6 bra 	$L__BB12_33;
	sub.s32 	%r18, %r34, %r231;
	setp.ge.s32 	%p7, %r13, %r18;
	@%p7 bra 	$L__BB12_33;
	not.b32 	%r39, %r13;
	add.s32 	%r40, %r34, %r39;
	sub.s32 	%r19, %r40, %r231;
	and.b32  	%r41, %r19, 1536;
	setp.eq.s32 	%p8, %r41, 1536;
	mov.u32 	%r235, %r13;
	@%p8 bra 	$L__BB12_30;
	add.s32 	%r233, %r13, %r231;
	shr.u32 	%r42, %r19, 9;
	add.s32 	%r43, %r42, 1;
	and.b32  	%r44, %r43, 3;
	neg.s32 	%r232, %r44;
	mov.u32 	%r235, %r13;
$L__BB12_29:
	.pragma "nounroll";
	mul.wide.u32 	%rd42, %r233, 8;
	add.s64 	%rd41, %rd8, %rd42;
	// begin inline asm
	ld.global.nc.u64 %rd40, [%rd41];
	// end inline asm
	mov.b64 	%fd57, %rd40;
	add.f64 	%fd230, %fd230, %fd57;
	add.s32 	%r235, %r235, 512;
	add.s32 	%r233, %r233, 512;
	add.s32 	%r232, %r232, 1;
	setp.ne.s32 	%p9, %r232, 0;
	@%p9 bra 	$L__BB12_29;
$L__BB12_30:
	setp.lt.u32 	%p10, %r19, 1536;
	@%p10 bra 	$L__BB12_33;
	cvt.u64.u32 	%rd43, %r235;
	cvt.u64.u32 	%rd44, %r231;
	add.s64 	%rd45, %rd43, %rd44;
	shl.b64 	%rd46, %rd45, 3;
	add.s64 	%rd47, %rd46, %rd8;
	add.s64 	%rd103, %rd47, 8192;
	add.s32 	%r236, %r235, %r231;
$L__BB12_32:
	mul.wide.u32 	%rd56, %r236, 8;
	add.s64 	%rd49, %rd8, %rd56;
	// begin inline asm
	ld.global.nc.u64 %rd48, [%rd49];
	// end inline asm
	mov.b64 	%fd58, %rd48;
	add.f64 	%fd59, %fd230, %fd58;
	add.s64 	%rd51, %rd103, -4096;
	// begin inline asm
	ld.global.nc.u64 %rd50, [%rd51];
	// end inline asm
	mov.b64 	%fd60, %rd50;
	add.f64 	%fd61, %fd59, %fd60;
	// begin inline asm
	ld.global.nc.u64 %rd52, [%rd103];
	// end inline asm
	mov.b64 	%fd62, %rd52;
	add.f64 	%fd63, %fd61, %fd62;
	add.s64 	%rd55, %rd103, 4096;
	// begin inline asm
	ld.global.nc.u64 %rd54, [%rd55];
	// end inline asm
	mov.b64 	%fd64, %rd54;
	add.f64 	%fd230, %fd63, %fd64;
	add.s32 	%r235, %r235, 2048;
	add.s64 	%rd103, %rd103, 16384;
	add.s32 	%r236, %r236, 2048;
	setp.lt.s32 	%p11, %r235, %r18;
	@%p11 bra 	$L__BB12_32;
$L__BB12_33:
	// begin inline asm
	mov.u32 %r45, %laneid;
	// end inline asm
	mov.b64 	%rd57, %fd230;
	mov.b64 	{%r47, %r52}, %rd57;
	mov.b32 	%r53, 1;
	mov.b32 	%r94, 31;
	mov.b32 	%r95, -1;
	// begin inline asm
	shfl.sync.down.b32 %r46, %r47, %r53, %r94, %r95;
	// end inline asm
	// begin inline asm
	shfl.sync.down.b32 %r51, %r52, %r53, %r94, %r95;
	// end inline asm
	mov.b64 	%rd58, {%r46, %r51};
	mov.b64 	%fd65, %rd58;
	setp.gt.s32 	%p12, %r45, 30;
	add.f64 	%fd66, %fd230, %fd65;
	selp.f64 	%fd67, %fd230, %fd66, %p12;
	mov.b64 	%rd59, %fd67;
	mov.b64 	{%r57, %r62}, %rd59;
	mov.b32 	%r63, 2;
	// begin inline asm
	shfl.sync.down.b32 %r56, %r57, %r63, %r94, %r95;
	// end inline asm
	// begin inline asm
	shfl.sync.down.b32 %r61, %r62, %r63, %r94, %r95;
	// end inline asm
	mov.b64 	%rd60, {%r56, %r61};
	mov.b64 	%fd68, %rd60;
	setp.gt.s32 	%p13, %r45, 29;
	add.f64 	%fd69, %fd67, %fd68;
	selp.f64 	%fd70, %fd67, %fd69, %p13;
	mov.b64 	%rd61, %fd70;
	mov.b64 	{%r67, %r72}, %rd61;
	mov.b32 	%r73, 4;
	// begin inline asm
	shfl.sync.down.b32 %r66, %r67, %r73, %r94, %r95;
	// end inline asm
	// begin inline asm
	shfl.sync.down.b32 %r71, %r72, %r73, %r94, %r95;
	// end inline asm
	mov.b64 	%rd62, {%r66, %r71};
	mov.b64 	%fd71, %rd62;
	setp.gt.s32 	%p14, %r45, 27;
	add.f64 	%fd72, %fd70, %fd71;
	selp.f64 	%fd73, %fd70, %fd72, %p14;
	mov.b64 	%rd63, %fd73;
	mov.b64 	{%r77, %r82}, %rd63;
	mov.b32 	%r83, 8;
	// begin inline asm
	shfl.sync.down.b32 %r76, %r77, %r83, %r94, %r95;
	// end inline asm
	// begin inline asm
	shfl.sync.down.b32 %r81, %r82, %r83, %r94, %r95;
	// end inline asm
	mov.b64 	%rd64, {%r76, %r81};
	mov.b64 	%fd74, %rd64;
	setp.gt.s32 	%p15, %r45, 23;
	add.f64 	%fd75, %fd73, %fd74;
	selp.f64 	%fd76, %fd73, %fd75, %p15;
	mov.b64 	%rd65, %fd76;
	mov.b64 	{%r87, %r92}, %rd65;
	mov.b32 	%r93, 16;
	// begin inline asm
	shfl.sync.down.b32 %r86, %r87, %r93, %r94, %r95;
	// end inline asm
	// begin inline asm
	shfl.sync.down.b32 %r91, %r92, %r93, %r94, %r95;
	// end inline asm
	mov.b64 	%rd66, {%r86, %r91};
	mov.b64 	%fd77, %rd66;
	setp.gt.s32 	%p16, %r45, 15;
	add.f64 	%fd26, %fd76, %fd77;
	selp.f64 	%fd231, %fd76, %fd26, %p16;
	setp.ne.s32 	%p17, %r45, 0;
	@%p17 bra 	$L__BB12_35;
	shr.u32 	%r96, %r13, 2;
	and.b32  	%r97, %r96, 248;
	mov.u32 	%r98, _ZZN3cub18CUB_300001_SM_10006detail6reduce28DeviceReduceSingleTileKernelINS2_10policy_hubIdyN4cuda3std3__44plusIdEEE10Policy1000EPdSC_iS9_ddNS7_10__identityEEEvT0_T1_T2_T3_T4_T6_E12temp_storage;
	add.s32 	%r99, %r98, %r97;
	st.shared.f64 	[%r99+16], %fd26;
$L__BB12_35:
	bar.sync 	0;
	setp.ne.s32 	%p18, %r13, 0;
	@%p18 bra 	$L__BB12_37;
	ld.shared.f64 	%fd78, [_ZZN3cub18CUB_300001_SM_10006detail6reduce28DeviceReduceSingleTileKernelINS2_10policy_hubIdyN4cuda3std3__44plusIdEEE10Policy1000EPdSC_iS9_ddNS7_10__identityEEEvT0_T1_T2_T3_T4_T6_E12temp_storage+24];
	add.f64 	%fd79, %fd231, %fd78;
	ld.shared.f64 	%fd80, [_ZZN3cub18CUB_300001_SM_10006detail6reduce28DeviceReduceSingleTileKernelINS2_10policy_hubIdyN4cuda3std3__44plusIdEEE10Policy1000EPdSC_iS9_ddNS7_10__identityEEEvT0_T1_T2_T3_T4_T6_E12temp_storage+32];
	add.f64 	%fd81, %fd79, %fd80;
	ld.shared.f64 	%fd82, [_ZZN3cub18CUB_300001_SM_10006detail6reduce28DeviceReduceSingleTileKernelINS2_10policy_hubIdyN4cuda3std3__44plusIdEEE10Policy1000EPdSC_iS9_ddNS7_10__identityEEEvT0_T1_T2_T3_T4_T6_E12temp_storage+40];
	add.f64 	%fd83, %fd81, %fd82;
	ld.shared.f64 	%fd84, [_ZZN3cub18CUB_300001_SM_10006detail6reduce28DeviceReduceSingleTileKernelINS2_10policy_hubIdyN4cuda3std3__44plusIdEEE10Policy1000EPdSC_iS9_ddNS7_10__identityEEEvT0_T1_T2_T3_T4_T6_E12temp_storage+48];
	add.f64 	%fd85, %fd83, %fd84;
	ld.shared.f64 	%fd86, [_ZZN3cub18CUB_300001_SM_10006detail6reduce28DeviceReduceSingleTileKernelINS2_10policy_hubIdyN4cuda3std3__44plusIdEEE10Policy1000EPdSC_iS9_ddNS7_10__identityEEEvT0_T1_T2_T3_T4_T6_E12temp_storage+56];
	add.f64 	%fd87, %fd85, %fd86;
	ld.shared.f64 	%fd88, [_ZZN3cub18CUB_300001_SM_10006detail6reduce28DeviceReduceSingleTileKernelINS2_10policy_hubIdyN4cuda3std3__44plusIdEEE10Policy1000EPdSC_iS9_ddNS7_10__identityEEEvT0_T1_T2_T3_T4_T6_E12temp_storage+64];
	add.f64 	%fd89, %fd87, %fd88;
	ld.shared.f64 	%fd90, [_ZZN3cub18CUB_300001_SM_10006detail6reduce28DeviceReduceSingleTileKernelINS2_10policy_hubIdyN4cuda3std3__44plusIdEEE10Policy1000EPdSC_iS9_ddNS7_10__identityEEEvT0_T1_T2_T3_T4_T6_E12temp_storage+72];
	add.f64 	%fd91, %fd89, %fd90;
	ld.shared.f64 	%fd92, [_ZZN3cub18CUB_300001_SM_10006detail6reduce28DeviceReduceSingleTileKernelINS2_10policy_hubIdyN4cuda3std3__44plusIdEEE10Policy1000EPdSC_iS9_ddNS7_10__identityEEEvT0_T1_T2_T3_T4_T6_E12temp_storage+80];
	add.f64 	%fd93, %fd91, %fd92;
	ld.shared.f64 	%fd94, [_ZZN3cub18CUB_300001_SM_10006detail6reduce28DeviceReduceSingleTileKernelINS2_10policy_hubIdyN4cuda3std3__44plusIdEEE10Policy1000EPdSC_iS9_ddNS7_10__identityEEEvT0_T1_T2_T3_T4_T6_E12temp_storage+88];
	add.f64 	%fd95, %fd93, %fd94;
	ld.shared.f64 	%fd96, [_ZZN3cub18CUB_300001_SM_10006detail6reduce28DeviceReduceSingleTileKernelINS2_10policy_hubIdyN4cuda3std3__44plusIdEEE10Policy1000EPdSC_iS9_ddNS7_10__identityEEEvT0_T1_T2_T3_T4_T6_E12temp_storage+96];
	add.f64 	%fd97, %fd95, %fd96;
	ld.shared.f64 	%fd98, [_ZZN3cub18CUB_300001_SM_10006detail6reduce28DeviceReduceSingleTileKernelINS2_10policy_hubIdyN4cuda3std3__44plusIdEEE10Policy1000EPdSC_iS9_ddNS7_10__identityEEEvT0_T1_T2_T3_T4_T6_E12temp_storage+104];
	add.f64 	%fd99, %fd97, %fd98;
	ld.shared.f64 	%fd100, [_ZZN3cub18CUB_300001_SM_10006detail6reduce28DeviceReduceSingleTileKernelINS2_10policy_hubIdyN4cuda3std3__44plusIdEEE10Policy1000EPdSC_iS9_ddNS7_10__identityEEEvT0_T1_T2_T3_T4_T6_E12temp_storage+112];
	add.f64 	%fd101, %fd99, %fd100;
	ld.shared.f64 	%fd102, [_ZZN3cub18CUB_300001_SM_10006detail6reduce28DeviceReduceSingleTileKernelINS2_10policy_hubIdyN4cuda3std3__44plusIdEEE10Policy1000EPdSC_iS9_ddNS7_10__identityEEEvT0_T1_T2_T3_T4_T6_E12temp_storage+120];
	add.f64 	%fd103, %fd101, %fd102;
	ld.shared.f64 	%fd104, [_ZZN3cub18CUB_300001_SM_10006detail6reduce28DeviceReduceSingleTileKernelINS2_10policy_hubIdyN4cuda3std3__44plusIdEEE10Policy1000EPdSC_iS9_ddNS7_10__identityEEEvT0_T1_T2_T3_T4_T6_E12temp_storage+128];
	add.f64 	%fd105, %fd103, %fd104;
	ld.shared.f64 	%fd106, [_ZZN3cub18CUB_300001_SM_10006detail6reduce28DeviceReduceSingleTileKernelINS2_10policy_hubIdyN4cuda3std3__44plusIdEEE10Policy1000EPdSC_iS9_ddNS7_10__identityEEEvT0_T1_T2_T3_T4_T6_E12temp_storage+136];
	add.f64 	%fd231, %fd105, %fd106;
$L__BB12_37:
	mov.u32 	%r223, %tid.x;
	setp.ne.s32 	%p56, %r223, 0;
	@%p56 bra 	$L__BB12_39;
	add.f64 	%fd217, %fd30, %fd231;
	st.global.f64 	[%rd1], %fd217;
$L__BB12_39:
	ret;

}
.func  (.param .b64 func_retval0) __internal_accurate_pow(
	.param .b64 __internal_accurate_pow_param_0,
	.param .b64 __internal_accurate_pow_param_1
)
{
	.reg .pred 	%p<8>;
	.reg .b32 	%r<49>;
	.reg .b32 	%f<3>;
	.reg .b64 	%fd<109>;

	ld.param.f64 	%fd10, [__internal_accurate_pow_param_0];
	ld.param.f64 	%fd11, [__internal_accurate_pow_param_1];
	{
	.reg .b32 %temp; 
	mov.b64 	{%temp, %r46}, %fd10;
	}
	{
	.reg .b32 %temp; 
	mov.b64 	{%r45, %temp}, %fd10;
	}
	shr.u32 	%r47, %r46, 20;
	setp.gt.u32 	%p1, %r46, 1048575;
	@%p1 bra 	$L__BB13_2;
	mul.f64 	%fd12, %fd10, 0d4350000000000000;
	{
	.reg .b32 %temp; 
	mov.b64 	{%temp, %r46}, %fd12;
	}
	{
	.reg .b32 %temp; 
	mov.b64 	{%r45, %temp}, %fd12;
	}
	shr.u32 	%r16, %r46, 20;
	add.s32 	%r47, %r16, -54;
$L__BB13_2:
	add.s32 	%r48, %r47, -1023;
	and.b32  	%r17, %r46, -2146435073;
	or.b32  	%r18, %r17, 1072693248;
	mov.b64 	%fd107, {%r45, %r18};
	setp.lt.u32 	%p2, %r18, 1073127583;
	@%p2 bra 	$L__BB13_4;
	{
	.reg .b32 %temp; 
	mov.b64 	{%r19, %temp}, %fd107;
	}
	{
	.reg .b32 %temp; 
	mov.b64 	{%temp, %r20}, %fd107;
	}
	add.s32 	%r21, %r20, -1048576;
	mov.b64 	%fd107, {%r19, %r21};
	add.s32 	%r48, %r47, -1022;
$L__BB13_4:
	add.f64 	%fd13, %fd107, 0dBFF0000000000000;
	add.f64 	%fd14, %fd107, 0d3FF0000000000000;
	rcp.approx.ftz.f64 	%fd15, %fd14;
	neg.f64 	%fd16, %fd14;
	fma.rn.f64 	%fd17, %fd16, %fd15, 0d3FF0000000000000;
	fma.rn.f64 	%fd18, %fd17, %fd17, %fd17;
	fma.rn.f64 	%fd19, %fd18, %fd15, %fd15;
	mul.f64 	%fd20, %fd13, %fd19;
	fma.rn.f64 	%fd21, %fd13, %fd19, %fd20;
	mul.f64 	%fd22, %fd21, %fd21;
	fma.rn.f64 	%fd23, %fd22, 0d3EB0F5FF7D2CAFE2, 0d3ED0F5D241AD3B5A;
	fma.rn.f64 	%fd24, %fd23, %fd22, 0d3EF3B20A75488A3F;
	fma.rn.f64 	%fd25, %fd24, %fd22, 0d3F1745CDE4FAECD5;
	fma.rn.f64 	%fd26, %fd25, %fd22, 0d3F3C71C7258A578B;
	fma.rn.f64 	%fd27, %fd26, %fd22, 0d3F6249249242B910;
	fma.rn.f64 	%fd28, %fd27, %fd22, 0d3F89999999999DFB;
	sub.f64 	%fd29, %fd13, %fd21;
	add.f64 	%fd30, %fd29, %fd29;
	neg.f64 	%fd31, %fd21;
	fma.rn.f64 	%fd32, %fd31, %fd13, %fd30;
	mul.f64 	%fd33, %fd19, %fd32;
	fma.rn.f64 	%fd34, %fd22, %fd28, 0d3FB5555555555555;
	mov.f64 	%fd35, 0d3FB5555555555555;
	sub.f64 	%fd36, %fd35, %fd34;
	fma.rn.f64 	%fd37, %fd22, %fd28, %fd36;
	add.f64 	%fd38, %fd37, 0dBC46A4CB00B9E7B0;
	add.f64 	%fd39, %fd34, %fd38;
	sub.f64 	%fd40, %fd34, %fd39;
	add.f64 	%fd41, %fd38, %fd40;
	mul.rn.f64 	%fd42, %fd21, %fd21;
	neg.f64 	%fd43, %fd42;
	fma.rn.f64 	%fd44, %fd21, %fd21, %fd43;
	{
	.reg .b32 %temp; 
	mov.b64 	{%r22, %temp}, %fd33;
	}
	{
	.reg .b32 %temp; 
	mov.b64 	{%temp, %r23}, %fd33;
	}
	add.s32 	%r24, %r23, 1048576;
	mov.b64 	%fd45, {%r22, %r24};
	fma.rn.f64 	%fd46, %fd21, %fd45, %fd44;
	mul.rn.f64 	%fd47, %fd42, %fd21;
	neg.f64 	%fd48, %fd47;
	fma.rn.f64 	%fd49, %fd42, %fd21, %fd48;
	fma.rn.f64 	%fd50, %fd42, %fd33, %fd49;
	fma.rn.f64 	%fd51, %fd46, %fd21, %fd50;
	mul.rn.f64 	%fd52, %fd39, %fd47;
	neg.f64 	%fd53, %fd52;
	fma.rn.f64 	%fd54, %fd39, %fd47, %fd53;
	fma.rn.f64 	%fd55, %fd39, %fd51, %fd54;
	fma.rn.f64 	%fd56, %fd41, %fd47, %fd55;
	add.f64 	%fd57, %fd52, %fd56;
	sub.f64 	%fd58, %fd52, %fd57;
	add.f64 	%fd59, %fd56, %fd58;
	add.f64 	%fd60, %fd21, %fd57;
	sub.f64 	%fd61, %fd21, %fd60;
	add.f64 	%fd62, %fd57, %fd61;
	add.f64 	%fd63, %fd59, %fd62;
	add.f64 	%fd64, %fd33, %fd63;
	add.f64 	%fd65, %fd60, %fd64;
	sub.f64 	%fd66, %fd60, %fd65;
	add.f64 	%fd67, %fd64, %fd66;
	xor.b32  	%r25, %r48, -2147483648;
	mov.b32 	%r26, 1127219200;
	mov.b64 	%fd68, {%r25, %r26};
	mov.b32 	%r27, -2147483648;
	mov.b64 	%fd69, {%r27, %r26};
	sub.f64 	%fd70, %fd68, %fd69;
	fma.rn.f64 	%fd71, %fd70, 0d3FE62E42FEFA39EF, %fd65;
	fma.rn.f64 	%fd72, %fd70, 0dBFE62E42FEFA39EF, %fd71;
	sub.f64 	%fd73, %fd72, %fd65;
	sub.f64 	%fd74, %fd67, %fd73;
	fma.rn.f64 	%fd75, %fd70, 0d3C7ABC9E3B39803F, %fd74;
	add.f64 	%fd76, %fd71, %fd75;
	sub.f64 	%fd77, %fd71, %fd76;
	add.f64 	%fd78, %fd75, %fd77;
	{
	.reg .b32 %temp; 
	mov.b64 	{%temp, %r28}, %fd11;
	}
	{
	.reg .b32 %temp; 
	mov.b64 	{%r29, %temp}, %fd11;
	}
	shl.b32 	%r30, %r28, 1;
	setp.gt.u32 	%p3, %r30, -33554433;
	and.b32  	%r31, %r28, -15728641;
	selp.b32 	%r32, %r31, %r28, %p3;
	mov.b64 	%fd79, {%r29, %r32};
	mul.rn.f64 	%fd80, %fd76, %fd79;
	neg.f64 	%fd81, %fd80;
	fma.rn.f64 	%fd82, %fd76, %fd79, %fd81;
	fma.rn.f64 	%fd83, %fd78, %fd79, %fd82;
	add.f64 	%fd4, %fd80, %fd83;
	sub.f64 	%fd84, %fd80, %fd4;
	add.f64 	%fd5, %fd83, %fd84;
	fma.rn.f64 	%fd85, %fd4, 0d3FF71547652B82FE, 0d4338000000000000;
	{
	.reg .b32 %temp; 
	mov.b64 	{%r13, %temp}, %fd85;
	}
	mov.f64 	%fd86, 0dC338000000000000;
	add.rn.f64 	%fd87, %fd85, %fd86;
	fma.rn.f64 	%fd88, %fd87, 0dBFE62E42FEFA39EF, %fd4;
	fma.rn.f64 	%fd89, %fd87, 0dBC7ABC9E3B39803F, %fd88;
	fma.rn.f64 	%fd90, %fd89, 0d3E5ADE1569CE2BDF, 0d3E928AF3FCA213EA;
	fma.rn.f64 	%fd91, %fd90, %fd89, 0d3EC71DEE62401315;
	fma.rn.f64 	%fd92, %fd91, %fd89, 0d3EFA01997C89EB71;
	fma.rn.f64 	%fd93, %fd92, %fd89, 0d3F2A01A014761F65;
	fma.rn.f64 	%fd94, %fd93, %fd89, 0d3F56C16C1852B7AF;
	fma.rn.f64 	%fd95, %fd94, %fd89, 0d3F81111111122322;
	fma.rn.f64 	%fd96, %fd95, %fd89, 0d3FA55555555502A1;
	fma.rn.f64 	%fd97, %fd96, %fd89, 0d3FC5555555555511;
	fma.rn.f64 	%fd98, %fd97, %fd89, 0d3FE000000000000B;
	fma.rn.f64 	%fd99, %fd98, %fd89, 0d3FF0000000000000;
	fma.rn.f64 	%fd100, %fd99, %fd89, 0d3FF0000000000000;
	{
	.reg .b32 %temp; 
	mov.b64 	{%r14, %temp}, %fd100;
	}
	{
	.reg .b32 %temp; 
	mov.b64 	{%temp, %r15}, %fd100;
	}
	shl.b32 	%r33, %r13, 20;
	add.s32 	%r34, %r33, %r15;
	mov.b64 	%fd108, {%r14, %r34};
	{
	.reg .b32 %temp; 
	mov.b64 	{%temp, %r35}, %fd4;
	}
	mov.b32 	%f2, %r35;
	abs.f32 	%f1, %f2;
	setp.lt.f32 	%p4, %f1, 0f4086232B;
	@%p4 bra 	$L__BB13_7;
	setp.lt.f64 	%p5, %fd4, 0d0000000000000000;
	add.f64 	%fd101, %fd4, 0d7FF0000000000000;
	selp.f64 	%fd108, 0d0000000000000000, %fd101, %p5;
	setp.geu.f32 	%p6, %f1, 0f40874800;
	@%p6 bra 	$L__BB13_7;
	shr.u32 	%r36, %r13, 31;
	add.s32 	%r37, %r13, %r36;
	shr.s32 	%r38, %r37, 1;
	shl.b32 	%r39, %r38, 20;
	add.s32 	%r40, %r15, %r39;
	mov.b64 	%fd102, {%r14, %r40};
	sub.s32 	%r41, %r13, %r38;
	shl.b32 	%r42, %r41, 20;
	add.s32 	%r43, %r42, 1072693248;
	mov.b32 	%r44, 0;
	mov.b64 	%fd103, {%r44, %r43};
	mul.f64 	%fd108, %fd103, %fd102;
$L__BB13_7:
	abs.f64 	%fd104, %fd108;
	setp.eq.f64 	%p7, %fd104, 0d7FF0000000000000;
	fma.rn.f64 	%fd105, %fd108, %fd5, %fd108;
	selp.f64 	%fd106, %fd108, %fd105, %p7;
	st.param.f64 	[func_retval0], %fd106;
	ret;

}


// ===== COMPILED SASS (sm_100) =====

	.target	sm_100

	.elftype	@"ET_EXEC"


//--------------------- .note.nv.tkinfo           --------------------------
	.section	.note.nv.tkinfo,"",@"SHT_NOTE"
	.sectionflags	@"SHF_NOTE_NV_TKINFO"
	.tkinfo
        /*0018*/ 	.word	0x00000002
        /*0030*/ 	.string	""
        /*0030*/ 	.string	"ptxas"
        /*0030*/ 	.string	"Cuda compilation tools, release 13.0, V13.0.88"
        /*0030*/ 	.string	"Build cuda_13.0.r13.0/compiler.36424714_0"
        /*0030*/ 	.string	"-arch sm_100 -m 64 "



//--------------------- .note.nv.cuinfo           --------------------------
	.section	.note.nv.cuinfo,"",@"SHT_NOTE"
	.sectionflags	@"SHF_NOTE_NV_CUINFO"
        /*0018*/ 	.short	0x0002
        /*001a*/ 	.short	0x0064
        /*001c*/ 	.short	0x0082
	.zero		2


//--------------------- .nv.info                  --------------------------
	.section	.nv.info,"",@"SHT_CUDA_INFO"
	.align	4


	//----- nvinfo : EIATTR_REGCOUNT
	.align		4
        /*0000*/ 	.byte	0x04, 0x2f
        /*0002*/ 	.short	(.L_55 - .L_54)
	.align		4
.L_54:
        /*0004*/ 	.word	index@(_Z3norPddiiddS_dddS_P17curandStateXORWOW)
        /*0008*/ 	.word	0x0000001a


	//----- nvinfo : EIATTR_FRAME_SIZE
	.align		4
.L_55:
        /*000c*/ 	.byte	0x04, 0x11
        /*000e*/ 	.short	(.L_57 - .L_56)
	.align		4
.L_56:
        /*0010*/ 	.word	index@($__internal_5_$__cuda_sm20_sqrt_rn_f32_slowpath)
        /*0014*/ 	.word	0x00000000


	//----- nvinfo : EIATTR_FRAME_SIZE
	.align		4
.L_57:
        /*0018*/ 	.byte	0x04, 0x11
        /*001a*/ 	.short	(.L_59 - .L_58)
	.align		4
.L_58:
        /*001c*/ 	.word	index@($__internal_4_$__cuda_sm20_dblrcp_rn_slowpath_v3)
        /*0020*/ 	.word	0x00000000


	//----- nvinfo : EIATTR_FRAME_SIZE
	.align		4
.L_59:
        /*0024*/ 	.byte	0x04, 0x11
        /*0026*/ 	.short	(.L_61 - .L_60)
	.align		4
.L_60:
        /*0028*/ 	.word	index@(_Z3norPddiiddS_dddS_P17curandStateXORWOW)
        /*002c*/ 	.word	0x00000000


	//----- nvinfo : EIATTR_REGCOUNT
	.align		4
.L_61:
        /*0030*/ 	.byte	0x04, 0x2f
        /*0032*/ 	.short	(.L_63 - .L_62)
	.align		4
.L_62:
        /*0034*/ 	.word	index@(_Z3gamPdddddS_dS_iP17curandStateXORWOW)
        /*0038*/ 	.word	0x0000002e


	//----- nvinfo : EIATTR_FRAME_SIZE
	.align		4
.L_63:
        /*003c*/ 	.byte	0x04, 0x11
        /*003e*/ 	.short	(.L_65 - .L_64)
	.align		4
.L_64:
        /*0040*/ 	.word	index@($_Z3gamPdddddS_dS_iP17curandStateXORWOW$__internal_accurate_pow)
        /*0044*/ 	.word	0x00000000


	//----- nvinfo : EIATTR_FRAME_SIZE
	.align		4
.L_65:
        /*0048*/ 	.byte	0x04, 0x11
        /*004a*/ 	.short	(.L_67 - .L_66)
	.align		4
.L_66:
        /*004c*/ 	.word	index@($__internal_3_$__cuda_sm20_sqrt_rn_f32_slowpath)
        /*0050*/ 	.word	0x00000000


	//----- nvinfo : EIATTR_FRAME_SIZE
	.align		4
.L_67:
        /*0054*/ 	.byte	0x04, 0x11
        /*0056*/ 	.short	(.L_69 - .L_68)
	.align		4
.L_68:
        /*0058*/ 	.word	index@($__internal_2_$__cuda_sm20_dsqrt_rn_f64_mediumpath_v1)
        /*005c*/ 	.word	0x00000000


	//----- nvinfo : EIATTR_FRAME_SIZE
	.align		4
.L_69:
        /*0060*/ 	.byte	0x04, 0x11
        /*0062*/ 	.short	(.L_71 - .L_70)
	.align		4
.L_70:
        /*0064*/ 	.word	index@($__internal_1_$__cuda_sm20_div_rn_f64_full)
        /*0068*/ 	.word	0x00000000


	//----- nvinfo : EIATTR_FRAME_SIZE
	.align		4
.L_71:
        /*006c*/ 	.byte	0x04, 0x11
        /*006e*/ 	.short	(.L_73 - .L_72)
	.align		4
.L_72:
        /*0070*/ 	.word	index@($__internal_0_$__cuda_sm20_dblrcp_rn_slowpath_v3)
        /*0074*/ 	.word	0x00000000


	//----- nvinfo : EIATTR_FRAME_SIZE
	.align		4
.L_73:
        /*0078*/ 	.byte	0x04, 0x11
        /*007a*/ 	.short	(.L_75 - .L_74)
	.align		4
.L_74:
        /*007c*/ 	.word	index@(_Z3gamPdddddS_dS_iP17curandStateXORWOW)
        /*0080*/ 	.word	0x00000000


	//----- nvinfo : EIATTR_REGCOUNT
	.align		4
.L_75:
        /*0084*/ 	.byte	0x04, 0x2f
        /*0086*/ 	.short	(.L_77 - .L_76)
	.align		4
.L_76:
        /*0088*/ 	.word	index@(_Z5setupP17curandStateXORWOWi)
        /*008c*/ 	.word	0x0000001f


	//----- nvinfo : EIATTR_FRAME_SIZE
	.align		4
.L_77:
        /*0090*/ 	.byte	0x04, 0x11
        /*0092*/ 	.short	(.L_79 - .L_78)
	.align		4
.L_78:
        /*0094*/ 	.word	index@(_Z5setupP17curandStateXORWOWi)
        /*0098*/ 	.word	0x00000000


	//----- nvinfo : EIATTR_REGCOUNT
	.align		4
.L_79:
        /*009c*/ 	.byte	0x04, 0x2f
        /*009e*/ 	.short	(.L_81 - .L_80)
	.align		4
.L_80:
        /*00a0*/ 	.word	index@(_ZN3cub18CUB_300001_SM_10006detail11EmptyKernelIvEEvv)
        /*00a4*/ 	.word	0x00000004


	//----- nvinfo : EIATTR_FRAME_SIZE
	.align		4
.L_81:
        /*00a8*/ 	.byte	0x04, 0x11
        /*00aa*/ 	.short	(.L_83 - .L_82)
	.align		4
.L_82:
        /*00ac*/ 	.word	index@(_ZN3cub18CUB_300001_SM_10006detail11EmptyKernelIvEEvv)
        /*00b0*/ 	.word	0x00000000


	//----- nvinfo : EIATTR_REGCOUNT
	.align		4
.L_83:
        /*00b4*/ 	.byte	0x04, 0x2f
        /*00b6*/ 	.short	(.L_85 - .L_84)
	.align		4
.L_84:
        /*00b8*/ 	.word	index@(_ZN3cub18CUB_300001_SM_10006detail8for_each13static_kernelINS2_12policy_hub_t12policy_500_tEmN6thrust24THRUST_300001_SM_1000_NS8cuda_cub20__uninitialized_fill7functorINS7_10device_ptrIdEEdEEEEvT0_T1_)
        /*00bc*/ 	.word	0x00000009


	//----- nvinfo : EIATTR_FRAME_SIZE
	.align		4
.L_85:
        /*00c0*/ 	.byte	0x04, 0x11
        /*00c2*/ 	.short	(.L_87 - .L_86)
	.align		4
.L_86:
        /*00c4*/ 	.word	index@(_ZN3cub18CUB_300001_SM_10006detail8for_each13static_kernelINS2_12policy_hub_t12policy_500_tEmN6thrust24THRUST_300001_SM_1000_NS8cuda_cub20__uninitialized_fill7functorINS7_10device_ptrIdEEdEEEEvT0_T1_)
        /*00c8*/ 	.word	0x00000000


	//----- nvinfo : EIATTR_REGCOUNT
	.align		4
.L_87:
        /*00cc*/ 	.byte	0x04, 0x2f
        /*00ce*/ 	.short	(.L_89 - .L_88)
	.align		4
.L_88:
        /*00d0*/ 	.word	index@(_ZN3cub18CUB_300001_SM_10006detail9transform16transform_kernelINS2_10policy_hubILb1EN4cuda3std3__45tupleIJN6thrust24THRUST_300001_SM_1000_NS6detail15normal_iteratorINSA_10device_ptrIdEEEEEEEE10policy1000EiNSA_6squareIdEESF_JPdEEEvT0_iT1_T2_DpNS2_10kernel_argIT3_EE)
        /*00d4*/ 	.word	0x00000020


	//----- nvinfo : EIATTR_FRAME_SIZE
	.align		4
.L_89:
        /*00d8*/ 	.byte	0x04, 0x11
        /*00da*/ 	.short	(.L_91 - .L_90)
	.align		4
.L_90:
        /*00dc*/ 	.word	index@(_ZN3cub18CUB_300001_SM_10006detail9transform16transform_kernelINS2_10policy_hubILb1EN4cuda3std3__45tupleIJN6thrust24THRUST_300001_SM_1000_NS6detail15normal_iteratorINSA_10device_ptrIdEEEEEEEE10policy1000EiNSA_6squareIdEESF_JPdEEEvT0_iT1_T2_DpNS2_10kernel_argIT3_EE)
        /*00e0*/ 	.word	0x00000000


	//----- nvinfo : EIATTR_REGCOUNT
	.align		4
.L_91:
        /*00e4*/ 	.byte	0x04, 0x2f
        /*00e6*/ 	.short	(.L_93 - .L_92)
	.align		4
.L_92:
        /*00e8*/ 	.word	index@(_ZN3cub18CUB_300001_SM_10006detail9transform16transform_kernelINS2_10policy_hubILb1EN4cuda3std3__45tupleIJN6thrust24THRUST_300001_SM_1000_NS6detail15normal_iteratorINSA_10device_ptrIdEEEEEEEE10policy1000ElNSA_6squareIdEESF_JPdEEEvT0_iT1_T2_DpNS2_10kernel_argIT3_EE)
        /*00ec*/ 	.word	0x00000020


	//----- nvinfo : EIATTR_FRAME_SIZE
	.align		4
.L_93:
        /*00f0*/ 	.byte	0x04, 0x11
        /*00f2*/ 	.short	(.L_95 - .L_94)
	.align		4
.L_94:
        /*00f4*/ 	.word	index@(_ZN3cub18CUB_300001_SM_10006detail9transform16transform_kernelINS2_10policy_hubILb1EN4cuda3std3__45tupleIJN6thrust24THRUST_300001_SM_1000_NS6detail15normal_iteratorINSA_10device_ptrIdEEEEEEEE10policy1000ElNSA_6squareIdEESF_JPdEEEvT0_iT1_T2_DpNS2_10kernel_argIT3_EE)
        /*00f8*/ 	.word	0x00000000


	//----- nvinfo : EIATTR_REGCOUNT
	.align		4
.L_95:
        /*00fc*/ 	.byte	0x04, 0x2f
        /*00fe*/ 	.short	(.L_97 - .L_96)
	.align		4
.L_96:
        /*0100*/ 	.word	index@(_ZN3cub18CUB_300001_SM_10006detail6reduce28DeviceReduceSingleTileKernelINS2_10policy_hubIdjN4cuda3std3__44plusIdEEE10Policy1000EN6thrust24THRUST_300001_SM_1000_NS6detail15normal_iteratorINSD_10device_ptrIdEEEEPdjS9_ddNS7_10__identityEEEvT0_T1_T2_T3_T4_T6_)
        /*0104*/ 	.word	0x0000002d


	//----- nvinfo : EIATTR_FRAME_SIZE
	.align		4
.L_97:
        /*0108*/ 	.byte	0x04, 0x11
        /*010a*/ 	.short	(.L_99 - .L_98)
	.align		4
.L_98:
        /*010c*/ 	.word	index@(_ZN3cub18CUB_300001_SM_10006detail6reduce28DeviceReduceSingleTileKernelINS2_10policy_hubIdjN4cuda3std3__44plusIdEEE10Policy1000EN6thrust24THRUST_300001_SM_1000_NS6detail15normal_iteratorINSD_10device_ptrIdEEEEPdjS9_ddNS7_10__identityEEEvT0_T1_T2_T3_T4_T6_)
        /*0110*/ 	.word	0x00000000


	//----- nvinfo : EIATTR_REGCOUNT
	.align		4
.L_99:
        /*0114*/ 	.byte	0x04, 0x2f
        /*0116*/ 	.short	(.L_101 - .L_100)
	.align		4
.L_100:
        /*0118*/ 	.word	index@(_ZN3cub18CUB_300001_SM_10006detail6reduce18DeviceReduceKernelINS2_10policy_hubIdjN4cuda3std3__44plusIdEEE10Policy1000EN6thrust24THRUST_300001_SM_1000_NS6detail15normal_iteratorINSD_10device_ptrIdEEEEjS9_dNS7_10__identityEEEvT0_PT3_T1_NS0_13GridEvenShareISN_EET2_T4_)
        /*011c*/ 	.word	0x00000020


	//----- nvinfo : EIATTR_FRAME_SIZE
	.align		4
.L_101:
        /*0120*/ 	.byte	0x04, 0x11
        /*0122*/ 	.short	(.L_103 - .L_102)
	.align		4
.L_102:
        /*0124*/ 	.word	index@(_ZN3cub18CUB_300001_SM_10006detail6reduce18DeviceReduceKernelINS2_10policy_hubIdjN4cuda3std3__44plusIdEEE10Policy1000EN6thrust24THRUST_300001_SM_1000_NS6detail15normal_iteratorINSD_10device_ptrIdEEEEjS9_dNS7_10__identityEEEvT0_PT3_T1_NS0_13GridEvenShareISN_EET2_T4_)
        /*0128*/ 	.word	0x00000000


	//----- nvinfo : EIATTR_REGCOUNT
	.align		4
.L_103:
        /*012c*/ 	.byte	0x04, 0x2f
        /*012e*/ 	.short	(.L_105 - .L_104)
	.align		4
.L_104:
        /*0130*/ 	.word	index@(_ZN3cub18CUB_300001_SM_10006detail6reduce28DeviceReduceSingleTileKernelINS2_10policy_hubIdjN4cuda3std3__44plusIdEEE10Policy1000EPdSC_iS9_ddNS7_10__identityEEEvT0_T1_T2_T3_T4_T6_)
        /*0134*/ 	.word	0x00000030


	//----- nvinfo : EIATTR_FRAME_SIZE
	.align		4
.L_105:
        /*0138*/ 	.byte	0x04, 0x11
        /*013a*/ 	.short	(.L_107 - .L_106)
	.align		4
.L_106:
        /*013c*/ 	.word	index@(_ZN3cub18CUB_300001_SM_10006detail6reduce28DeviceReduceSingleTileKernelINS2_10policy_hubIdjN4cuda3std3__44plusIdEEE10Policy1000EPdSC_iS9_ddNS7_10__identityEEEvT0_T1_T2_T3_T4_T6_)
        /*0140*/ 	.word	0x00000000


	//----- nvinfo : EIATTR_REGCOUNT
	.align		4
.L_107:
        /*0144*/ 	.byte	0x04, 0x2f
        /*0146*/ 	.short	(.L_109 - .L_108)
	.align		4
.L_108:
        /*0148*/ 	.word	index@(_ZN3cub18CUB_300001_SM_10006detail6reduce28DeviceReduceSingleTileKernelINS2_10policy_hubIdyN4cuda3std3__44plusIdEEE10Policy1000EN6thrust24THRUST_300001_SM_1000_NS6detail15normal_iteratorINSD_10device_ptrIdEEEEPdyS9_ddNS7_10__identityEEEvT0_T1_T2_T3_T4_T6_)
        /*014c*/ 	.word	0x0000002e


	//----- nvinfo : EIATTR_FRAME_SIZE
	.align		4
.L_109:
        /*0150*/ 	.byte	0x04, 0x11
        /*0152*/ 	.short	(.L_111 - .L_110)
	.align		4
.L_110:
        /*0154*/ 	.word	index@(_ZN3cub18CUB_300001_SM_10006detail6reduce28DeviceReduceSingleTileKernelINS2_10policy_hubIdyN4cuda3std3__44plusIdEEE10Policy1000EN6thrust24THRUST_300001_SM_1000_NS6detail15normal_iteratorINSD_10device_ptrIdEEEEPdyS9_ddNS7_10__identityEEEvT0_T1_T2_T3_T4_T6_)
        /*0158*/ 	.word	0x00000000


	//----- nvinfo : EIATTR_REGCOUNT
	.align		4
.L_111:
        /*015c*/ 	.byte	0x04, 0x2f
        /*015e*/ 	.short	(.L_113 - .L_112)
	.align		4
.L_112:
        /*0160*/ 	.word	index@(_ZN3cub18CUB_300001_SM_10006detail6reduce18DeviceReduceKernelINS2_10policy_hubIdyN4cuda3std3__44plusIdEEE10Policy1000EN6thrust24THRUST_300001_SM_1000_NS6detail15normal_iteratorINSD_10device_ptrIdEEEEyS9_dNS7_10__identityEEEvT0_PT3_T1_NS0_13GridEvenShareISN_EET2_T4_)
        /*0164*/ 	.word	0x0000001d


	//----- nvinfo : EIATTR_FRAME_SIZE
	.align		4
.L_113:
        /*0168*/ 	.byte	0x04, 0x11
        /*016a*/ 	.short	(.L_115 - .L_114)
	.align		4
.L_114:
        /*016c*/ 	.word	index@(_ZN3cub18CUB_300001_SM_10006detail6reduce18DeviceReduceKernelINS2_10policy_hubIdyN4cuda3std3__44plusIdEEE10Policy1000EN6thrust24THRUST_300001_SM_1000_NS6detail15normal_iteratorINSD_10device_ptrIdEEEEyS9_dNS7_10__identityEEEvT0_PT3_T1_NS0_13GridEvenShareISN_EET2_T4_)
        /*0170*/ 	.word	0x00000000


	//----- nvinfo : EIATTR_REGCOUNT
	.align		4
.L_115:
        /*0174*/ 	.byte	0x04, 0x2f
        /*0176*/ 	.short	(.L_117 - .L_116)
	.align		4
.L_116:
        /*0178*/ 	.word	index@(_ZN3cub18CUB_300001_SM_10006detail6reduce28DeviceReduceSingleTileKernelINS2_10policy_hubIdyN4cuda3std3__44plusIdEEE10Policy1000EPdSC_iS9_ddNS7_10__identityEEEvT0_T1_T2_T3_T4_T6_)
        /*017c*/ 	.word	0x00000030


	//----- nvinfo : EIATTR_FRAME_SIZE
	.align		4
.L_117:
        /*0180*/ 	.byte	0x04, 0x11
        /*0182*/ 	.short	(.L_119 - .L_118)
	.align		4
.L_118:
        /*0184*/ 	.word	index@(_ZN3cub18CUB_300001_SM_10006detail6reduce28DeviceReduceSingleTileKernelINS2_10policy_hubIdyN4cuda3std3__44plusIdEEE10Policy1000EPdSC_iS9_ddNS7_10__identityEEEvT0_T1_T2_T3_T4_T6_)
        /*0188*/ 	.word	0x00000000


	//----- nvinfo : EIATTR_MIN_STACK_SIZE
	.align		4
.L_119:
        /*018c*/ 	.byte	0x04, 0x12
        /*018e*/ 	.short	(.L_121 - .L_120)
	.align		4
.L_120:
        /*0190*/ 	.word	index@(_ZN3cub18CUB_300001_SM_10006detail6reduce28DeviceReduceSingleTileKernelINS2_10policy_hubIdyN4cuda3std3__44plusIdEEE10Policy1000EPdSC_iS9_ddNS7_10__identityEEEvT0_T1_T2_T3_T4_T6_)
        /*0194*/ 	.word	0x00000000


	//----- nvinfo : EIATTR_MIN_STACK_SIZE
	.align		4
.L_121:
        /*0198*/ 	.byte	0x04, 0x12
        /*019a*/ 	.short	(.L_123 - .L_122)
	.align		4
.L_122:
        /*019c*/ 	.word	index@(_ZN3cub18CUB_300001_SM_10006detail6reduce18DeviceReduceKernelINS2_10policy_hubIdyN4cuda3std3__44plusIdEEE10Policy1000EN6thrust24THRUST_300001_SM_1000_NS6detail15normal_iteratorINSD_10device_ptrIdEEEEyS9_dNS7_10__identityEEEvT0_PT3_T1_NS0_13GridEvenShareISN_EET2_T4_)
        /*01a0*/ 	.word	0x00000000


	//----- nvinfo : EIATTR_MIN_STACK_SIZE
	.align		4
.L_123:
        /*01a4*/ 	.byte	0x04, 0x12
        /*01a6*/ 	.short	(.L_125 - .L_124)
	.align		4
.L_124:
        /*01a8*/ 	.word	index@(_ZN3cub18CUB_300001_SM_10006detail6reduce28DeviceReduceSingleTileKernelINS2_10policy_hubIdyN4cuda3std3__44plusIdEEE10Policy1000EN6thrust24THRUST_300001_SM_1000_NS6detail15normal_iteratorINSD_10device_ptrIdEEEEPdyS9_ddNS7_10__identityEEEvT0_T1_T2_T3_T4_T6_)
        /*01ac*/ 	.word	0x00000000


	//----- nvinfo : EIATTR_MIN_STACK_SIZE
	.align		4
.L_125:
        /*01b0*/ 	.byte	0x04, 0x12
        /*01b2*/ 	.short	(.L_127 - .L_126)
	.align		4
.L_126:
        /*01b4*/ 	.word	index@(_ZN3cub18CUB_300001_SM_10006detail6reduce28DeviceReduceSingleTileKernelINS2_10policy_hubIdjN4cuda3std3__44plusIdEEE10Policy1000EPdSC_iS9_ddNS7_10__identityEEEvT0_T1_T2_T3_T4_T6_)
        /*01b8*/ 	.word	0x00000000


	//----- nvinfo : EIATTR_MIN_STACK_SIZE
	.align		4
.L_127:
        /*01bc*/ 	.byte	0x04, 0x12
        /*01be*/ 	.short	(.L_129 - .L_128)
	.align		4
.L_128:
        /*01c0*/ 	.word	index@(_ZN3cub18CUB_300001_SM_10006detail6reduce18DeviceReduceKernelINS2_10policy_hubIdjN4cuda3std3__44plusIdEEE10Policy1000EN6thrust24THRUST_300001_SM_1000_NS6detail15normal_iteratorINSD_10device_ptrIdEEEEjS9_dNS7_10__identityEEEvT0_PT3_T1_NS0_13GridEvenShareISN_EET2_T4_)
        /*01c4*/ 	.word	0x00000000


	//----- nvinfo : EIATTR_MIN_STACK_SIZE
	.align		4
.L_129:
        /*01c8*/ 	.byte	0x04, 0x12
        /*01ca*/ 	.short	(.L_131 - .L_130)
	.align		4
.L_130:
        /*01cc*/ 	.word	index@(_ZN3cub18CUB_300001_SM_10006detail6reduce28DeviceReduceSingleTileKernelINS2_10policy_hubIdjN4cuda3std3__44plusIdEEE10Policy1000EN6thrust24THRUST_300001_SM_1000_NS6detail15normal_iteratorINSD_10device_ptrIdEEEEPdjS9_ddNS7_10__identityEEEvT0_T1_T2_T3_T4_T6_)
        /*01d0*/ 	.word	0x00000000


	//----- nvinfo : EIATTR_MIN_STACK_SIZE
	.align		4
.L_131:
        /*01d4*/ 	.byte	0x04, 0x12
        /*01d6*/ 	.short	(.L_133 - .L_132)
	.align		4
.L_132:
        /*01d8*/ 	.word	index@(_ZN3cub18CUB_300001_SM_10006detail9transform16transform_kernelINS2_10policy_hubILb1EN4cuda3std3__45tupleIJN6thrust24THRUST_300001_SM_1000_NS6detail15normal_iteratorINSA_10device_ptrIdEEEEEEEE10policy1000ElNSA_6squareIdEESF_JPdEEEvT0_iT1_T2_DpNS2_10kernel_argIT3_EE)
        /*01dc*/ 	.word	0x00000000


	//----- nvinfo : EIATTR_MIN_STACK_SIZE
	.align		4
.L_133:
        /*01e0*/ 	.byte	0x04, 0x12
        /*01e2*/ 	.short	(.L_135 - .L_134)
	.align		4
.L_134:
        /*01e4*/ 	.word	index@(_ZN3cub18CUB_300001_SM_10006detail9transform16transform_kernelINS2_10policy_hubILb1EN4cuda3std3__45tupleIJN6thrust24THRUST_300001_SM_1000_NS6detail15normal_iteratorINSA_10device_ptrIdEEEEEEEE10policy1000EiNSA_6squareIdEESF_JPdEEEvT0_iT1_T2_DpNS2_10kernel_argIT3_EE)
        /*01e8*/ 	.word	0x00000000


	//----- nvinfo : EIATTR_MIN_STACK_SIZE
	.align		4
.L_135:
        /*01ec*/ 	.byte	0x04, 0x12
        /*01ee*/ 	.short	(.L_137 - .L_136)
	.align		4
.L_136:
        /*01f0*/ 	.word	index@(_ZN3cub18CUB_300001_SM_10006detail8for_each13static_kernelINS2_12policy_hub_t12policy_500_tEmN6thrust24THRUST_300001_SM_1000_NS8cuda_cub20__uninitialized_fill7functorINS7_10device_ptrIdEEdEEEEvT0_T1_)
        /*01f4*/ 	.word	0x00000000


	//----- nvinfo : EIATTR_MIN_STACK_SIZE
	.align		4
.L_137:
        /*01f8*/ 	.byte	0x04, 0x12
        /*01fa*/ 	.short	(.L_139 - .L_138)
	.align		4
.L_138:
        /*01fc*/ 	.word	index@(_ZN3cub18CUB_300001_SM_10006detail11EmptyKernelIvEEvv)
        /*0200*/ 	.word	0x00000000


	//----- nvinfo : EIATTR_MIN_STACK_SIZE
	.align		4
.L_139:
        /*0204*/ 	.byte	0x04, 0x12
        /*0206*/ 	.short	(.L_141 - .L_140)
	.align		4
.L_140:
        /*0208*/ 	.word	index@(_Z5setupP17curandStateXORWOWi)
        /*020c*/ 	.word	0x00000000


	//----- nvinfo : EIATTR_MIN_STACK_SIZE
	.align		4
.L_141:
        /*0210*/ 	.byte	0x04, 0x12
        /*0212*/ 	.short	(.L_143 - .L_142)
	.align		4
.L_142:
        /*0214*/ 	.word	index@(_Z3gamPdddddS_dS_iP17curandStateXORWOW)
        /*0218*/ 	.word	0x00000000


	//----- nvinfo : EIATTR_MIN_STACK_SIZE
	.align		4
.L_143:
        /*021c*/ 	.byte	0x04, 0x12
        /*021e*/ 	.short	(.L_145 - .L_144)
	.align		4
.L_144:
        /*0220*/ 	.word	index@(_Z3norPddiiddS_dddS_P17curandStateXORWOW)
        /*0224*/ 	.word	0x00000000
.L_145:


//--------------------- .nv.compat                --------------------------
	.section	.nv.compat,"",@"SHT_CUDA_COMPAT_INFO"
	.align	4
        /*0000*/ 	.byte	0x02, 0x09, 0x00, 0x00, 0x02, 0x02, 0x01, 0x00, 0x02, 0x05, 0x05, 0x00, 0x03, 0x07, 0x01, 0x01
        /*0010*/ 	.byte	0x02, 0x03, 0x00, 0x00, 0x02, 0x06, 0x01, 0x00, 0x04, 0x0b, 0x08, 0x00, 0x01, 0x00, 0x00, 0x00
        /*0020*/ 	.byte	0x00, 0x00, 0x00, 0x00


//--------------------- .nv.info._ZN3cub18CUB_300001_SM_10006detail6reduce28DeviceReduceSingleTileKernelINS2_10policy_hubIdyN4cuda3std3__44plusIdEEE10Policy1000EPdSC_iS9_ddNS7_10__identityEEEvT0_T1_T2_T3_T4_T6_ --------------------------
	.section	.nv.info._ZN3cub18CUB_300001_SM_10006detail6reduce28DeviceReduceSingleTileKernelINS2_10policy_hubIdyN4cuda3std3__44plusIdEEE10Policy1000EPdSC_iS9_ddNS7_10__identityEEEvT0_T1_T2_T3_T4_T6_,"",@"SHT_CUDA_INFO"
	.sectionflags	@""
	.align	4


	//----- nvinfo : EIATTR_CUDA_API_VERSION
	.align		4
        /*0000*/ 	.byte	0x04, 0x37
        /*0002*/ 	.short	(.L_147 - .L_146)
.L_146:
        /*0004*/ 	.word	0x00000082


	//----- nvinfo : EIATTR_KPARAM_INFO
	.align		4
.L_147:
        /*0008*/ 	.byte	0x04, 0x17
        /*000a*/ 	.short	(.L_149 - .L_148)
.L_148:
        /*000c*/ 	.word	0x00000000
        /*0010*/ 	.short	0x0005
        /*0012*/ 	.short	0x0020
        /*0014*/ 	.byte	0x00, 0xf0, 0x05, 0x00


	//----- nvinfo : EIATTR_KPARAM_INFO
	.align		4
.L_149:
        /*0018*/ 	.byte	0x04, 0x17
        /*001a*/ 	.short	(.L_151 - .L_150)
.L_150:
        /*001c*/ 	.word	0x00000000
        /*0020*/ 	.short	0x0004
        /*0022*/ 	.short	0x0018
        /*0024*/ 	.byte	0x00, 0xf0, 0x21, 0x00


	//----- nvinfo : EIATTR_KPARAM_INFO
	.align		4
.L_151:
        /*0028*/ 	.byte	0x04, 0x17
        /*002a*/ 	.short	(.L_153 - .L_152)
.L_152:
        /*002c*/ 	.word	0x00000000
        /*0030*/ 	.short	0x0003
        /*0032*/ 	.short	0x0014
        /*0034*/ 	.byte	0x00, 0xf0, 0x05, 0x00


	//----- nvinfo : EIATTR_KPARAM_INFO
	.align		4
.L_153:
        /*0038*/ 	.byte	0x04, 0x17
        /*003a*/ 	.short	(.L_155 - .L_154)
.L_154:
        /*003c*/ 	.word	0x00000000
        /*0040*/ 	.short	0x0002
        /*0042*/ 	.short	0x0010
        /*0044*/ 	.byte	0x00, 0xf0, 0x11, 0x00


	//----- nvinfo : EIATTR_KPARAM_INFO
	.align		4
.L_155:
        /*0048*/ 	.byte	0x04, 0x17
        /*004a*/ 	.short	(.L_157 - .L_156)
.L_156:
        /*004c*/ 	.word	0x00000000
        /*0050*/ 	.short	0x0001
        /*0052*/ 	.short	0x0008
        /*0054*/ 	.byte	0x00, 0xf5, 0x21, 0x00


	//----- nvinfo : EIATTR_KPARAM_INFO
	.align		4
.L_157:
        /*0058*/ 	.byte	0x04, 0x17
        /*005a*/ 	.short	(.L_159 - .L_158)
.L_158:
        /*005c*/ 	.word	0x00000000
        /*0060*/ 	.short	0x0000
        /*0062*/ 	.short	0x0000
        /*0064*/ 	.byte	0x00, 0xf5, 0x21, 0x00


	//----- nvinfo : EIATTR_SPARSE_MMA_MASK
	.align		4
.L_159:
        /*0068*/ 	.byte	0x03, 0x50
        /*006a*/ 	.short	0x0000


	//----- nvinfo : EIATTR_MAXREG_COUNT
	.align		4
        /*006c*/ 	.byte	0x03, 0x1b
        /*006e*/ 	.short	0x0080


	//----- nvinfo : EIATTR_NUM_BARRIERS
	.align		4
        /*0070*/ 	.byte	0x02, 0x4c
        /*0072*/ 	.byte	0x01
	.zero		1


	//----- nvinfo : EIATTR_MERCURY_ISA_VERSION
	.align		4
        /*0074*/ 	.byte	0x03, 0x5f
        /*0076*/ 	.short	0x0101


	//----- nvinfo : EIATTR_COOP_GROUP_MASK_REGIDS
	.align		4
        /*0078*/ 	.byte	0x04, 0x29
        /*007a*/ 	.short	(.L_161 - .L_160)


	//   ....[0]....
.L_160:
        /*007c*/ 	.word	0xffffffff


	//   ....[1]....
        /*0080*/ 	.word	0xffffffff


	//   ....[2]....
        /*0084*/ 	.word	0xffffffff


	//   ....[3]....
        /*0088*/ 	.word	0xffffffff


	//   ....[4]....
        /*008c*/ 	.word	0xffffffff


	//   ....[5]....
        /*0090*/ 	.word	0xffffffff


	//   ....[6]....
        /*0094*/ 	.word	0xffffffff


	//   ....[7]....
        /*0098*/ 	.word	0xffffffff


	//   ....[8]....
        /*009c*/ 	.word	0xffffffff


	//   ....[9]....
        /*00a0*/ 	.word	0xffffffff


	//   ....[10]....
        /*00a4*/ 	.word	0xffffffff


	//   ....[11]....
        /*00a8*/ 	.word	0xffffffff


	//   ....[12]....
        /*00ac*/ 	.word	0xffffffff


	//   ....[13]....
        /*00b0*/ 	.word	0xffffffff


	//   ....[14]....
        /*00b4*/ 	.word	0xffffffff


	//   ....[15]....
        /*00b8*/ 	.word	0xffffffff


	//   ....[16]....
        /*00bc*/ 	.word	0xffffffff


	//   ....[17]....
        /*00c0*/ 	.word	0xffffffff


	//   ....[18]....
        /*00c4*/ 	.word	0xffffffff


	//   ....[19]....
        /*00c8*/ 	.word	0xffffffff


	//   ....[20]....
        /*00cc*/ 	.word	0xffffffff


	//   ....[21]....
        /*00d0*/ 	.word	0xffffffff


	//   ....[22]....
        /*00d4*/ 	.word	0xffffffff


	//   ....[23]....
        /*00d8*/ 	.word	0xffffffff


	//   ....[24]....
        /*00dc*/ 	.word	0xffffffff


	//   ....[25]....
        /*00e0*/ 	.word	0xffffffff


	//   ....[26]....
        /*00e4*/ 	.word	0xffffffff


	//   ....[27]....
        /*00e8*/ 	.word	0xffffffff


	//   ....[28]....
        /*00ec*/ 	.word	0xffffffff


	//   ....[29]....
        /*00f0*/ 	.word	0xffffffff


	//----- nvinfo : EIATTR_COOP_GROUP_INSTR_OFFSETS
	.align		4
.L_161:
        /*00f4*/ 	.byte	0x04, 0x28
        /*00f6*/ 	.short	(.L_163 - .L_162)


	//   ....[0]....
.L_162:
        /*00f8*/ 	.word	0x00000960


	//   ....[1]....
        /*00fc*/ 	.word	0x00000970


	//   ....[2]....
        /*0100*/ 	.word	0x000009e0


	//   ....[3]....
        /*0104*/ 	.word	0x00000a10


	//   ....[4]....
        /*0108*/ 	.word	0x00000a70


	//   ....[5]....
        /*010c*/ 	.word	0x00000a80


	//   ....[6]....
        /*0110*/ 	.word	0x00000ae0


	//   ....[7]....
        /*0114*/ 	.word	0x00000af0


	//   ....[8]....
        /*0118*/ 	.word	0x00000b40


	//   ....[9]....
        /*011c*/ 	.word	0x00000b60


	//   ....[10]....
        /*0120*/ 	.word	0x00000e10


	//   ....[11]....
        /*0124*/ 	.word	0x00000e20


	//   ....[12]....
        /*0128*/ 	.word	0x00000eb0


	//   ....[13]....
        /*012c*/ 	.word	0x00000ed0


	//   ....[14]....
        /*0130*/ 	.word	0x00000f20


	//   ....[15]....
        /*0134*/ 	.word	0x00000f40


	//   ....[16]....
        /*0138*/ 	.word	0x00000f90


	//   ....[17]....
        /*013c*/ 	.word	0x00000fb0


	//   ....[18]....
        /*0140*/ 	.word	0x00001000


	//   ....[19]....
        /*0144*/ 	.word	0x00001030


	//   ....[20]....
        /*0148*/ 	.word	0x000020b0


	//   ....[21]....
        /*014c*/ 	.word	0x000020c0


	//   ....[22]....
        /*0150*/ 	.word	0x00002130


	//   ....[23]....
        /*0154*/ 	.word	0x00002140


	//   ....[24]....
        /*0158*/ 	.word	0x000021a0


	//   ....[25]....
        /*015c*/ 	.word	0x000021b0


	//   ....[26]....
        /*0160*/ 	.word	0x00002200


	//   ....[27]....
        /*0164*/ 	.word	0x00002220


	//   ....[28]....
        /*0168*/ 	.word	0x00002280


	//   ....[29]....
        /*016c*/ 	.word	0x000022b0


	//----- nvinfo : EIATTR_VRC_CTA_INIT_COUNT
	.align		4
.L_163:
        /*0170*/ 	.byte	0x02, 0x4a
	.zero		1
	.zero		1


	//----- nvinfo : EIATTR_EXIT_INSTR_OFFSETS
	.align		4
        /*0174*/ 	.byte	0x04, 0x1c
        /*0176*/ 	.short	(.L_165 - .L_164)


	//   ....[0]....
.L_164:
        /*0178*/ 	.word	0x00000080


	//   ....[1]....
        /*017c*/ 	.word	0x000000c0


	//   ....[2]....
        /*0180*/ 	.word	0x00002510


	//   ....[3]....
        /*0184*/ 	.word	0x00002560


	//----- nvinfo : EIATTR_MAX_THREADS
	.align		4
.L_165:
        /*0188*/ 	.byte	0x04, 0x05
        /*018a*/ 	.short	(.L_167 - .L_166)
.L_166:
        /*018c*/ 	.word	0x00000200
        /*0190*/ 	.word	0x00000001
        /*0194*/ 	.word	0x00000001


	//----- nvinfo : EIATTR_CRS_STACK_SIZE
	.align		4
.L_167:
        /*0198*/ 	.byte	0x04, 0x1e
        /*019a*/ 	.short	(.L_169 - .L_168)
.L_168:
        /*019c*/ 	.word	0x00000000


	//----- nvinfo : EIATTR_CBANK_PARAM_SIZE
	.align		4
.L_169:
        /*01a0*/ 	.byte	0x03, 0x19
        /*01a2*/ 	.short	0x0021


	//----- nvinfo : EIATTR_PARAM_CBANK
	.align		4
        /*01a4*/ 	.byte	0x04, 0x0a
        /*01a6*/ 	.short	(.L_171 - .L_170)
	.align		4
.L_170:
        /*01a8*/ 	.word	index@(.nv.constant0._ZN3cub18CUB_300001_SM_10006detail6reduce28DeviceReduceSingleTileKernelINS2_10policy_hubIdyN4cuda3std3__44plusIdEEE10Policy1000EPdSC_iS9_ddNS7_10__identityEEEvT0_T1_T2_T3_T4_T6_)
        /*01ac*/ 	.short	0x0380
        /*01ae*/ 	.short	0x0021


	//----- nvinfo : EIATTR_SW_WAR
	.align		4
.L_171:
        /*01b0*/ 	.byte	0x04, 0x36
        /*01b2*/ 	.short	(.L_173 - .L_172)
.L_172:
        /*01b4*/ 	.word	0x00000008
.L_173:


//--------------------- .nv.info._ZN3cub18CUB_300001_SM_10006detail6reduce18DeviceReduceKernelINS2_10policy_hubIdyN4cuda3std3__44plusIdEEE10Policy1000EN6thrust24THRUST_300001_SM_1000_NS6detail15normal_iteratorINSD_10device_ptrIdEEEEyS9_dNS7_10__identityEEEvT0_PT3_T1_NS0_13GridEvenShareISN_EET2_T4_ --------------------------
	.section	.nv.info._ZN3cub18CUB_300001_SM_10006detail6reduce18DeviceReduceKernelINS2_10policy_hubIdyN4cuda3std3__44plusIdEEE10Policy1000EN6thrust24THRUST_300001_SM_1000_NS6detail15normal_iteratorINSD_10device_ptrIdEEEEyS9_dNS7_10__identityEEEvT0_PT3_T1_NS0_13GridEvenShareISN_EET2_T4_,"",@"SHT_CUDA_INFO"
	.sectionflags	@""
	.align	4


	//----- nvinfo : EIATTR_CUDA_API_VERSION
	.align		4
        /*0000*/ 	.byte	0x04, 0x37
        /*0002*/ 	.short	(.L_175 - .L_174)
.L_174:
        /*0004*/ 	.word	0x00000082


	//----- nvinfo : EIATTR_KPARAM_INFO
	.align		4
.L_175:
        /*0008*/ 	.byte	0x04, 0x17
        /*000a*/ 	.short	(.L_177 - .L_176)
.L_176:
        /*000c*/ 	.word	0x00000000
        /*0010*/ 	.short	0x0005
        /*0012*/ 	.short	0x0061
        /*0014*/ 	.byte	0x00, 0xf0, 0x05, 0x00


	//----- nvinfo : EIATTR_KPARAM_INFO
	.align		4
.L_177:
        /*0018*/ 	.byte	0x04, 0x17
        /*001a*/ 	.short	(.L_179 - .L_178)
.L_178:
        /*001c*/ 	.word	0x00000000
        /*0020*/ 	.short	0x0004
        /*0022*/ 	.short	0x0060
        /*0024*/ 	.byte	0x00, 0xf0, 0x05, 0x00


	//----- nvinfo : EIATTR_KPARAM_INFO
	.align		4
.L_179:
        /*0028*/ 	.byte	0x04, 0x17
        /*002a*/ 	.short	(.L_181 - .L_180)
.L_180:
        /*002c*/ 	.word	0x00000000
        /*0030*/ 	.short	0x0003
        /*0032*/ 	.short	0x0018
        /*0034*/ 	.byte	0x00, 0xf0, 0x21, 0x01


	//----- nvinfo : EIATTR_KPARAM_INFO
	.align		4
.L_181:
        /*0038*/ 	.byte	0x04, 0x17
        /*003a*/ 	.short	(.L_183 - .L_182)
.L_182:
        /*003c*/ 	.word	0x00000000
        /*0040*/ 	.short	0x0002
        /*0042*/ 	.short	0x0010
        /*0044*/ 	.byte	0x00, 0xf0, 0x21, 0x00


	//----- nvinfo : EIATTR_KPARAM_INFO
	.align		4
.L_183:
        /*0048*/ 	.byte	0x04, 0x17
        /*004a*/ 	.short	(.L_185 - .L_184)
.L_184:
        /*004c*/ 	.word	0x00000000
        /*0050*/ 	.short	0x0001
        /*0052*/ 	.short	0x0008
        /*0054*/ 	.byte	0x00, 0xf5, 0x21, 0x00


	//----- nvinfo : EIATTR_KPARAM_INFO
	.align		4
.L_185:
        /*0058*/ 	.byte	0x04, 0x17
        /*005a*/ 	.short	(.L_187 - .L_186)
.L_186:
        /*005c*/ 	.word	0x00000000
        /*0060*/ 	.short	0x0000
        /*0062*/ 	.short	0x0000
        /*0064*/ 	.byte	0x00, 0xf0, 0x21, 0x00


	//----- nvinfo : EIATTR_SPARSE_MMA_MASK
	.align		4
.L_187:
        /*0068*/ 	.byte	0x03, 0x50
        /*006a*/ 	.short	0x0000


	//----- nvinfo : EIATTR_MAXREG_COUNT
	.align		4
        /*006c*/ 	.byte	0x03, 0x1b
        /*006e*/ 	.short	0x0080


	//----- nvinfo : EIATTR_NUM_BARRIERS
	.align		4
        /*0070*/ 	.byte	0x02, 0x4c
        /*0072*/ 	.byte	0x01
	.zero		1


	//----- nvinfo : EIATTR_MERCURY_ISA_VERSION
	.align		4
        /*0074*/ 	.byte	0x03, 0x5f
        /*0076*/ 	.short	0x0101


	//----- nvinfo : EIATTR_COOP_GROUP_MASK_REGIDS
	.align		4
        /*0078*/ 	.byte	0x04, 0x29
        /*007a*/ 	.short	(.L_189 - .L_188)


	//   ....[0]....
.L_188:
        /*007c*/ 	.word	0xffffffff


	//   ....[1]....
        /*0080*/ 	.word	0xffffffff


	//   ....[2]....
        /*0084*/ 	.word	0xffffffff


	//   ....[3]....
        /*0088*/ 	.word	0xffffffff


	//   ....[4]....
        /*008c*/ 	.word	0xffffffff


	//   ....[5]....
        /*0090*/ 	.word	0xffffffff


	//   ....[6]....
        /*0094*/ 	.word	0xffffffff


	//   ....[7]....
        /*0098*/ 	.word	0xffffffff


	//   ....[8]....
        /*009c*/ 	.word	0xffffffff


	//   ....[9]....
        /*00a0*/ 	.word	0xffffffff


	//   ....[10]....
        /*00a4*/ 	.word	0xffffffff


	//   ....[11]....
        /*00a8*/ 	.word	0xffffffff


	//   ....[12]....
        /*00ac*/ 	.word	0xffffffff


	//   ....[13]....
        /*00b0*/ 	.word	0xffffffff


	//   ....[14]....
        /*00b4*/ 	.word	0xffffffff


	//   ....[15]....
        /*00b8*/ 	.word	0xffffffff


	//   ....[16]....
        /*00bc*/ 	.word	0xffffffff


	//   ....[17]....
        /*00c0*/ 	.word	0xffffffff


	//   ....[18]....
        /*00c4*/ 	.word	0xffffffff


	//   ....[19]....
        /*00c8*/ 	.word	0xffffffff


	//   ....[20]....
        /*00cc*/ 	.word	0xffffffff


	//   ....[21]....
        /*00d0*/ 	.word	0xffffffff


	//   ....[22]....
        /*00d4*/ 	.word	0xffffffff


	//   ....[23]....
        /*00d8*/ 	.word	0xffffffff


	//   ....[24]....
        /*00dc*/ 	.word	0xffffffff


	//   ....[25]....
        /*00e0*/ 	.word	0xffffffff


	//   ....[26]....
        /*00e4*/ 	.word	0xffffffff


	//   ....[27]....
        /*00e8*/ 	.word	0xffffffff


	//   ....[28]....
        /*00ec*/ 	.word	0xffffffff


	//   ....[29]....
        /*00f0*/ 	.word	0xffffffff


	//----- nvinfo : EIATTR_COOP_GROUP_INSTR_OFFSETS
	.align		4
.L_189:
        /*00f4*/ 	.byte	0x04, 0x28
        /*00f6*/ 	.short	(.L_191 - .L_190)


	//   ....[0]....
.L_190:
        /*00f8*/ 	.word	0x000009a0


	//   ....[1]....
        /*00fc*/ 	.word	0x000009b0


	//   ....[2]....
        /*0100*/ 	.word	0x00000a20


	//   ....[3]....
        /*0104*/ 	.word	0x00000a40


	//   ....[4]....
        /*0108*/ 	.word	0x00000ab0


	//   ....[5]....
        /*010c*/ 	.word	0x00000ac0


	//   ....[6]....
        /*0110*/ 	.word	0x00000b10


	//   ....[7]....
        /*0114*/ 	.word	0x00000b30


	//   ....[8]....
        /*0118*/ 	.word	0x00000ba0


	//   ....[9]....
        /*011c*/ 	.word	0x00000bb0


	//   ....[10]....
        /*0120*/ 	.word	0x00000e50


	//   ....[11]....
        /*0124*/ 	.word	0x00000e60


	//   ....[12]....
        /*0128*/ 	.word	0x00000ee0


	//   ....[13]....
        /*012c*/ 	.word	0x00000f00


	//   ....[14]....
        /*0130*/ 	.word	0x00000f50


	//   ....[15]....
        /*0134*/ 	.word	0x00000f80


	//   ....[16]....
        /*0138*/ 	.word	0x00000fd0


	//   ....[17]....
        /*013c*/ 	.word	0x00000ff0


	//   ....[18]....
        /*0140*/ 	.word	0x00001060


	//   ....[19]....
        /*0144*/ 	.word	0x00001090


	//   ....[20]....
        /*0148*/ 	.word	0x00002360


	//   ....[21]....
        /*014c*/ 	.word	0x00002370


	//   ....[22]....
        /*0150*/ 	.word	0x000023f0


	//   ....[23]....
        /*0154*/ 	.word	0x00002400


	//   ....[24]....
        /*0158*/ 	.word	0x00002460


	//   ....[25]....
        /*015c*/ 	.word	0x00002470


	//   ....[26]....
        /*0160*/ 	.word	0x000024c0


	//   ....[27]....
        /*0164*/ 	.word	0x000024f0


	//   ....[28]....
        /*0168*/ 	.word	0x00002570


	//   ....[29]....
        /*016c*/ 	.word	0x00002580


	//----- nvinfo : EIATTR_VRC_CTA_INIT_COUNT
	.align		4
.L_191:
        /*0170*/ 	.byte	0x02, 0x4a
	.zero		1
	.zero		1


	//----- nvinfo : EIATTR_EXIT_INSTR_OFFSETS
	.align		4
        /*0174*/ 	.byte	0x04, 0x1c
        /*0176*/ 	.short	(.L_193 - .L_192)


	//   ....[0]....
.L_192:
        /*0178*/ 	.word	0x000027b0


	//   ....[1]....
        /*017c*/ 	.word	0x00002810


	//----- nvinfo : EIATTR_MAX_THREADS
	.align		4
.L_193:
        /*0180*/ 	.byte	0x04, 0x05
        /*0182*/ 	.short	(.L_195 - .L_194)
.L_194:
        /*0184*/ 	.word	0x00000200
        /*0188*/ 	.word	0x00000001
        /*018c*/ 	.word	0x00000001


	//----- nvinfo : EIATTR_CRS_STACK_SIZE
	.align		4
.L_195:
        /*0190*/ 	.byte	0x04, 0x1e
        /*0192*/ 	.short	(.L_197 - .L_196)
.L_196:
        /*0194*/ 	.word	0x00000000


	//----- nvinfo : EIATTR_CBANK_PARAM_SIZE
	.align		4
.L_197:
        /*0198*/ 	.byte	0x03, 0x19
        /*019a*/ 	.short	0x0062


	//----- nvinfo : EIATTR_PARAM_CBANK
	.align		4
        /*019c*/ 	.byte	0x04, 0x0a
        /*019e*/ 	.short	(.L_199 - .L_198)
	.align		4
.L_198:
        /*01a0*/ 	.word	index@(.nv.constant0._ZN3cub18CUB_300001_SM_10006detail6reduce18DeviceReduceKernelINS2_10policy_hubIdyN4cuda3std3__44plusIdEEE10Policy1000EN6thrust24THRUST_300001_SM_1000_NS6detail15normal_iteratorINSD_10device_ptrIdEEEEyS9_dNS7_10__identityEEEvT0_PT3_T1_NS0_13GridEvenShareISN_EET2_T4_)
        /*01a4*/ 	.short	0x0380
        /*01a6*/ 	.short	0x0062


	//----- nvinfo : EIATTR_SW_WAR
	.align		4
.L_199:
        /*01a8*/ 	.byte	0x04, 0x36
        /*01aa*/ 	.short	(.L_201 - .L_200)
.L_200:
        /*01ac*/ 	.word	0x00000008
.L_201:


//--------------------- .nv.info._ZN3cub18CUB_300001_SM_10006detail6reduce28DeviceReduceSingleTileKernelINS2_10policy_hubIdyN4cuda3std3__44plusIdEEE10Policy1000EN6thrust24THRUST_300001_SM_1000_NS6detail15normal_iteratorINSD_10device_ptrIdEEEEPdyS9_ddNS7_10__identityEEEvT0_T1_T2_T3_T4_T6_ --------------------------
	.section	.nv.info._ZN3cub18CUB_300001_SM_10006detail6reduce28DeviceReduceSingleTileKernelINS2_10policy_hubIdyN4cuda3std3__44plusIdEEE10Policy1000EN6thrust24THRUST_300001_SM_1000_NS6detail15normal_iteratorINSD_10device_ptrIdEEEEPdyS9_ddNS7_10__identityEEEvT0_T1_T2_T3_T4_T6_,"",@"SHT_CUDA_INFO"
	.sectionflags	@""
	.align	4


	//----- nvinfo : EIATTR_CUDA_API_VERSION
	.align		4
        /*0000*/ 	.byte	0x04, 0x37
        /*0002*/ 	.short	(.L_203 - .L_202)
.L_202:
        /*0004*/ 	.word	0x00000082


	//----- nvinfo : EIATTR_KPARAM_INFO
	.align		4
.L_203:
        /*0008*/ 	.byte	0x04, 0x17
        /*000a*/ 	.short	(.L_205 - .L_204)
.L_204:
        /*000c*/ 	.word	0x00000000
        /*0010*/ 	.short	0x0005
        /*0012*/ 	.short	0x0028
        /*0014*/ 	.byte	0x00, 0xf0, 0x05, 0x00


	//----- nvinfo : EIATTR_KPARAM_INFO
	.align		4
.L_205:
        /*0018*/ 	.byte	0x04, 0x17
        /*001a*/ 	.short	(.L_207 - .L_206)
.L_206:
        /*001c*/ 	.word	0x00000000
        /*0020*/ 	.short	0x0004
        /*0022*/ 	.short	0x0020
        /*0024*/ 	.byte	0x00, 0xf0, 0x21, 0x00


	//----- nvinfo : EIATTR_KPARAM_INFO
	.align		4
.L_207:
        /*0028*/ 	.byte	0x04, 0x17
        /*002a*/ 	.short	(.L_209 - .L_208)
.L_208:
        /*002c*/ 	.word	0x00000000
        /*0030*/ 	.short	0x0003
        /*0032*/ 	.short	0x0018
        /*0034*/ 	.byte	0x00, 0xf0, 0x05, 0x00


	//----- nvinfo : EIATTR_KPARAM_INFO
	.align		4
.L_209:
        /*0038*/ 	.byte	0x04, 0x17
        /*003a*/ 	.short	(.L_211 - .L_210)
.L_210:
        /*003c*/ 	.word	0x00000000
        /*0040*/ 	.short	0x0002
        /*0042*/ 	.short	0x0010
        /*0044*/ 	.byte	0x00, 0xf0, 0x21, 0x00


	//----- nvinfo : EIATTR_KPARAM_INFO
	.align		4
.L_211:
        /*0048*/ 	.byte	0x04, 0x17
        /*004a*/ 	.short	(.L_213 - .L_212)
.L_212:
        /*004c*/ 	.word	0x00000000
        /*0050*/ 	.short	0x0001
        /*0052*/ 	.short	0x0008
        /*0054*/ 	.byte	0x00, 0xf5, 0x21, 0x00


	//----- nvinfo : EIATTR_KPARAM_INFO
	.align		4
.L_213:
        /*0058*/ 	.byte	0x04, 0x17
        /*005a*/ 	.short	(.L_215 - .L_214)
.L_214:
        /*005c*/ 	.word	0x00000000
        /*0060*/ 	.short	0x0000
        /*0062*/ 	.short	0x0000
        /*0064*/ 	.byte	0x00, 0xf0, 0x21, 0x00


	//----- nvinfo : EIATTR_SPARSE_MMA_MASK
	.align		4
.L_215:
        /*0068*/ 	.byte	0x03, 0x50
        /*006a*/ 	.short	0x0000


	//----- nvinfo : EIATTR_MAXREG_COUNT
	.align		4
        /*006c*/ 	.byte	0x03, 0x1b
        /*006e*/ 	.short	0x0080


	//----- nvinfo : EIATTR_NUM_BARRIERS
	.align		4
        /*0070*/ 	.byte	0x02, 0x4c
        /*0072*/ 	.byte	0x01
	.zero		1


	//----- nvinfo : EIATTR_MERCURY_ISA_VERSION
	.align		4
        /*0074*/ 	.byte	0x03, 0x5f
        /*0076*/ 	.short	0x0101


	//----- nvinfo : EIATTR_COOP_GROUP_MASK_REGIDS
	.align		4
        /*0078*/ 	.byte	0x04, 0x29
        /*007a*/ 	.short	(.L_217 - .L_216)


	//   ....[0]....
.L_216:
        /*007c*/ 	.word	0xffffffff


	//   ....[1]....
        /*0080*/ 	.word	0xffffffff


	//   ....[2]....
        /*0084*/ 	.word	0xffffffff


	//   ....[3]....
        /*0088*/ 	.word	0xffffffff


	//   ....[4]....
        /*008c*/ 	.word	0xffffffff


	//   ....[5]....
        /*0090*/ 	.word	0xffffffff


	//   ....[6]....
        /*0094*/ 	.word	0xffffffff


	//   ....[7]....
        /*0098*/ 	.word	0xffffffff


	//   ....[8]....
        /*009c*/ 	.word	0xffffffff


	//   ....[9]....
        /*00a0*/ 	.word	0xffffffff


	//   ....[10]....
        /*00a4*/ 	.word	0xffffffff


	//   ....[11]....
        /*00a8*/ 	.word	0xffffffff


	//   ....[12]....
        /*00ac*/ 	.word	0xffffffff


	//   ....[13]....
        /*00b0*/ 	.word	0xffffffff


	//   ....[14]....
        /*00b4*/ 	.word	0xffffffff


	//   ....[15]....
        /*00b8*/ 	.word	0xffffffff


	//   ....[16]....
        /*00bc*/ 	.word	0xffffffff


	//   ....[17]....
        /*00c0*/ 	.word	0xffffffff


	//   ....[18]....
        /*00c4*/ 	.word	0xffffffff


	//   ....[19]....
        /*00c8*/ 	.word	0xffffffff


	//   ....[20]....
        /*00cc*/ 	.word	0xffffffff


	//   ....[21]....
        /*00d0*/ 	.word	0xffffffff


	//   ....[22]....
        /*00d4*/ 	.word	0xffffffff


	//   ....[23]....
        /*00d8*/ 	.word	0xffffffff


	//   ....[24]....
        /*00dc*/ 	.word	0xffffffff


	//   ....[25]....
        /*00e0*/ 	.word	0xffffffff


	//   ....[26]....
        /*00e4*/ 	.word	0xffffffff


	//   ....[27]....
        /*00e8*/ 	.word	0xffffffff


	//   ....[28]....
        /*00ec*/ 	.word	0xffffffff


	//   ....[29]....
        /*00f0*/ 	.word	0xffffffff


	//----- nvinfo : EIATTR_COOP_GROUP_INSTR_OFFSETS
	.align		4
.L_217:
        /*00f4*/ 	.byte	0x04, 0x28
        /*00f6*/ 	.short	(.L_219 - .L_218)


	//   ....[0]....
.L_218:
        /*00f8*/ 	.word	0x00000910


	//   ....[1]....
        /*00fc*/ 	.word	0x00000920


	//   ....[2]....
        /*0100*/ 	.word	0x00000990


	//   ....[3]....
        /*0104*/ 	.word	0x000009a0


	//   ....[4]....
        /*0108*/ 	.word	0x00000a00


	//   ....[5]....
        /*010c*/ 	.word	0x00000a10


	//   ....[6]....
        /*0110*/ 	.word	0x00000a60


	//   ....[7]....
        /*0114*/ 	.word	0x00000a80


	//   ....[8]....
        /*0118*/ 	.word	0x00000ae0


	//   ....[9]....
        /*011c*/ 	.word	0x00000b10


	//   ....[10]....
        /*0120*/ 	.word	0x00000dc0


	//   ....[11]....
        /*0124*/ 	.word	0x00000dd0


	//   ....[12]....
        /*0128*/ 	.word	0x00000e60


	//   ....[13]....
        /*012c*/ 	.word	0x00000e70


	//   ....[14]....
        /*0130*/ 	.word	0x00000ed0


	//   ....[15]....
        /*0134*/ 	.word	0x00000ee0


	//   ....[16]....
        /*0138*/ 	.word	0x00000f30


	//   ....[17]....
        /*013c*/ 	.word	0x00000f50


	//   ....[18]....
        /*0140*/ 	.word	0x00000fc0


	//   ....[19]....
        /*0144*/ 	.word	0x00000ff0


	//   ....[20]....
        /*0148*/ 	.word	0x00002180


	//   ....[21]....
        /*014c*/ 	.word	0x00002190


	//   ....[22]....
        /*0150*/ 	.word	0x00002200


	//   ....[23]....
        /*0154*/ 	.word	0x00002210


	//   ....[24]....
        /*0158*/ 	.word	0x00002270


	//   ....[25]....
        /*015c*/ 	.word	0x00002280


	//   ....[26]....
        /*0160*/ 	.word	0x000022d0


	//   ....[27]....
        /*0164*/ 	.word	0x000022f0


	//   ....[28]....
        /*0168*/ 	.word	0x00002350


	//   ....[29]....
        /*016c*/ 	.word	0x00002380


	//----- nvinfo : EIATTR_VRC_CTA_INIT_COUNT
	.align		4
.L_219:
        /*0170*/ 	.byte	0x02, 0x4a
	.zero		1
	.zero		1


	//----- nvinfo : EIATTR_EXIT_INSTR_OFFSETS
	.align		4
        /*0174*/ 	.byte	0x04, 0x1c
        /*0176*/ 	.short	(.L_221 - .L_220)


	//   ....[0]....
.L_220:
        /*0178*/ 	.word	0x000000a0


	//   ....[1]....
        /*017c*/ 	.word	0x000000e0


	//   ....[2]....
        /*0180*/ 	.word	0x000025e0


	//   ....[3]....
        /*0184*/ 	.word	0x00002630


	//----- nvinfo : EIATTR_MAX_THREADS
	.align		4
.L_221:
        /*0188*/ 	.byte	0x04, 0x05
        /*018a*/ 	.short	(.L_223 - .L_222)
.L_222:
        /*018c*/ 	.word	0x00000200
        /*0190*/ 	.word	0x00000001
        /*0194*/ 	.word	0x00000001


	//----- nvinfo : EIATTR_CRS_STACK_SIZE
	.align		4
.L_223:
        /*0198*/ 	.byte	0x04, 0x1e
        /*019a*/ 	.short	(.L_225 - .L_224)
.L_224:
        /*019c*/ 	.word	0x00000000


	//----- nvinfo : EIATTR_CBANK_PARAM_SIZE
	.align		4
.L_225:
        /*01a0*/ 	.byte	0x03, 0x19
        /*01a2*/ 	.short	0x0029


	//----- nvinfo : EIATTR_PARAM_CBANK
	.align		4
        /*01a4*/ 	.byte	0x04, 0x0a
        /*01a6*/ 	.short	(.L_227 - .L_226)
	.align		4
.L_226:
        /*01a8*/ 	.word	index@(.nv.constant0._ZN3cub18CUB_300001_SM_10006detail6reduce28DeviceReduceSingleTileKernelINS2_10policy_hubIdyN4cuda3std3__44plusIdEEE10Policy1000EN6thrust24THRUST_300001_SM_1000_NS6detail15normal_iteratorINSD_10device_ptrIdEEEEPdyS9_ddNS7_10__identityEEEvT0_T1_T2_T3_T4_T6_)
        /*01ac*/ 	.short	0x0380
        /*01ae*/ 	.short	0x0029


	//----- nvinfo : EIATTR_SW_WAR
	.align		4
.L_227:
        /*01b0*/ 	.byte	0x04, 0x36
        /*01b2*/ 	.short	(.L_229 - .L_228)
.L_228:
        /*01b4*/ 	.word	0x00000008
.L_229:


//--------------------- .nv.info._ZN3cub18CUB_300001_SM_10006detail6reduce28DeviceReduceSingleTileKernelINS2_10policy_hubIdjN4cuda3std3__44plusIdEEE10Policy1000EPdSC_iS9_ddNS7_10__identityEEEvT0_T1_T2_T3_T4_T6_ --------------------------
	.section	.nv.info._ZN3cub18CUB_300001_SM_10006detail6reduce28DeviceReduceSingleTileKernelINS2_10policy_hubIdjN4cuda3std3__44plusIdEEE10Policy1000EPdSC_iS9_ddNS7_10__identityEEEvT0_T1_T2_T3_T4_T6_,"",@"SHT_CUDA_INFO"
	.sectionflags	@""
	.align	4


	//----- nvinfo : EIATTR_CUDA_API_VERSION
	.align		4
        /*0000*/ 	.byte	0x04, 0x37
        /*0002*/ 	.short	(.L_231 - .L_230)
.L_230:
        /*0004*/ 	.word	0x00000082


	//----- nvinfo : EIATTR_KPARAM_INFO
	.align		4
.L_231:
        /*0008*/ 	.byte	0x04, 0x17
        /*000a*/ 	.short	(.L_233 - .L_232)
.L_232:
        /*000c*/ 	.word	0x00000000
        /*0010*/ 	.short	0x0005
        /*0012*/ 	.short	0x0020
        /*0014*/ 	.byte	0x00, 0xf0, 0x05, 0x00


	//----- nvinfo : EIATTR_KPARAM_INFO
	.align		4
.L_233:
        /*0018*/ 	.byte	0x04, 0x17
        /*001a*/ 	.short	(.L_235 - .L_234)
.L_234:
        /*001c*/ 	.word	0x00000000
        /*0020*/ 	.short	0x0004
        /*0022*/ 	.short	0x0018
        /*0024*/ 	.byte	0x00, 0xf0, 0x21, 0x00


	//----- nvinfo : EIATTR_KPARAM_INFO
	.align		4
.L_235:
        /*0028*/ 	.byte	0x04, 0x17
        /*002a*/ 	.short	(.L_237 - .L_236)
.L_236:
        /*002c*/ 	.word	0x00000000
        /*0030*/ 	.short	0x0003
        /*0032*/ 	.short	0x0014
        /*0034*/ 	.byte	0x00, 0xf0, 0x05, 0x00


	//----- nvinfo : EIATTR_KPARAM_INFO
	.align		4
.L_237:
        /*0038*/ 	.byte	0x04, 0x17
        /*003a*/ 	.short	(.L_239 - .L_238)
.L_238:
        /*003c*/ 	.word	0x00000000
        /*0040*/ 	.short	0x0002
        /*0042*/ 	.short	0x0010
        /*0044*/ 	.byte	0x00, 0xf0, 0x11, 0x00


	//----- nvinfo : EIATTR_KPARAM_INFO
	.align		4
.L_239:
        /*0048*/ 	.byte	0x04, 0x17
        /*004a*/ 	.short	(.L_241 - .L_240)
.L_240:
        /*004c*/ 	.word	0x00000000
        /*0050*/ 	.short	0x0001
        /*0052*/ 	.short	0x0008
        /*0054*/ 	.byte	0x00, 0xf5, 0x21, 0x00


	//----- nvinfo : EIATTR_KPARAM_INFO
	.align		4
.L_241:
        /*0058*/ 	.byte	0x04, 0x17
        /*005a*/ 	.short	(.L_243 - .L_242)
.L_242:
        /*005c*/ 	.word	0x00000000
        /*0060*/ 	.short	0x0000
        /*0062*/ 	.short	0x0000
        /*0064*/ 	.byte	0x00, 0xf5, 0x21, 0x00


	//----- nvinfo : EIATTR_SPARSE_MMA_MASK
	.align		4
.L_243:
        /*0068*/ 	.byte	0x03, 0x50
        /*006a*/ 	.short	0x0000


	//----- nvinfo : EIATTR_MAXREG_COUNT
	.align		4
        /*006c*/ 	.byte	0x03, 0x1b
        /*006e*/ 	.short	0x0060


	//----- nvinfo : EIATTR_NUM_BARRIERS
	.align		4
        /*0070*/ 	.byte	0x02, 0x4c
        /*0072*/ 	.byte	0x01
	.zero		1


	//----- nvinfo : EIATTR_MERCURY_ISA_VERSION
	.align		4
        /*0074*/ 	.byte	0x03, 0x5f
        /*0076*/ 	.short	0x0101


	//----- nvinfo : EIATTR_COOP_GROUP_MASK_REGIDS
	.align		4
        /*0078*/ 	.byte	0x04, 0x29
        /*007a*/ 	.short	(.L_245 - .L_244)


	//   ....[0]....
.L_244:
        /*007c*/ 	.word	0xffffffff


	//   ....[1]....
        /*0080*/ 	.word	0xffffffff


	//   ....[2]....
        /*0084*/ 	.word	0xffffffff


	//   ....[3]....
        /*0088*/ 	.word	0xffffffff


	//   ....[4]....
        /*008c*/ 	.word	0xffffffff


	//   ....[5]....
        /*0090*/ 	.word	0xffffffff


	//   ....[6]....
        /*0094*/ 	.word	0xffffffff


	//   ....[7]....
        /*0098*/ 	.word	0xffffffff


	//   ....[8]....
        /*009c*/ 	.word	0xffffffff


	//   ....[9]....
        /*00a0*/ 	.word	0xffffffff


	//   ....[10]....
        /*00a4*/ 	.word	0xffffffff


	//   ....[11]....
        /*00a8*/ 	.word	0xffffffff


	//   ....[12]....
        /*00ac*/ 	.word	0xffffffff


	//   ....[13]....
        /*00b0*/ 	.word	0xffffffff


	//   ....[14]....
        /*00b4*/ 	.word	0xffffffff


	//   ....[15]....
        /*00b8*/ 	.word	0xffffffff


	//   ....[16]....
        /*00bc*/ 	.word	0xffffffff


	//   ....[17]....
        /*00c0*/ 	.word	0xffffffff


	//   ....[18]....
        /*00c4*/ 	.word	0xffffffff


	//   ....[19]....
        /*00c8*/ 	.word	0xffffffff


	//   ....[20]....
        /*00cc*/ 	.word	0xffffffff


	//   ....[21]....
        /*00d0*/ 	.word	0xffffffff


	//   ....[22]....
        /*00d4*/ 	.word	0xffffffff


	//   ....[23]....
        /*00d8*/ 	.word	0xffffffff


	//   ....[24]....
        /*00dc*/ 	.word	0xffffffff


	//   ....[25]....
        /*00e0*/ 	.word	0xffffffff


	//   ....[26]....
        /*00e4*/ 	.word	0xffffffff


	//   ....[27]....
        /*00e8*/ 	.word	0xffffffff


	//   ....[28]....
        /*00ec*/ 	.word	0xffffffff


	//   ....[29]....
        /*00f0*/ 	.word	0xffffffff


	//----- nvinfo : EIATTR_COOP_GROUP_INSTR_OFFSETS
	.align		4
.L_245:
        /*00f4*/ 	.byte	0x04, 0x28
        /*00f6*/ 	.short	(.L_247 - .L_246)


	//   ....[0]....
.L_246:
        /*00f8*/ 	.word	0x00000980


	//   ....[1]....
        /*00fc*/ 	.word	0x00000990


	//   ....[2]....
        /*0100*/ 	.word	0x00000a00


	//   ....[3]....
        /*0104*/ 	.word	0x00000a30


	//   ....[4]....
        /*0108*/ 	.word	0x00000aa0


	//   ....[5]....
        /*010c*/ 	.word	0x00000ab0


	//   ....[6]....
        /*0110*/ 	.word	0x00000b00


	//   ....[7]....
        /*0114*/ 	.word	0x00000b10


	//   ....[8]....
        /*0118*/ 	.word	0x00000b60


	//   ....[9]....
        /*011c*/ 	.word	0x00000b80


	//   ....[10]....
        /*0120*/ 	.word	0x00000e90


	//   ....[11]....
        /*0124*/ 	.word	0x00000ea0


	//   ....[12]....
        /*0128*/ 	.word	0x00000f30


	//   ....[13]....
        /*012c*/ 	.word	0x00000f50


	//   ....[14]....
        /*0130*/ 	.word	0x00000fa0


	//   ....[15]....
        /*0134*/ 	.word	0x00000fc0


	//   ....[16]....
        /*0138*/ 	.word	0x00001010


	//   ....[17]....
        /*013c*/ 	.word	0x00001040


	//   ....[18]....
        /*0140*/ 	.word	0x000010a0


	//   ....[19]....
        /*0144*/ 	.word	0x000010d0


	//   ....[20]....
        /*0148*/ 	.word	0x000022b0


	//   ....[21]....
        /*014c*/ 	.word	0x000022c0


	//   ....[22]....
        /*0150*/ 	.word	0x00002330


	//   ....[23]....
        /*0154*/ 	.word	0x00002340


	//   ....[24]....
        /*0158*/ 	.word	0x000023a0


	//   ....[25]....
        /*015c*/ 	.word	0x000023d0


	//   ....[26]....
        /*0160*/ 	.word	0x00002450


	//   ....[27]....
        /*0164*/ 	.word	0x00002460


	//   ....[28]....
        /*0168*/ 	.word	0x000024b0


	//   ....[29]....
        /*016c*/ 	.word	0x000024c0


	//----- nvinfo : EIATTR_VRC_CTA_INIT_COUNT
	.align		4
.L_247:
        /*0170*/ 	.byte	0x02, 0x4a
	.zero		1
	.zero		1


	//----- nvinfo : EIATTR_EXIT_INSTR_OFFSETS
	.align		4
        /*0174*/ 	.byte	0x04, 0x1c
        /*0176*/ 	.short	(.L_249 - .L_248)


	//   ....[0]....
.L_248:
        /*0178*/ 	.word	0x00000080


	//   ....[1]....
        /*017c*/ 	.word	0x000000c0


	//   ....[2]....
        /*0180*/ 	.word	0x00002750


	//   ....[3]....
        /*0184*/ 	.word	0x000027a0


	//----- nvinfo : EIATTR_MAX_THREADS
	.align		4
.L_249:
        /*0188*/ 	.byte	0x04, 0x05
        /*018a*/ 	.short	(.L_251 - .L_250)
.L_250:
        /*018c*/ 	.word	0x00000280
        /*0190*/ 	.word	0x00000001
        /*0194*/ 	.word	0x00000001


	//----- nvinfo : EIATTR_CRS_STACK_SIZE
	.align		4
.L_251:
        /*0198*/ 	.byte	0x04, 0x1e
        /*019a*/ 	.short	(.L_253 - .L_252)
.L_252:
        /*019c*/ 	.word	0x00000000


	//----- nvinfo : EIATTR_CBANK_PARAM_SIZE
	.align		4
.L_253:
        /*01a0*/ 	.byte	0x03, 0x19
        /*01a2*/ 	.short	0x0021


	//----- nvinfo : EIATTR_PARAM_CBANK
	.align		4
        /*01a4*/ 	.byte	0x04, 0x0a
        /*01a6*/ 	.short	(.L_255 - .L_254)
	.align		4
.L_254:
        /*01a8*/ 	.word	index@(.nv.constant0._ZN3cub18CUB_300001_SM_10006detail6reduce28DeviceReduceSingleTileKernelINS2_10policy_hubIdjN4cuda3std3__44plusIdEEE10Policy1000EPdSC_iS9_ddNS7_10__identityEEEvT0_T1_T2_T3_T4_T6_)
        /*01ac*/ 	.short	0x0380
        /*01ae*/ 	.short	0x0021


	//----- nvinfo : EIATTR_SW_WAR
	.align		4
.L_255:
        /*01b0*/ 	.byte	0x04, 0x36
        /*01b2*/ 	.short	(.L_257 - .L_256)
.L_256:
        /*01b4*/ 	.word	0x00000008
.L_257:


//--------------------- .nv.info._ZN3cub18CUB_300001_SM_10006detail6reduce18DeviceReduceKernelINS2_10policy_hubIdjN4cuda3std3__44plusIdEEE10Policy1000EN6thrust24THRUST_300001_SM_1000_NS6detail15normal_iteratorINSD_10device_ptrIdEEEEjS9_dNS7_10__identityEEEvT0_PT3_T1_NS0_13GridEvenShareISN_EET2_T4_ --------------------------
	.section	.nv.info._ZN3cub18CUB_300001_SM_10006detail6reduce18DeviceReduceKernelINS2_10policy_hubIdjN4cuda3std3__44plusIdEEE10Policy1000EN6thrust24THRUST_300001_SM_1000_NS6detail15normal_iteratorINSD_10device_ptrIdEEEEjS9_dNS7_10__identityEEEvT0_PT3_T1_NS0_13GridEvenShareISN_EET2_T4_,"",@"SHT_CUDA_INFO"
	.sectionflags	@""
	.align	4


	//----- nvinfo : EIATTR_CUDA_API_VERSION
	.align		4
        /*0000*/ 	.byte	0x04, 0x37
        /*0002*/ 	.short	(.L_259 - .L_258)
.L_258:
        /*0004*/ 	.word	0x00000082


	//----- nvinfo : EIATTR_KPARAM_INFO
	.align		4
.L_259:
        /*0008*/ 	.byte	0x04, 0x17
        /*000a*/ 	.short	(.L_261 - .L_260)
.L_260:
        /*000c*/ 	.word	0x00000000
        /*0010*/ 	.short	0x0005
        /*0012*/ 	.short	0x003d
        /*0014*/ 	.byte	0x00, 0xf0, 0x05, 0x00


	//----- nvinfo : EIATTR_KPARAM_INFO
	.align		4
.L_261:
        /*0018*/ 	.byte	0x04, 0x17
        /*001a*/ 	.short	(.L_263 - .L_262)
.L_262:
        /*001c*/ 	.word	0x00000000
        /*0020*/ 	.short	0x0004
        /*0022*/ 	.short	0x003c
        /*0024*/ 	.byte	0x00, 0xf0, 0x05, 0x00


	//----- nvinfo : EIATTR_KPARAM_INFO
	.align		4
.L_263:
        /*0028*/ 	.byte	0x04, 0x17
        /*002a*/ 	.short	(.L_265 - .L_264)
.L_264:
        /*002c*/ 	.word	0x00000000
        /*0030*/ 	.short	0x0003
        /*0032*/ 	.short	0x0014
        /*0034*/ 	.byte	0x00, 0xf0, 0xa1, 0x00


	//----- nvinfo : EIATTR_KPARAM_INFO
	.align		4
.L_265:
        /*0038*/ 	.byte	0x04, 0x17
        /*003a*/ 	.short	(.L_267 - .L_266)
.L_266:
        /*003c*/ 	.word	0x00000000
        /*0040*/ 	.short	0x0002
        /*0042*/ 	.short	0x0010
        /*0044*/ 	.byte	0x00, 0xf0, 0x11, 0x00


	//----- nvinfo : EIATTR_KPARAM_INFO
	.align		4
.L_267:
        /*0048*/ 	.byte	0x04, 0x17
        /*004a*/ 	.short	(.L_269 - .L_268)
.L_268:
        /*004c*/ 	.word	0x00000000
        /*0050*/ 	.short	0x0001
        /*0052*/ 	.short	0x0008
        /*0054*/ 	.byte	0x00, 0xf5, 0x21, 0x00


	//----- nvinfo : EIATTR_KPARAM_INFO
	.align		4
.L_269:
        /*0058*/ 	.byte	0x04, 0x17
        /*005a*/ 	.short	(.L_271 - .L_270)
.L_270:
        /*005c*/ 	.word	0x00000000
        /*0060*/ 	.short	0x0000
        /*0062*/ 	.short	0x0000
        /*0064*/ 	.byte	0x00, 0xf0, 0x21, 0x00


	//----- nvinfo : EIATTR_SPARSE_MMA_MASK
	.align		4
.L_271:
        /*0068*/ 	.byte	0x03, 0x50
        /*006a*/ 	.short	0x0000


	//----- nvinfo : EIATTR_MAXREG_COUNT
	.align		4
        /*006c*/ 	.byte	0x03, 0x1b
        /*006e*/ 	.short	0x0060


	//----- nvinfo : EIATTR_NUM_BARRIERS
	.align		4
        /*0070*/ 	.byte	0x02, 0x4c
        /*0072*/ 	.byte	0x01
	.zero		1


	//----- nvinfo : EIATTR_MERCURY_ISA_VERSION
	.align		4
        /*0074*/ 	.byte	0x03, 0x5f
        /*0076*/ 	.short	0x0101


	//----- nvinfo : EIATTR_COOP_GROUP_MASK_REGIDS
	.align		4
        /*0078*/ 	.byte	0x04, 0x29
        /*007a*/ 	.short	(.L_273 - .L_272)


	//   ....[0]....
.L_272:
        /*007c*/ 	.word	0xffffffff


	//   ....[1]....
        /*0080*/ 	.word	0xffffffff


	//   ....[2]....
        /*0084*/ 	.word	0xffffffff


	//   ....[3]....
        /*0088*/ 	.word	0xffffffff


	//   ....[4]....
        /*008c*/ 	.word	0xffffffff


	//   ....[5]....
        /*0090*/ 	.word	0xffffffff


	//   ....[6]....
        /*0094*/ 	.word	0xffffffff


	//   ....[7]....
        /*0098*/ 	.word	0xffffffff


	//   ....[8]....
        /*009c*/ 	.word	0xffffffff


	//   ....[9]....
        /*00a0*/ 	.word	0xffffffff


	//   ....[10]....
        /*00a4*/ 	.word	0xffffffff


	//   ....[11]....
        /*00a8*/ 	.word	0xffffffff


	//   ....[12]....
        /*00ac*/ 	.word	0xffffffff


	//   ....[13]....
        /*00b0*/ 	.word	0xffffffff


	//   ....[14]....
        /*00b4*/ 	.word	0xffffffff


	//   ....[15]....
        /*00b8*/ 	.word	0xffffffff


	//   ....[16]....
        /*00bc*/ 	.word	0xffffffff


	//   ....[17]....
        /*00c0*/ 	.word	0xffffffff


	//   ....[18]....
        /*00c4*/ 	.word	0xffffffff


	//   ....[19]....
        /*00c8*/ 	.word	0xffffffff


	//   ....[20]....
        /*00cc*/ 	.word	0xffffffff


	//   ....[21]....
        /*00d0*/ 	.word	0xffffffff


	//   ....[22]....
        /*00d4*/ 	.word	0xffffffff


	//   ....[23]....
        /*00d8*/ 	.word	0xffffffff


	//   ....[24]....
        /*00dc*/ 	.word	0xffffffff


	//   ....[25]....
        /*00e0*/ 	.word	0xffffffff


	//   ....[26]....
        /*00e4*/ 	.word	0xffffffff


	//   ....[27]....
        /*00e8*/ 	.word	0xffffffff


	//   ....[28]....
        /*00ec*/ 	.word	0xffffffff


	//   ....[29]....
        /*00f0*/ 	.word	0xffffffff


	//----- nvinfo : EIATTR_COOP_GROUP_INSTR_OFFSETS
	.align		4
.L_273:
        /*00f4*/ 	.byte	0x04, 0x28
        /*00f6*/ 	.short	(.L_275 - .L_274)


	//   ....[0]....
.L_274:
        /*00f8*/ 	.word	0x00000c10


	//   ....[1]....
        /*00fc*/ 	.word	0x00000c20


	//   ....[2]....
        /*0100*/ 	.word	0x00000c90


	//   ....[3]....
        /*0104*/ 	.word	0x00000cb0


	//   ....[4]....
        /*0108*/ 	.word	0x00000d20


	//   ....[5]....
        /*010c*/ 	.word	0x00000d30


	//   ....[6]....
        /*0110*/ 	.word	0x00000d80


	//   ....[7]....
        /*0114*/ 	.word	0x00000da0


	//   ....[8]....
        /*0118*/ 	.word	0x00000df0


	//   ....[9]....
        /*011c*/ 	.word	0x00000e10


	//   ....[10]....
        /*0120*/ 	.word	0x00001120


	//   ....[11]....
        /*0124*/ 	.word	0x00001130


	//   ....[12]....
        /*0128*/ 	.word	0x000011a0


	//   ....[13]....
        /*012c*/ 	.word	0x000011c0


	//   ....[14]....
        /*0130*/ 	.word	0x00001210


	//   ....[15]....
        /*0134*/ 	.word	0x00001230


	//   ....[16]....
        /*0138*/ 	.word	0x00001290


	//   ....[17]....
        /*013c*/ 	.word	0x000012b0


	//   ....[18]....
        /*0140*/ 	.word	0x00001330


	//   ....[19]....
        /*0144*/ 	.word	0x00001360


	//   ....[20]....
        /*0148*/ 	.word	0x000028d0


	//   ....[21]....
        /*014c*/ 	.word	0x000028e0


	//   ....[22]....
        /*0150*/ 	.word	0x00002960


	//   ....[23]....
        /*0154*/ 	.word	0x00002970


	//   ....[24]....
        /*0158*/ 	.word	0x000029d0


	//   ....[25]....
        /*015c*/ 	.word	0x000029e0


	//   ....[26]....
        /*0160*/ 	.word	0x00002a30


	//   ....[27]....
        /*0164*/ 	.word	0x00002a60


	//   ....[28]....
        /*0168*/ 	.word	0x00002ae0


	//   ....[29]....
        /*016c*/ 	.word	0x00002af0


	//----- nvinfo : EIATTR_VRC_CTA_INIT_COUNT
	.align		4
.L_275:
        /*0170*/ 	.byte	0x02, 0x4a
	.zero		1
	.zero		1


	//----- nvinfo : EIATTR_EXIT_INSTR_OFFSETS
	.align		4
        /*0174*/ 	.byte	0x04, 0x1c
        /*0176*/ 	.short	(.L_277 - .L_276)


	//   ....[0]....
.L_276:
        /*0178*/ 	.word	0x00002d80


	//   ....[1]....
        /*017c*/ 	.word	0x00002de0


	//----- nvinfo : EIATTR_MAX_THREADS
	.align		4
.L_277:
        /*0180*/ 	.byte	0x04, 0x05
        /*0182*/ 	.short	(.L_279 - .L_278)
.L_278:
        /*0184*/ 	.word	0x00000280
        /*0188*/ 	.word	0x00000001
        /*018c*/ 	.word	0x00000001


	//----- nvinfo : EIATTR_CRS_STACK_SIZE
	.align		4
.L_279:
        /*0190*/ 	.byte	0x04, 0x1e
        /*0192*/ 	.short	(.L_281 - .L_280)
.L_280:
        /*0194*/ 	.word	0x00000000


	//----- nvinfo : EIATTR_CBANK_PARAM_SIZE
	.align		4
.L_281:
        /*0198*/ 	.byte	0x03, 0x19
        /*019a*/ 	.short	0x003e


	//----- nvinfo : EIATTR_PARAM_CBANK
	.align		4
        /*019c*/ 	.byte	0x04, 0x0a
        /*019e*/ 	.short	(.L_283 - .L_282)
	.align		4
.L_282:
        /*01a0*/ 	.word	index@(.nv.constant0._ZN3cub18CUB_300001_SM_10006detail6reduce18DeviceReduceKernelINS2_10policy_hubIdjN4cuda3std3__44plusIdEEE10Policy1000EN6thrust24THRUST_300001_SM_1000_NS6detail15normal_iteratorINSD_10device_ptrIdEEEEjS9_dNS7_10__identityEEEvT0_PT3_T1_NS0_13GridEvenShareISN_EET2_T4_)
        /*01a4*/ 	.short	0x0380
        /*01a6*/ 	.short	0x003e


	//----- nvinfo : EIATTR_SW_WAR
	.align		4
.L_283:
        /*01a8*/ 	.byte	0x04, 0x36
        /*01aa*/ 	.short	(.L_285 - .L_284)
.L_284:
        /*01ac*/ 	.word	0x00000008
.L_285:


//--------------------- .nv.info._ZN3cub18CUB_300001_SM_10006detail6reduce28DeviceReduceSingleTileKernelINS2_10policy_hubIdjN4cuda3std3__44plusIdEEE10Policy1000EN6thrust24THRUST_300001_SM_1000_NS6detail15normal_iteratorINSD_10device_ptrIdEEEEPdjS9_ddNS7_10__identityEEEvT0_T1_T2_T3_T4_T6_ --------------------------
	.section	.nv.info._ZN3cub18CUB_300001_SM_10006detail6reduce28DeviceReduceSingleTileKernelINS2_10policy_hubIdjN4cuda3std3__44plusIdEEE10Policy1000EN6thrust24THRUST_300001_SM_1000_NS6detail15normal_iteratorINSD_10device_ptrIdEEEEPdjS9_ddNS7_10__identityEEEvT0_T1_T2_T3_T4_T6_,"",@"SHT_CUDA_INFO"
	.sectionflags	@""
	.align	4


	//----- nvinfo : EIATTR_CUDA_API_VERSION
	.align		4
        /*0000*/ 	.byte	0x04, 0x37
        /*0002*/ 	.short	(.L_287 - .L_286)
.L_286:
        /*0004*/ 	.word	0x00000082


	//----- nvinfo : EIATTR_KPARAM_INFO
	.align		4
.L_287:
        /*0008*/ 	.byte	0x04, 0x17
        /*000a*/ 	.short	(.L_289 - .L_288)
.L_288:
        /*000c*/ 	.word	0x00000000
        /*0010*/ 	.short	0x0005
        /*0012*/ 	.short	0x0020
        /*0014*/ 	.byte	0x00, 0xf0, 0x05, 0x00


	//----- nvinfo : EIATTR_KPARAM_INFO
	.align		4
.L_289:
        /*0018*/ 	.byte	0x04, 0x17
        /*001a*/ 	.short	(.L_291 - .L_290)
.L_290:
        /*001c*/ 	.word	0x00000000
        /*0020*/ 	.short	0x0004
        /*0022*/ 	.short	0x0018
        /*0024*/ 	.byte	0x00, 0xf0, 0x21, 0x00


	//----- nvinfo : EIATTR_KPARAM_INFO
	.align		4
.L_291:
        /*0028*/ 	.byte	0x04, 0x17
        /*002a*/ 	.short	(.L_293 - .L_292)
.L_292:
        /*002c*/ 	.word	0x00000000
        /*0030*/ 	.short	0x0003
        /*0032*/ 	.short	0x0014
        /*0034*/ 	.byte	0x00, 0xf0, 0x05, 0x00


	//----- nvinfo : EIATTR_KPARAM_INFO
	.align		4
.L_293:
        /*0038*/ 	.byte	0x04, 0x17
        /*003a*/ 	.short	(.L_295 - .L_294)
.L_294:
        /*003c*/ 	.word	0x00000000
        /*0040*/ 	.short	0x0002
        /*0042*/ 	.short	0x0010
        /*0044*/ 	.byte	0x00, 0xf0, 0x11, 0x00


	//----- nvinfo : EIATTR_KPARAM_INFO
	.align		4
.L_295:
        /*0048*/ 	.byte	0x04, 0x17
        /*004a*/ 	.short	(.L_297 - .L_296)
.L_296:
        /*004c*/ 	.word	0x00000000
        /*0050*/ 	.short	0x0001
        /*0052*/ 	.short	0x0008
        /*0054*/ 	.byte	0x00, 0xf5, 0x21, 0x00


	//----- nvinfo : EIATTR_KPARAM_INFO
	.align		4
.L_297:
        /*0058*/ 	.byte	0x04, 0x17
        /*005a*/ 	.short	(.L_299 - .L_298)
.L_298:
        /*005c*/ 	.word	0x00000000
        /*0060*/ 	.short	0x0000
        /*0062*/ 	.short	0x0000
        /*0064*/ 	.byte	0x00, 0xf0, 0x21, 0x00


	//----- nvinfo : EIATTR_SPARSE_MMA_MASK
	.align		4
.L_299:
        /*0068*/ 	.byte	0x03, 0x50
        /*006a*/ 	.short	0x0000


	//----- nvinfo : EIATTR_MAXREG_COUNT
	.align		4
        /*006c*/ 	.byte	0x03, 0x1b
        /*006e*/ 	.short	0x0060


	//----- nvinfo : EIATTR_NUM_BARRIERS
	.align		4
        /*0070*/ 	.byte	0x02, 0x4c
        /*0072*/ 	.byte	0x01
	.zero		1


	//----- nvinfo : EIATTR_MERCURY_ISA_VERSION
	.align		4
        /*0074*/ 	.byte	0x03, 0x5f
        /*0076*/ 	.short	0x0101


	//----- nvinfo : EIATTR_COOP_GROUP_MASK_REGIDS
	.align		4
        /*0078*/ 	.byte	0x04, 0x29
        /*007a*/ 	.short	(.L_301 - .L_300)


	//   ....[0]....
.L_300:
        /*007c*/ 	.word	0xffffffff


	//   ....[1]....
        /*0080*/ 	.word	0xffffffff


	//   ....[2]....
        /*0084*/ 	.word	0xffffffff


	//   ....[3]....
        /*0088*/ 	.word	0xffffffff


	//   ....[4]....
        /*008c*/ 	.word	0xffffffff


	//   ....[5]....
        /*0090*/ 	.word	0xffffffff


	//   ....[6]....
        /*0094*/ 	.word	0xffffffff


	//   ....[7]....
        /*0098*/ 	.word	0xffffffff


	//   ....[8]....
        /*009c*/ 	.word	0xffffffff


	//   ....[9]....
        /*00a0*/ 	.word	0xffffffff


	//   ....[10]....
        /*00a4*/ 	.word	0xffffffff


	//   ....[11]....
        /*00a8*/ 	.word	0xffffffff


	//   ....[12]....
        /*00ac*/ 	.word	0xffffffff


	//   ....[13]....
        /*00b0*/ 	.word	0xffffffff


	//   ....[14]....
        /*00b4*/ 	.word	0xffffffff


	//   ....[15]....
        /*00b8*/ 	.word	0xffffffff


	//   ....[16]....
        /*00bc*/ 	.word	0xffffffff


	//   ....[17]....
        /*00c0*/ 	.word	0xffffffff


	//   ....[18]....
        /*00c4*/ 	.word	0xffffffff


	//   ....[19]....
        /*00c8*/ 	.word	0xffffffff


	//   ....[20]....
        /*00cc*/ 	.word	0xffffffff


	//   ....[21]....
        /*00d0*/ 	.word	0xffffffff


	//   ....[22]....
        /*00d4*/ 	.word	0xffffffff


	//   ....[23]....
        /*00d8*/ 	.word	0xffffffff


	//   ....[24]....
        /*00dc*/ 	.word	0xffffffff


	//   ....[25]....
        /*00e0*/ 	.word	0xffffffff


	//   ....[26]....
        /*00e4*/ 	.word	0xffffffff


	//   ....[27]....
        /*00e8*/ 	.word	0xffffffff


	//   ....[28]....
        /*00ec*/ 	.word	0xffffffff


	//   ....[29]....
        /*00f0*/ 	.word	0xffffffff


	//----- nvinfo : EIATTR_COOP_GROUP_INSTR_OFFSETS
	.align		4
.L_301:
        /*00f4*/ 	.byte	0x04, 0x28
        /*00f6*/ 	.short	(.L_303 - .L_302)


	//   ....[0]....
.L_302:
        /*00f8*/ 	.word	0x00000930


	//   ....[1]....
        /*00fc*/ 	.word	0x00000940


	//   ....[2]....
        /*0100*/ 	.word	0x000009b0


	//   ....[3]....
        /*0104*/ 	.word	0x000009e0


	//   ....[4]....
        /*0108*/ 	.word	0x00000a50


	//   ....[5]....
        /*010c*/ 	.word	0x00000a60


	//   ....[6]....
        /*0110*/ 	.word	0x00000ab0


	//   ....[7]....
        /*0114*/ 	.word	0x00000ad0


	//   ....[8]....
        /*0118*/ 	.word	0x00000b30


	//   ....[9]....
        /*011c*/ 	.word	0x00000b40


	//   ....[10]....
        /*0120*/ 	.word	0x00000e40


	//   ....[11]....
        /*0124*/ 	.word	0x00000e50


	//   ....[12]....
        /*0128*/ 	.word	0x00000ed0


	//   ....[13]....
        /*012c*/ 	.word	0x00000ef0


	//   ....[14]....
        /*0130*/ 	.word	0x00000f40


	//   ....[15]....
        /*0134*/ 	.word	0x00000f60


	//   ....[16]....
        /*0138*/ 	.word	0x00000fd0


	//   ....[17]....
        /*013c*/ 	.word	0x00000fe0


	//   ....[18]....
        /*0140*/ 	.word	0x00001030


	//   ....[19]....
        /*0144*/ 	.word	0x00001060


	//   ....[20]....
        /*0148*/ 	.word	0x00002450


	//   ....[21]....
        /*014c*/ 	.word	0x00002460


	//   ....[22]....
        /*0150*/ 	.word	0x000024d0


	//   ....[23]....
        /*0154*/ 	.word	0x000024e0


	//   ....[24]....
        /*0158*/ 	.word	0x00002540


	//   ....[25]....
        /*015c*/ 	.word	0x00002550


	//   ....[26]....
        /*0160*/ 	.word	0x000025a0


	//   ....[27]....
        /*0164*/ 	.word	0x000025d0


	//   ....[28]....
        /*0168*/ 	.word	0x00002650


	//   ....[29]....
        /*016c*/ 	.word	0x00002660


	//----- nvinfo : EIATTR_VRC_CTA_INIT_COUNT
	.align		4
.L_303:
        /*0170*/ 	.byte	0x02, 0x4a
	.zero		1
	.zero		1


	//----- nvinfo : EIATTR_EXIT_INSTR_OFFSETS
	.align		4
        /*0174*/ 	.byte	0x04, 0x1c
        /*0176*/ 	.short	(.L_305 - .L_304)


	//   ....[0]....
.L_304:
        /*0178*/ 	.word	0x00000080


	//   ....[1]....
        /*017c*/ 	.word	0x000000c0


	//   ....[2]....
        /*0180*/ 	.word	0x000028f0


	//   ....[3]....
        /*0184*/ 	.word	0x00002940


	//----- nvinfo : EIATTR_MAX_THREADS
	.align		4
.L_305:
        /*0188*/ 	.byte	0x04, 0x05
        /*018a*/ 	.short	(.L_307 - .L_306)
.L_306:
        /*018c*/ 	.word	0x00000280
        /*0190*/ 	.word	0x00000001
        /*0194*/ 	.word	0x00000001


	//----- nvinfo : EIATTR_CRS_STACK_SIZE
	.align		4
.L_307:
        /*0198*/ 	.byte	0x04, 0x1e
        /*019a*/ 	.short	(.L_309 - .L_308)
.L_308:
        /*019c*/ 	.word	0x00000000


	//----- nvinfo : EIATTR_CBANK_PARAM_SIZE
	.align		4
.L_309:
        /*01a0*/ 	.byte	0x03, 0x19
        /*01a2*/ 	.short	0x0021


	//----- nvinfo : EIATTR_PARAM_CBANK
	.align		4
        /*01a4*/ 	.byte	0x04, 0x0a
        /*01a6*/ 	.short	(.L_311 - .L_310)
	.align		4
.L_310:
        /*01a8*/ 	.word	index@(.nv.constant0._ZN3cub18CUB_300001_SM_10006detail6reduce28DeviceReduceSingleTileKernelINS2_10policy_hubIdjN4cuda3std3__44plusIdEEE10Policy1000EN6thrust24THRUST_300001_SM_1000_NS6detail15normal_iteratorINSD_10device_ptrIdEEEEPdjS9_ddNS7_10__identityEEEvT0_T1_T2_T3_T4_T6_)
        /*01ac*/ 	.short	0x0380
        /*01ae*/ 	.short	0x0021


	//----- nvinfo : EIATTR_SW_WAR
	.align		4
.L_311:
        /*01b0*/ 	.byte	0x04, 0x36
        /*01b2*/ 	.short	(.L_313 - .L_312)
.L_312:
        /*01b4*/ 	.word	0x00000008
.L_313:


//--------------------- .nv.info._ZN3cub18CUB_300001_SM_10006detail9transform16transform_kernelINS2_10policy_hubILb1EN4cuda3std3__45tupleIJN6thrust24THRUST_300001_SM_1000_NS6detail15normal_iteratorINSA_10device_ptrIdEEEEEEEE10policy1000ElNSA_6squareIdEESF_JPdEEEvT0_iT1_T2_DpNS2_10kernel_argIT3_EE --------------------------
	.section	.nv.info._ZN3cub18CUB_300001_SM_10006detail9transform16transform_kernelINS2_10policy_hubILb1EN4cuda3std3__45tupleIJN6thrust24THRUST_300001_SM_1000_NS6detail15normal_iteratorINSA_10device_ptrIdEEEEEEEE10policy1000ElNSA_6squareIdEESF_JPdEEEvT0_iT1_T2_DpNS2_10kernel_argIT3_EE,"",@"SHT_CUDA_INFO"
	.sectionflags	@""
	.align	4


	//----- nvinfo : EIATTR_CUDA_API_VERSION
	.align		4
        /*0000*/ 	.byte	0x04, 0x37
        /*0002*/ 	.short	(.L_315 - .L_314)
.L_314:
        /*0004*/ 	.word	0x00000082


	//----- nvinfo : EIATTR_KPARAM_INFO
	.align		4
.L_315:
        /*0008*/ 	.byte	0x04, 0x17
        /*000a*/ 	.short	(.L_317 - .L_316)
.L_316:
        /*000c*/ 	.word	0x00000000
        /*0010*/ 	.short	0x0004
        /*0012*/ 	.short	0x0018
        /*0014*/ 	.byte	0x00, 0xf0, 0x41, 0x00


	//----- nvinfo : EIATTR_KPARAM_INFO
	.align		4
.L_317:
        /*0018*/ 	.byte	0x04, 0x17
        /*001a*/ 	.short	(.L_319 - .L_318)
.L_318:
        /*001c*/ 	.word	0x00000000
        /*0020*/ 	.short	0x0003
        /*0022*/ 	.short	0x0010
        /*0024*/ 	.byte	0x00, 0xf0, 0x21, 0x00


	//----- nvinfo : EIATTR_KPARAM_INFO
	.align		4
.L_319:
        /*0028*/ 	.byte	0x04, 0x17
        /*002a*/ 	.short	(.L_321 - .L_320)
.L_320:
        /*002c*/ 	.word	0x00000000
        /*0030*/ 	.short	0x0002
        /*0032*/ 	.short	0x000c
        /*0034*/ 	.byte	0x00, 0xf0, 0x05, 0x00


	//----- nvinfo : EIATTR_KPARAM_INFO
	.align		4
.L_321:
        /*0038*/ 	.byte	0x04, 0x17
        /*003a*/ 	.short	(.L_323 - .L_322)
.L_322:
        /*003c*/ 	.word	0x00000000
        /*0040*/ 	.short	0x0001
        /*0042*/ 	.short	0x0008
        /*0044*/ 	.byte	0x00, 0xf0, 0x11, 0x00


	//----- nvinfo : EIATTR_KPARAM_INFO
	.align		4
.L_323:
        /*0048*/ 	.byte	0x04, 0x17
        /*004a*/ 	.short	(.L_325 - .L_324)
.L_324:
        /*004c*/ 	.word	0x00000000
        /*0050*/ 	.short	0x0000
        /*0052*/ 	.short	0x0000
        /*0054*/ 	.byte	0x00, 0xf0, 0x21, 0x00


	//----- nvinfo : EIATTR_SPARSE_MMA_MASK
	.align		4
.L_325:
        /*0058*/ 	.byte	0x03, 0x50
        /*005a*/ 	.short	0x0000


	//----- nvinfo : EIATTR_MAXREG_COUNT
	.align		4
        /*005c*/ 	.byte	0x03, 0x1b
        /*005e*/ 	.short	0x00ff


	//----- nvinfo : EIATTR_MERCURY_ISA_VERSION
	.align		4
        /*0060*/ 	.byte	0x03, 0x5f
        /*0062*/ 	.short	0x0101


	//----- nvinfo : EIATTR_VRC_CTA_INIT_COUNT
	.align		4
        /*0064*/ 	.byte	0x02, 0x4a
	.zero		1
	.zero		1


	//----- nvinfo : EIATTR_EXIT_INSTR_OFFSETS
	.align		4
        /*0068*/ 	.byte	0x04, 0x1c
        /*006a*/ 	.short	(.L_327 - .L_326)


	//   ....[0]....
.L_326:
        /*006c*/ 	.word	0x000002a0


	//   ....[1]....
        /*0070*/ 	.word	0x00000a30


	//   ....[2]....
        /*0074*/ 	.word	0x00000c60


	//   ....[3]....
        /*0078*/ 	.word	0x00000da0


	//   ....[4]....
        /*007c*/ 	.word	0x00000dd0


	//   ....[5]....
        /*0080*/ 	.word	0x00000e30


	//   ....[6]....
        /*0084*/ 	.word	0x00000e50


	//   ....[7]....
        /*0088*/ 	.word	0x00001310


	//   ....[8]....
        /*008c*/ 	.word	0x00001520


	//   ....[9]....
        /*0090*/ 	.word	0x00001670


	//   ....[10]....
        /*0094*/ 	.word	0x00001710


	//----- nvinfo : EIATTR_MAX_THREADS
	.align		4
.L_327:
        /*0098*/ 	.byte	0x04, 0x05
        /*009a*/ 	.short	(.L_329 - .L_328)
.L_328:
        /*009c*/ 	.word	0x00000080
        /*00a0*/ 	.word	0x00000001
        /*00a4*/ 	.word	0x00000001


	//----- nvinfo : EIATTR_CRS_STACK_SIZE
	.align		4
.L_329:
        /*00a8*/ 	.byte	0x04, 0x1e
        /*00aa*/ 	.short	(.L_331 - .L_330)
.L_330:
        /*00ac*/ 	.word	0x00000000


	//----- nvinfo : EIATTR_CBANK_PARAM_SIZE
	.align		4
.L_331:
        /*00b0*/ 	.byte	0x03, 0x19
        /*00b2*/ 	.short	0x0028


	//----- nvinfo : EIATTR_PARAM_CBANK
	.align		4
        /*00b4*/ 	.byte	0x04, 0x0a
        /*00b6*/ 	.short	(.L_333 - .L_332)
	.align		4
.L_332:
        /*00b8*/ 	.word	index@(.nv.constant0._ZN3cub18CUB_300001_SM_10006detail9transform16transform_kernelINS2_10policy_hubILb1EN4cuda3std3__45tupleIJN6thrust24THRUST_300001_SM_1000_NS6detail15normal_iteratorINSA_10device_ptrIdEEEEEEEE10policy1000ElNSA_6squareIdEESF_JPdEEEvT0_iT1_T2_DpNS2_10kernel_argIT3_EE)
        /*00bc*/ 	.short	0x0380
        /*00be*/ 	.short	0x0028


	//----- nvinfo : EIATTR_SW_WAR
	.align		4
.L_333:
        /*00c0*/ 	.byte	0x04, 0x36
        /*00c2*/ 	.short	(.L_335 - .L_334)
.L_334:
        /*00c4*/ 	.word	0x00000008
.L_335:


//--------------------- .nv.info._ZN3cub18CUB_300001_SM_10006detail9transform16transform_kernelINS2_10policy_hubILb1EN4cuda3std3__45tupleIJN6thrust24THRUST_300001_SM_1000_NS6detail15normal_iteratorINSA_10device_ptrIdEEEEEEEE10policy1000EiNSA_6squareIdEESF_JPdEEEvT0_iT1_T2_DpNS2_10kernel_argIT3_EE --------------------------
	.section	.nv.info._ZN3cub18CUB_300001_SM_10006detail9transform16transform_kernelINS2_10policy_hubILb1EN4cuda3std3__45tupleIJN6thrust24THRUST_300001_SM_1000_NS6detail15normal_iteratorINSA_10device_ptrIdEEEEEEEE10policy1000EiNSA_6squareIdEESF_JPdEEEvT0_iT1_T2_DpNS2_10kernel_argIT3_EE,"",@"SHT_CUDA_INFO"
	.sectionflags	@""
	.align	4


	//----- nvinfo : EIATTR_CUDA_API_VERSION
	.align		4
        /*0000*/ 	.byte	0x04, 0x37
        /*0002*/ 	.short	(.L_337 - .L_336)
.L_336:
        /*0004*/ 	.word	0x00000082


	//----- nvinfo : EIATTR_KPARAM_INFO
	.align		4
.L_337:
        /*0008*/ 	.byte	0x04, 0x17
        /*000a*/ 	.short	(.L_339 - .L_338)
.L_338:
        /*000c*/ 	.word	0x00000000
        /*0010*/ 	.short	0x0004
        /*0012*/ 	.short	0x0018
        /*0014*/ 	.byte	0x00, 0xf0, 0x41, 0x00


	//----- nvinfo : EIATTR_KPARAM_INFO
	.align		4
.L_339:
        /*0018*/ 	.byte	0x04, 0x17
        /*001a*/ 	.short	(.L_341 - .L_340)
.L_340:
        /*001c*/ 	.word	0x00000000
        /*0020*/ 	.short	0x0003
        /*0022*/ 	.short	0x0010
        /*0024*/ 	.byte	0x00, 0xf0, 0x21, 0x00


	//----- nvinfo : EIATTR_KPARAM_INFO
	.align		4
.L_341:
        /*0028*/ 	.byte	0x04, 0x17
        /*002a*/ 	.short	(.L_343 - .L_342)
.L_342:
        /*002c*/ 	.word	0x00000000
        /*0030*/ 	.short	0x0002
        /*0032*/ 	.short	0x0008
        /*0034*/ 	.byte	0x00, 0xf0, 0x05, 0x00


	//----- nvinfo : EIATTR_KPARAM_INFO
	.align		4
.L_343:
        /*0038*/ 	.byte	0x04, 0x17
        /*003a*/ 	.short	(.L_345 - .L_344)
.L_344:
        /*003c*/ 	.word	0x00000000
        /*0040*/ 	.short	0x0001
        /*0042*/ 	.short	0x0004
        /*0044*/ 	.byte	0x00, 0xf0, 0x11, 0x00


	//----- nvinfo : EIATTR_KPARAM_INFO
	.align		4
.L_345:
        /*0048*/ 	.byte	0x04, 0x17
        /*004a*/ 	.short	(.L_347 - .L_346)
.L_346:
        /*004c*/ 	.word	0x00000000
        /*0050*/ 	.short	0x0000
        /*0052*/ 	.short	0x0000
        /*0054*/ 	.byte	0x00, 0xf0, 0x11, 0x00


	//----- nvinfo : EIATTR_SPARSE_MMA_MASK
	.align		4
.L_347:
        /*0058*/ 	.byte	0x03, 0x50
        /*005a*/ 	.short	0x0000


	//----- nvinfo : EIATTR_MAXREG_COUNT
	.align		4
        /*005c*/ 	.byte	0x03, 0x1b
        /*005e*/ 	.short	0x00ff


	//----- nvinfo : EIATTR_MERCURY_ISA_VERSION
	.align		4
        /*0060*/ 	.byte	0x03, 0x5f
        /*0062*/ 	.short	0x0101


	//----- nvinfo : EIATTR_VRC_CTA_INIT_COUNT
	.align		4
        /*0064*/ 	.byte	0x02, 0x4a
	.zero		1
	.zero		1


	//----- nvinfo : EIATTR_EXIT_INSTR_OFFSETS
	.align		4
        /*0068*/ 	.byte	0x04, 0x1c
        /*006a*/ 	.short	(.L_349 - .L_348)


	//   ....[0]....
.L_348:
        /*006c*/ 	.word	0x000001f0


	//   ....[1]....
        /*0070*/ 	.word	0x000006b0


	//   ....[2]....
        /*0074*/ 	.word	0x000008d0


	//   ....[3]....
        /*0078*/ 	.word	0x00000a20


	//   ....[4]....
        /*007c*/ 	.word	0x00000ae0


	//   ....[5]....
        /*0080*/ 	.word	0x00000b00


	//   ....[6]....
        /*0084*/ 	.word	0x00000ea0


	//   ....[7]....
        /*0088*/ 	.word	0x000010d0


	//   ....[8]....
        /*008c*/ 	.word	0x00001210


	//   ....[9]....
        /*0090*/ 	.word	0x00001240


	//   ....[10]....
        /*0094*/ 	.word	0x000012a0


	//----- nvinfo : EIATTR_MAX_THREADS
	.align		4
.L_349:
        /*0098*/ 	.byte	0x04, 0x05
        /*009a*/ 	.short	(.L_351 - .L_350)
.L_350:
        /*009c*/ 	.word	0x00000080
        /*00a0*/ 	.word	0x00000001
        /*00a4*/ 	.word	0x00000001


	//----- nvinfo : EIATTR_CRS_STACK_SIZE
	.align		4
.L_351:
        /*00a8*/ 	.byte	0x04, 0x1e
        /*00aa*/ 	.short	(.L_353 - .L_352)
.L_352:
        /*00ac*/ 	.word	0x00000000


	//----- nvinfo : EIATTR_CBANK_PARAM_SIZE
	.align		4
.L_353:
        /*00b0*/ 	.byte	0x03, 0x19
        /*00b2*/ 	.short	0x0028


	//----- nvinfo : EIATTR_PARAM_CBANK
	.align		4
        /*00b4*/ 	.byte	0x04, 0x0a
        /*00b6*/ 	.short	(.L_355 - .L_354)
	.align		4
.L_354:
        /*00b8*/ 	.word	index@(.nv.constant0._ZN3cub18CUB_300001_SM_10006detail9transform16transform_kernelINS2_10policy_hubILb1EN4cuda3std3__45tupleIJN6thrust24THRUST_300001_SM_1000_NS6detail15normal_iteratorINSA_10device_ptrIdEEEEEEEE10policy1000EiNSA_6squareIdEESF_JPdEEEvT0_iT1_T2_DpNS2_10kernel_argIT3_EE)
        /*00bc*/ 	.short	0x0380
        /*00be*/ 	.short	0x0028


	//----- nvinfo : EIATTR_SW_WAR
	.align		4
.L_355:
        /*00c0*/ 	.byte	0x04, 0x36
        /*00c2*/ 	.short	(.L_357 - .L_356)
.L_356:
        /*00c4*/ 	.word	0x00000008
.L_357:


//--------------------- .nv.info._ZN3cub18CUB_300001_SM_10006detail8for_each13static_kernelINS2_12policy_hub_t12policy_500_tEmN6thrust24THRUST_300001_SM_1000_NS8cuda_cub20__uninitialized_fill7functorINS7_10device_ptrIdEEdEEEEvT0_T1_ --------------------------
	.section	.nv.info._ZN3cub18CUB_300001_SM_10006detail8for_each13static_kernelINS2_12policy_hub_t12policy_500_tEmN6thrust24THRUST_300001_SM_1000_NS8cuda_cub20__uninitialized_fill7functorINS7_10device_ptrIdEEdEEEEvT0_T1_,"",@"SHT_CUDA_INFO"
	.sectionflags	@""
	.align	4


	//----- nvinfo : EIATTR_CUDA_API_VERSION
	.align		4
        /*0000*/ 	.byte	0x04, 0x37
        /*0002*/ 	.short	(.L_359 - .L_358)
.L_358:
        /*0004*/ 	.word	0x00000082


	//----- nvinfo : EIATTR_KPARAM_INFO
	.align		4
.L_359:
        /*0008*/ 	.byte	0x04, 0x17
        /*000a*/ 	.short	(.L_361 - .L_360)
.L_360:
        /*000c*/ 	.word	0x00000000
        /*0010*/ 	.short	0x0001
        /*0012*/ 	.short	0x0008
        /*0014*/ 	.byte	0x00, 0xf0, 0x41, 0x00


	//----- nvinfo : EIATTR_KPARAM_INFO
	.align		4
.L_361:
        /*0018*/ 	.byte	0x04, 0x17
        /*001a*/ 	.short	(.L_363 - .L_362)
.L_362:
        /*001c*/ 	.word	0x00000000
        /*0020*/ 	.short	0x0000
        /*0022*/ 	.short	0x0000
        /*0024*/ 	.byte	0x00, 0xf0, 0x21, 0x00


	//----- nvinfo : EIATTR_SPARSE_MMA_MASK
	.align		4
.L_363:
        /*0028*/ 	.byte	0x03, 0x50
        /*002a*/ 	.short	0x0000


	//----- nvinfo : EIATTR_MAXREG_COUNT
	.align		4
        /*002c*/ 	.byte	0x03, 0x1b
        /*002e*/ 	.short	0x00ff


	//----- nvinfo : EIATTR_MERCURY_ISA_VERSION
	.align		4
        /*0030*/ 	.byte	0x03, 0x5f
        /*0032*/ 	.short	0x0101


	//----- nvinfo : EIATTR_VRC_CTA_INIT_COUNT
	.align		4
        /*0034*/ 	.byte	0x02, 0x4a
	.zero		1
	.zero		1


	//----- nvinfo : EIATTR_EXIT_INSTR_OFFSETS
	.align		4
        /*0038*/ 	.byte	0x04, 0x1c
        /*003a*/ 	.short	(.L_365 - .L_364)


	//   ....[0]....
.L_364:
        /*003c*/ 	.word	0x00000130


	//   ....[1]....
        /*0040*/ 	.word	0x00000230


	//   ....[2]....
        /*0044*/ 	.word	0x00000260


	//----- nvinfo : EIATTR_MAX_THREADS
	.align		4
.L_365:
        /*0048*/ 	.byte	0x04, 0x05
        /*004a*/ 	.short	(.L_367 - .L_366)
.L_366:
        /*004c*/ 	.word	0x00000100
        /*0050*/ 	.word	0x00000001
        /*0054*/ 	.word	0x00000001


	//----- nvinfo : EIATTR_CBANK_PARAM_SIZE
	.align		4
.L_367:
        /*0058*/ 	.byte	0x03, 0x19
        /*005a*/ 	.short	0x0018


	//----- nvinfo : EIATTR_PARAM_CBANK
	.align		4
        /*005c*/ 	.byte	0x04, 0x0a
        /*005e*/ 	.short	(.L_369 - .L_368)
	.align		4
.L_368:
        /*0060*/ 	.word	index@(.nv.constant0._ZN3cub18CUB_300001_SM_10006detail8for_each13static_kernelINS2_12policy_hub_t12policy_500_tEmN6thrust24THRUST_300001_SM_1000_NS8cuda_cub20__uninitialized_fill7functorINS7_10device_ptrIdEEdEEEEvT0_T1_)
        /*0064*/ 	.short	0x0380
        /*0066*/ 	.short	0x0018


	//----- nvinfo : EIATTR_SW_WAR
	.align		4
.L_369:
        /*0068*/ 	.byte	0x04, 0x36
        /*006a*/ 	.short	(.L_371 - .L_370)
.L_370:
        /*006c*/ 	.word	0x00000008
.L_371:


//--------------------- .nv.info._ZN3cub18CUB_300001_SM_10006detail11EmptyKernelIvEEvv --------------------------
	.section	.nv.info._ZN3cub18CUB_300001_SM_10006detail11EmptyKernelIvEEvv,"",@"SHT_CUDA_INFO"
	.sectionflags	@""
	.align	4


	//----- nvinfo : EIATTR_CUDA_API_VERSION
	.align		4
        /*0000*/ 	.byte	0x04, 0x37
        /*0002*/ 	.short	(.L_373 - .L_372)
.L_372:
        /*0004*/ 	.word	0x00000082


	//----- nvinfo : EIATTR_SPARSE_MMA_MASK
	.align		4
.L_373:
        /*0008*/ 	.byte	0x03, 0x50
        /*000a*/ 	.short	0x0000


	//----- nvinfo : EIATTR_MAXREG_COUNT
	.align		4
        /*000c*/ 	.byte	0x03, 0x1b
        /*000e*/ 	.short	0x00ff


	//----- nvinfo : EIATTR_MERCURY_ISA_VERSION
	.align		4
        /*0010*/ 	.byte	0x03, 0x5f
        /*0012*/ 	.short	0x0101


	//----- nvinfo : EIATTR_VRC_CTA_INIT_COUNT
	.align		4
        /*0014*/ 	.byte	0x02, 0x4a
	.zero		1
	.zero		1


	//----- nvinfo : EIATTR_EXIT_INSTR_OFFSETS
	.align		4
        /*0018*/ 	.byte	0x04, 0x1c
        /*001a*/ 	.short	(.L_375 - .L_374)


	//   ....[0]....
.L_374:
        /*001c*/ 	.word	0x00000010


	//----- nvinfo : EIATTR_SW_WAR
	.align		4
.L_375:
        /*0020*/ 	.byte	0x04, 0x36
        /*0022*/ 	.short	(.L_377 - .L_376)
.L_376:
        /*0024*/ 	.word	0x00000008
.L_377:


//--------------------- .nv.info._Z5setupP17curandStateXORWOWi --------------------------
	.section	.nv.info._Z5setupP17curandStateXORWOWi,"",@"SHT_CUDA_INFO"
	.sectionflags	@""
	.align	4


	//----- nvinfo : EIATTR_CUDA_API_VERSION
	.align		4
        /*0000*/ 	.byte	0x04, 0x37
        /*0002*/ 	.short	(.L_379 - .L_378)
.L_378:
        /*0004*/ 	.word	0x00000082


	//----- nvinfo : EIATTR_KPARAM_INFO
	.align		4
.L_379:
        /*0008*/ 	.byte	0x04, 0x17
        /*000a*/ 	.short	(.L_381 - .L_380)
.L_380:
        /*000c*/ 	.word	0x00000000
        /*0010*/ 	.short	0x0001
        /*0012*/ 	.short	0x0008
        /*0014*/ 	.byte	0x00, 0xf0, 0x11, 0x00


	//----- nvinfo : EIATTR_KPARAM_INFO
	.align		4
.L_381:
        /*0018*/ 	.byte	0x04, 0x17
        /*001a*/ 	.short	(.L_383 - .L_382)
.L_382:
        /*001c*/ 	.word	0x00000000
        /*0020*/ 	.short	0x0000
        /*0022*/ 	.short	0x0000
        /*0024*/ 	.byte	0x00, 0xf5, 0x21, 0x00


	//----- nvinfo : EIATTR_SPARSE_MMA_MASK
	.align		4
.L_383:
        /*0028*/ 	.byte	0x03, 0x50
        /*002a*/ 	.short	0x0000


	//----- nvinfo : EIATTR_MAXREG_COUNT
	.align		4
        /*002c*/ 	.byte	0x03, 0x1b
        /*002e*/ 	.short	0x00ff


	//----- nvinfo : EIATTR_MERCURY_ISA_VERSION
	.align		4
        /*0030*/ 	.byte	0x03, 0x5f
        /*0032*/ 	.short	0x0101


	//----- nvinfo : EIATTR_VRC_CTA_INIT_COUNT
	.align		4
        /*0034*/ 	.byte	0x02, 0x4a
	.zero		1
	.zero		1


	//----- nvinfo : EIATTR_EXIT_INSTR_OFFSETS
	.align		4
        /*0038*/ 	.byte	0x04, 0x1c
        /*003a*/ 	.short	(.L_385 - .L_384)


	//   ....[0]....
.L_384:
        /*003c*/ 	.word	0x00000ee0


	//----- nvinfo : EIATTR_CRS_STACK_SIZE
	.align		4
.L_385:
        /*0040*/ 	.byte	0x04, 0x1e
        /*0042*/ 	.short	(.L_387 - .L_386)
.L_386:
        /*0044*/ 	.word	0x00000000


	//----- nvinfo : EIATTR_CBANK_PARAM_SIZE
	.align		4
.L_387:
        /*0048*/ 	.byte	0x03, 0x19
        /*004a*/ 	.short	0x000c


	//----- nvinfo : EIATTR_PARAM_CBANK
	.align		4
        /*004c*/ 	.byte	0x04, 0x0a
        /*004e*/ 	.short	(.L_389 - .L_388)
	.align		4
.L_388:
        /*0050*/ 	.word	index@(.nv.constant0._Z5setupP17curandStateXORWOWi)
        /*0054*/ 	.short	0x0380
        /*0056*/ 	.short	0x000c


	//----- nvinfo : EIATTR_SW_WAR
	.align		4
.L_389:
        /*0058*/ 	.byte	0x04, 0x36
        /*005a*/ 	.short	(.L_391 - .L_390)
.L_390:
        /*005c*/ 	.word	0x00000008
.L_391:


//--------------------- .nv.info._Z3gamPdddddS_dS_iP17curandStateXORWOW --------------------------
	.section	.nv.info._Z3gamPdddddS_dS_iP17curandStateXORWOW,"",@"SHT_CUDA_INFO"
	.sectionflags	@""
	.align	4


	//----- nvinfo : EIATTR_CUDA_API_VERSION
	.align		4
        /*0000*/ 	.byte	0x04, 0x37
        /*0002*/ 	.short	(.L_393 - .L_392)
.L_392:
        /*0004*/ 	.word	0x00000082


	//----- nvinfo : EIATTR_KPARAM_INFO
	.align		4
.L_393:
        /*0008*/ 	.byte	0x04, 0x17
        /*000a*/ 	.short	(.L_395 - .L_394)
.L_394:
        /*000c*/ 	.word	0x00000000
        /*0010*/ 	.short	0x0009
        /*0012*/ 	.short	0x0048
        /*0014*/ 	.byte	0x00, 0xf5, 0x21, 0x00


	//----- nvinfo : EIATTR_KPARAM_INFO
	.align		4
.L_395:
        /*0018*/ 	.byte	0x04, 0x17
        /*001a*/ 	.short	(.L_397 - .L_396)
.L_396:
        /*001c*/ 	.word	0x00000000
        /*0020*/ 	.short	0x0008
        /*0022*/ 	.short	0x0040
        /*0024*/ 	.byte	0x00, 0xf0, 0x11, 0x00


	//----- nvinfo : EIATTR_KPARAM_INFO
	.align		4
.L_397:
        /*0028*/ 	.byte	0x04, 0x17
        /*002a*/ 	.short	(.L_399 - .L_398)
.L_398:
        /*002c*/ 	.word	0x00000000
        /*0030*/ 	.short	0x0007
        /*0032*/ 	.short	0x0038
        /*0034*/ 	.byte	0x00, 0xf5, 0x21, 0x00


	//----- nvinfo : EIATTR_KPARAM_INFO
	.align		4
.L_399:
        /*0038*/ 	.byte	0x04, 0x17
        /*003a*/ 	.short	(.L_401 - .L_400)
.L_400:
        /*003c*/ 	.word	0x00000000
        /*0040*/ 	.short	0x0006
        /*0042*/ 	.short	0x0030
        /*0044*/ 	.byte	0x00, 0xf0, 0x21, 0x00


	//----- nvinfo : EIATTR_KPARAM_INFO
	.align		4
.L_401:
        /*0048*/ 	.byte	0x04, 0x17
        /*004a*/ 	.short	(.L_403 - .L_402)
.L_402:
        /*004c*/ 	.word	0x00000000
        /*0050*/ 	.short	0x0005
        /*0052*/ 	.short	0x0028
        /*0054*/ 	.byte	0x00, 0xf5, 0x21, 0x00


	//----- nvinfo : EIATTR_KPARAM_INFO
	.align		4
.L_403:
        /*0058*/ 	.byte	0x04, 0x17
        /*005a*/ 	.short	(.L_405 - .L_404)
.L_404:
        /*005c*/ 	.word	0x00000000
        /*0060*/ 	.short	0x0004
        /*0062*/ 	.short	0x0020
        /*0064*/ 	.byte	0x00, 0xf0, 0x21, 0x00


	//----- nvinfo : EIATTR_KPARAM_INFO
	.align		4
.L_405:
        /*0068*/ 	.byte	0x04, 0x17
        /*006a*/ 	.short	(.L_407 - .L_406)
.L_406:
        /*006c*/ 	.word	0x00000000
        /*0070*/ 	.short	0x0003
        /*0072*/ 	.short	0x0018
        /*0074*/ 	.byte	0x00, 0xf0, 0x21, 0x00


	//----- nvinfo : EIATTR_KPARAM_INFO
	.align		4
.L_407:
        /*0078*/ 	.byte	0x04, 0x17
        /*007a*/ 	.short	(.L_409 - .L_408)
.L_408:
        /*007c*/ 	.word	0x00000000
        /*0080*/ 	.short	0x0002
        /*0082*/ 	.short	0x0010
        /*0084*/ 	.byte	0x00, 0xf0, 0x21, 0x00


	//----- nvinfo : EIATTR_KPARAM_INFO
	.align		4
.L_409:
        /*0088*/ 	.byte	0x04, 0x17
        /*008a*/ 	.short	(.L_411 - .L_410)
.L_410:
        /*008c*/ 	.word	0x00000000
        /*0090*/ 	.short	0x0001
        /*0092*/ 	.short	0x0008
        /*0094*/ 	.byte	0x00, 0xf0, 0x21, 0x00


	//----- nvinfo : EIATTR_KPARAM_INFO
	.align		4
.L_411:
        /*0098*/ 	.byte	0x04, 0x17
        /*009a*/ 	.short	(.L_413 - .L_412)
.L_412:
        /*009c*/ 	.word	0x00000000
        /*00a0*/ 	.short	0x0000
        /*00a2*/ 	.short	0x0000
        /*00a4*/ 	.byte	0x00, 0xf5, 0x21, 0x00


	//----- nvinfo : EIATTR_SPARSE_MMA_MASK
	.align		4
.L_413:
        /*00a8*/ 	.byte	0x03, 0x50
        /*00aa*/ 	.short	0x0000


	//----- nvinfo : EIATTR_MAXREG_COUNT
	.align		4
        /*00ac*/ 	.byte	0x03, 0x1b
        /*00ae*/ 	.short	0x00ff


	//----- nvinfo : EIATTR_MERCURY_ISA_VERSION
	.align		4
        /*00b0*/ 	.byte	0x03, 0x5f
        /*00b2*/ 	.short	0x0101


	//----- nvinfo : EIATTR_VRC_CTA_INIT_COUNT
	.align		4
        /*00b4*/ 	.byte	0x02, 0x4a
	.zero		1
	.zero		1


	//----- nvinfo : EIATTR_EXIT_INSTR_OFFSETS
	.align		4
        /*00b8*/ 	.byte	0x04, 0x1c
        /*00ba*/ 	.short	(.L_415 - .L_414)


	//   ....[0]....
.L_414:
        /*00bc*/ 	.word	0x00001c70


	//----- nvinfo : EIATTR_CRS_STACK_SIZE
	.align		4
.L_415:
        /*00c0*/ 	.byte	0x04, 0x1e
        /*00c2*/ 	.short	(.L_417 - .L_416)
.L_416:
        /*00c4*/ 	.word	0x00000000


	//----- nvinfo : EIATTR_CBANK_PARAM_SIZE
	.align		4
.L_417:
        /*00c8*/ 	.byte	0x03, 0x19
        /*00ca*/ 	.short	0x0050


	//----- nvinfo : EIATTR_PARAM_CBANK
	.align		4
        /*00cc*/ 	.byte	0x04, 0x0a
        /*00ce*/ 	.short	(.L_419 - .L_418)
	.align		4
.L_418:
        /*00d0*/ 	.word	index@(.nv.constant0._Z3gamPdddddS_dS_iP17curandStateXORWOW)
        /*00d4*/ 	.short	0x0380
        /*00d6*/ 	.short	0x0050


	//----- nvinfo : EIATTR_SW_WAR
	.align		4
.L_419:
        /*00d8*/ 	.byte	0x04, 0x36
        /*00da*/ 	.short	(.L_421 - .L_420)
.L_420:
        /*00dc*/ 	.word	0x00000008
.L_421:


//--------------------- .nv.info._Z3norPddiiddS_dddS_P17curandStateXORWOW --------------------------
	.section	.nv.info._Z3norPddiiddS_dddS_P17curandStateXORWOW,"",@"SHT_CUDA_INFO"
	.sectionflags	@""
	.align	4


	//----- nvinfo : EIATTR_CUDA_API_VERSION
	.align		4
        /*0000*/ 	.byte	0x04, 0x37
        /*0002*/ 	.short	(.L_423 - .L_422)
.L_422:
        /*0004*/ 	.word	0x00000082


	//----- nvinfo : EIATTR_KPARAM_INFO
	.align		4
.L_423:
        /*0008*/ 	.byte	0x04, 0x17
        /*000a*/ 	.short	(.L_425 - .L_424)
.L_424:
        /*000c*/ 	.word	0x00000000
        /*0010*/ 	.short	0x000b
        /*0012*/ 	.short	0x0050
        /*0014*/ 	.byte	0x00, 0xf5, 0x21, 0x00


	//----- nvinfo : EIATTR_KPARAM_INFO
	.align		4
.L_425:
        /*0018*/ 	.byte	0x04, 0x17
        /*001a*/ 	.short	(.L_427 - .L_426)
.L_426:
        /*001c*/ 	.word	0x00000000
        /*0020*/ 	.short	0x000a
        /*0022*/ 	.short	0x0048
        /*0024*/ 	.byte	0x00, 0xf5, 0x21, 0x00


	//----- nvinfo : EIATTR_KPARAM_INFO
	.align		4
.L_427:
        /*0028*/ 	.byte	0x04, 0x17
        /*002a*/ 	.short	(.L_429 - .L_428)
.L_428:
        /*002c*/ 	.word	0x00000000
        /*0030*/ 	.short	0x0009
        /*0032*/ 	.short	0x0040
        /*0034*/ 	.byte	0x00, 0xf0, 0x21, 0x00


	//----- nvinfo : EIATTR_KPARAM_INFO
	.align		4
.L_429:
        /*0038*/ 	.byte	0x04, 0x17
        /*003a*/ 	.short	(.L_431 - .L_430)
.L_430:
        /*003c*/ 	.word	0x00000000
        /*0040*/ 	.short	0x0008
        /*0042*/ 	.short	0x0038
        /*0044*/ 	.byte	0x00, 0xf0, 0x21, 0x00


	//----- nvinfo : EIATTR_KPARAM_INFO
	.align		4
.L_431:
        /*0048*/ 	.byte	0x04, 0x17
        /*004a*/ 	.short	(.L_433 - .L_432)
.L_432:
        /*004c*/ 	.word	0x00000000
        /*0050*/ 	.short	0x0007
        /*0052*/ 	.short	0x0030
        /*0054*/ 	.byte	0x00, 0xf0, 0x21, 0x00


	//----- nvinfo : EIATTR_KPARAM_INFO
	.align		4
.L_433:
        /*0058*/ 	.byte	0x04, 0x17
        /*005a*/ 	.short	(.L_435 - .L_434)
.L_434:
        /*005c*/ 	.word	0x00000000
        /*0060*/ 	.short	0x0006
        /*0062*/ 	.short	0x0028
        /*0064*/ 	.byte	0x00, 0xf5, 0x21, 0x00


	//----- nvinfo : EIATTR_KPARAM_INFO
	.align		4
.L_435:
        /*0068*/ 	.byte	0x04, 0x17
        /*006a*/ 	.short	(.L_437 - .L_436)
.L_436:
        /*006c*/ 	.word	0x00000000
        /*0070*/ 	.short	0x0005
        /*0072*/ 	.short	0x0020
        /*0074*/ 	.byte	0x00, 0xf0, 0x21, 0x00


	//----- nvinfo : EIATTR_KPARAM_INFO
	.align		4
.L_437:
        /*0078*/ 	.byte	0x04, 0x17
        /*007a*/ 	.short	(.L_439 - .L_438)
.L_438:
        /*007c*/ 	.word	0x00000000
        /*0080*/ 	.short	0x0004
        /*0082*/ 	.short	0x0018
        /*0084*/ 	.byte	0x00, 0xf0, 0x21, 0x00


	//----- nvinfo : EIATTR_KPARAM_INFO
	.align		4
.L_439:
        /*0088*/ 	.byte	0x04, 0x17
        /*008a*/ 	.short	(.L_441 - .L_440)
.L_440:
        /*008c*/ 	.word	0x00000000
        /*0090*/ 	.short	0x0003
        /*0092*/ 	.short	0x0014
        /*0094*/ 	.byte	0x00, 0xf0, 0x11, 0x00


	//----- nvinfo : EIATTR_KPARAM_INFO
	.align		4
.L_441:
        /*0098*/ 	.byte	0x04, 0x17
        /*009a*/ 	.short	(.L_443 - .L_442)
.L_442:
        /*009c*/ 	.word	0x00000000
        /*00a0*/ 	.short	0x0002
        /*00a2*/ 	.short	0x0010
        /*00a4*/ 	.byte	0x00, 0xf0, 0x11, 0x00


	//----- nvinfo : EIATTR_KPARAM_INFO
	.align		4
.L_443:
        /*00a8*/ 	.byte	0x04, 0x17
        /*00aa*/ 	.short	(.L_445 - .L_444)
.L_444:
        /*00ac*/ 	.word	0x00000000
        /*00b0*/ 	.short	0x0001
        /*00b2*/ 	.short	0x0008
        /*00b4*/ 	.byte	0x00, 0xf0, 0x21, 0x00


	//----- nvinfo : EIATTR_KPARAM_INFO
	.align		4
.L_445:
        /*00b8*/ 	.byte	0x04, 0x17
        /*00ba*/ 	.short	(.L_447 - .L_446)
.L_446:
        /*00bc*/ 	.word	0x00000000
        /*00c0*/ 	.short	0x0000
        /*00c2*/ 	.short	0x0000
        /*00c4*/ 	.byte	0x00, 0xf5, 0x21, 0x00


	//----- nvinfo : EIATTR_SPARSE_MMA_MASK
	.align		4
.L_447:
        /*00c8*/ 	.byte	0x03, 0x50
        /*00ca*/ 	.short	0x0000


	//----- nvinfo : EIATTR_MAXREG_COUNT
	.align		4
        /*00cc*/ 	.byte	0x03, 0x1b
        /*00ce*/ 	.short	0x00ff


	//----- nvinfo : EIATTR_MERCURY_ISA_VERSION
	.align		4
        /*00d0*/ 	.byte	0x03, 0x5f
        /*00d2*/ 	.short	0x0101


	//----- nvinfo : EIATTR_VRC_CTA_INIT_COUNT
	.align		4
        /*00d4*/ 	.byte	0x02, 0x4a
	.zero		1
	.zero		1


	//----- nvinfo : EIATTR_EXIT_INSTR_OFFSETS
	.align		4
        /*00d8*/ 	.byte	0x04, 0x1c
        /*00da*/ 	.short	(.L_449 - .L_448)


	//   ....[0]....
.L_448:
        /*00dc*/ 	.word	0x00000940


	//----- nvinfo : EIATTR_CRS_STACK_SIZE
	.align		4
.L_449:
        /*00e0*/ 	.byte	0x04, 0x1e
        /*00e2*/ 	.short	(.L_451 - .L_450)
.L_450:
        /*00e4*/ 	.word	0x00000000


	//----- nvinfo : EIATTR_CBANK_PARAM_SIZE
	.align		4
.L_451:
        /*00e8*/ 	.byte	0x03, 0x19
        /*00ea*/ 	.short	0x0058


	//----- nvinfo : EIATTR_PARAM_CBANK
	.align		4
        /*00ec*/ 	.byte	0x04, 0x0a
        /*00ee*/ 	.short	(.L_453 - .L_452)
	.align		4
.L_452:
        /*00f0*/ 	.word	index@(.nv.constant0._Z3norPddiiddS_dddS_P17curandStateXORWOW)
        /*00f4*/ 	.short	0x0380
        /*00f6*/ 	.short	0x0058


	//----- nvinfo : EIATTR_SW_WAR
	.align		4
.L_453:
        /*00f8*/ 	.byte	0x04, 0x36
        /*00fa*/ 	.short	(.L_455 - .L_454)
.L_454:
        /*00fc*/ 	.word	0x00000008
.L_455:


//--------------------- .nv.callgraph             --------------------------
	.section	.nv.callgraph,"",@"SHT_CUDA_CALLGRAPH"
	.align	4
	.sectionentsize	8
	.align		4
        /*0000*/ 	.word	0x00000000
	.align		4
        /*0004*/ 	.word	0xffffffff
	.align		4
        /*0008*/ 	.word	0x00000000
	.align		4
        /*000c*/ 	.word	0xfffffffe
	.align		4
        /*0010*/ 	.word	0x00000000
	.align		4
        /*0014*/ 	.word	0xfffffffd
	.align		4
        /*0018*/ 	.word	0x00000000
	.align		4
        /*001c*/ 	.word	0xfffffffc


//--------------------- .nv.constant4             --------------------------
	.section	.nv.constant4,"a",@progbits
	.align	8
	.align		8
.nv.constant4:
        /*0000*/ 	.dword	precalc_xorwow_matrix
	.align		8
        /*0008*/ 	.dword	precalc_xorwow_offset_matrix
	.align		8
        /*0010*/ 	.dword	mrg32k3aM1
	.align		8
        /*0018*/ 	.dword	mrg32k3aM2
	.align		8
        /*0020*/ 	.dword	mrg32k3aM1SubSeq
	.align		8
        /*0028*/ 	.dword	mrg32k3aM2SubSeq
	.align		8
        /*0030*/ 	.dword	mrg32k3aM1Seq
	.align		8
        /*0038*/ 	.dword	mrg32k3aM2Seq
	.align		8
        /*0040*/ 	.dword	_ZN34_INTERNAL_b1b18125_4_k_cu_9ed42a7e4cuda3std3__45__cpo5beginE
	.align		8
        /*0048*/ 	.dword	_ZN34_INTERNAL_b1b18125_4_k_cu_9ed42a7e4cuda3std3__45__cpo3endE
	.align		8
        /*0050*/ 	.dword	_ZN34_INTERNAL_b1b18125_4_k_cu_9ed42a7e4cuda3std3__45__cpo6cbeginE
	.align		8
        /*0058*/ 	.dword	_ZN34_INTERNAL_b1b18125_4_k_cu_9ed42a7e4cuda3std3__45__cpo4cendE
	.align		8
        /*0060*/ 	.dword	_ZN34_INTERNAL_b1b18125_4_k_cu_9ed42a7e4cuda3std3__45__cpo6rbeginE
	.align		8
        /*0068*/ 	.dword	_ZN34_INTERNAL_b1b18125_4_k_cu_9ed42a7e4cuda3std3__45__cpo4rendE
	.align		8
        /*0070*/ 	.dword	_ZN34_INTERNAL_b1b18125_4_k_cu_9ed42a7e4cuda3std3__45__cpo7crbeginE
	.align		8
        /*0078*/ 	.dword	_ZN34_INTERNAL_b1b18125_4_k_cu_9ed42a7e4cuda3std3__45__cpo5crendE
	.align		8
        /*0080*/ 	.dword	_ZN34_INTERNAL_b1b18125_4_k_cu_9ed42a7e4cuda3std3__436_GLOBAL__N__b1b18125_4_k_cu_9ed42a7e6ignoreE
	.align		8
        /*0088*/ 	.dword	_ZN34_INTERNAL_b1b18125_4_k_cu_9ed42a7e4cuda3std3__419piecewise_constructE
	.align		8
        /*0090*/ 	.dword	_ZN34_INTERNAL_b1b18125_4_k_cu_9ed42a7e4cuda3std3__48in_placeE
	.align		8
        /*0098*/ 	.dword	_ZN34_INTERNAL_b1b18125_4_k_cu_9ed42a7e4cuda3std3__420unreachable_sentinelE
	.align		8
        /*00a0*/ 	.dword	_ZN34_INTERNAL_b1b18125_4_k_cu_9ed42a7e4cuda3std3__47nulloptE
	.align		8
        /*00a8*/ 	.dword	_ZN34_INTERNAL_b1b18125_4_k_cu_9ed42a7e4cuda3std3__48unexpectE
	.align		8
        /*00b0*/ 	.dword	_ZN34_INTERNAL_b1b18125_4_k_cu_9ed42a7e4cuda3std6ranges3__45__cpo4swapE
	.align		8
        /*00b8*/ 	.dword	_ZN34_INTERNAL_b1b18125_4_k_cu_9ed42a7e4cuda3std6ranges3__45__cpo9iter_moveE
	.align		8
        /*00c0*/ 	.dword	_ZN34_INTERNAL_b1b18125_4_k_cu_9ed42a7e4cuda3std6ranges3__45__cpo5beginE
	.align		8
        /*00c8*/ 	.dword	_ZN34_INTERNAL_b1b18125_4_k_cu_9ed42a7e4cuda3std6ranges3__45__cpo3endE
	.align		8
        /*00d0*/ 	.dword	_ZN34_INTERNAL_b1b18125_4_k_cu_9ed42a7e4cuda3std6ranges3__45__cpo6cbeginE
	.align		8
        /*00d8*/ 	.dword	_ZN34_INTERNAL_b1b18125_4_k_cu_9ed42a7e4cuda3std6ranges3__45__cpo4cendE
	.align		8
        /*00e0*/ 	.dword	_ZN34_INTERNAL_b1b18125_4_k_cu_9ed42a7e4cuda3std6ranges3__45__cpo7advanceE
	.align		8
        /*00e8*/ 	.dword	_ZN34_INTERNAL_b1b18125_4_k_cu_9ed42a7e4cuda3std6ranges3__45__cpo9iter_swapE
	.align		8
        /*00f0*/ 	.dword	_ZN34_INTERNAL_b1b18125_4_k_cu_9ed42a7e4cuda3std6ranges3__45__cpo4nextE
	.align		8
        /*00f8*/ 	.dword	_ZN34_INTERNAL_b1b18125_4_k_cu_9ed42a7e4cuda3std6ranges3__45__cpo4prevE
	.align		8
        /*0100*/ 	.dword	_ZN34_INTERNAL_b1b18125_4_k_cu_9ed42a7e4cuda3std6ranges3__45__cpo4dataE
	.align		8
        /*0108*/ 	.dword	_ZN34_INTERNAL_b1b18125_4_k_cu_9ed42a7e4cuda3std6ranges3__45__cpo5cdataE
	.align		8
        /*0110*/ 	.dword	_ZN34_INTERNAL_b1b18125_4_k_cu_9ed42a7e4cuda3std6ranges3__45__cpo4sizeE
	.align		8
        /*0118*/ 	.dword	_ZN34_INTERNAL_b1b18125_4_k_cu_9ed42a7e4cuda3std6ranges3__45__cpo5ssizeE
	.align		8
        /*0120*/ 	.dword	_ZN34_INTERNAL_b1b18125_4_k_cu_9ed42a7e4cuda3std6ranges3__45__cpo8distanceE
	.align		8
        /*0128*/ 	.dword	_ZN34_INTERNAL_b1b18125_4_k_cu_9ed42a7e6thrust24THRUST_300001_SM_1000_NS8cuda_cub3parE
	.align		8
        /*0130*/ 	.dword	_ZN34_INTERNAL_b1b18125_4_k_cu_9ed42a7e6thrust24THRUST_300001_SM_1000_NS8cuda_cub10par_nosyncE
	.align		8
        /*0138*/ 	.dword	_ZN34_INTERNAL_b1b18125_4_k_cu_9ed42a7e6thrust24THRUST_300001_SM_1000_NS6system6detail10sequential3seqE
	.align		8
        /*0140*/ 	.dword	_ZN34_INTERNAL_b1b18125_4_k_cu_9ed42a7e6thrust24THRUST_300001_SM_1000_NS6system3cpp3parE
	.align		8
        /*0148*/ 	.dword	_ZN34_INTERNAL_b1b18125_4_k_cu_9ed42a7e6thrust24THRUST_300001_SM_1000_NS12placeholders2_1E
	.align		8
        /*0150*/ 	.dword	_ZN34_INTERNAL_b1b18125_4_k_cu_9ed42a7e6thrust24THRUST_300001_SM_1000_NS12placeholders2_2E
	.align		8
        /*0158*/ 	.dword	_ZN34_INTERNAL_b1b18125_4_k_cu_9ed42a7e6thrust24THRUST_300001_SM_1000_NS12placeholders2_3E
	.align		8
        /*0160*/ 	.dword	_ZN34_INTERNAL_b1b18125_4_k_cu_9ed42a7e6thrust24THRUST_300001_SM_1000_NS12placeholders2_4E
	.align		8
        /*0168*/ 	.dword	_ZN34_INTERNAL_b1b18125_4_k_cu_9ed42a7e6thrust24THRUST_300001_SM_1000_NS12placeholders2_5E
	.align		8
        /*0170*/ 	.dword	_ZN34_INTERNAL_b1b18125_4_k_cu_9ed42a7e6thrust24THRUST_300001_SM_1000_NS12placeholders2_6E
	.align		8
        /*0178*/ 	.dword	_ZN34_INTERNAL_b1b18125_4_k_cu_9ed42a7e6thrust24THRUST_300001_SM_1000_NS12placeholders2_7E
	.align		8
        /*0180*/ 	.dword	_ZN34_INTERNAL_b1b18125_4_k_cu_9ed42a7e6thrust24THRUST_300001_SM_1000_NS12placeholders2_8E
	.align		8
        /*0188*/ 	.dword	_ZN34_INTERNAL_b1b18125_4_k_cu_9ed42a7e6thrust24THRUST_300001_SM_1000_NS12placeholders2_9E
	.align		8
        /*0190*/ 	.dword	_ZN34_INTERNAL_b1b18125_4_k_cu_9ed42a7e6thrust24THRUST_300001_SM_1000_NS12placeholders3_10E
	.align		8
        /*0198*/ 	.dword	_ZN34_INTERNAL_b1b18125_4_k_cu_9ed42a7e6thrust24THRUST_300001_SM_1000_NS3seqE
	.align		8
        /*01a0*/ 	.dword	_ZN34_INTERNAL_b1b18125_4_k_cu_9ed42a7e6thrust24THRUST_300001_SM_1000_NS6deviceE


//--------------------- .nv.constant3             --------------------------
	.section	.nv.constant3,"a",@progbits
	.align	8
.nv.constant3:
	.type		__cr_lgamma_table,@object
	.size		__cr_lgamma_table,(.L_8 - __cr_lgamma_table)
__cr_lgamma_table:
        /*0000*/ 	.byte	0x00, 0x00, 0x00, 0x00, 0x00, 0x00, 0x00, 0x00, 0x00, 0x00, 0x00, 0x00, 0x00, 0x00, 0x00, 0x00
        /*0010*/ 	.byte	0xef, 0x39, 0xfa, 0xfe, 0x42, 0x2e, 0xe6, 0x3f, 0x02, 0x20, 0x2a, 0xfa, 0x0b, 0xab, 0xfc, 0x3f
        /*0020*/ 	.byte	0xf9, 0x2c, 0x92, 0x7c, 0xa7, 0x6c, 0x09, 0x40, 0xc9, 0x79, 0x44, 0x3c, 0x64, 0x26, 0x13, 0x40
        /*0030*/ 	.byte	0xca, 0x01, 0xcf, 0x3a, 0x27, 0x51, 0x1a, 0x40, 0x30, 0xcc, 0x2d, 0xf3, 0xe1, 0x0c, 0x21, 0x40
        /*0040*/ 	.byte	0x0d, 0xb7, 0xfc, 0x82, 0x8e, 0x35, 0x25, 0x40
.L_8:


//--------------------- .text._ZN3cub18CUB_300001_SM_10006detail6reduce28DeviceReduceSingleTileKernelINS2_10policy_hubIdyN4cuda3std3__44plusIdEEE10Policy1000EPdSC_iS9_ddNS7_10__identityEEEvT0_T1_T2_T3_T4_T6_ --------------------------
	.section	.text._ZN3cub18CUB_300001_SM_10006detail6reduce28DeviceReduceSingleTileKernelINS2_10policy_hubIdyN4cuda3std3__44plusIdEEE10Policy1000EPdSC_iS9_ddNS7_10__identityEEEvT0_T1_T2_T3_T4_T6_,"ax",@progbits
	.align	128
        .global         _ZN3cub18CUB_300001_SM_10006detail6reduce28DeviceReduceSingleTileKernelINS2_10policy_hubIdyN4cuda3std3__44plusIdEEE10Policy1000EPdSC_iS9_ddNS7_10__identityEEEvT0_T1_T2_T3_T4_T6_
        .type           _ZN3cub18CUB_300001_SM_10006detail6reduce28DeviceReduceSingleTileKernelINS2_10policy_hubIdyN4cuda3std3__44plusIdEEE10Policy1000EPdSC_iS9_ddNS7_10__identityEEEvT0_T1_T2_T3_T4_T6_,@function
        .size           _ZN3cub18CUB_300001_SM_10006detail6reduce28DeviceReduceSingleTileKernelINS2_10policy_hubIdyN4cuda3std3__44plusIdEEE10Policy1000EPdSC_iS9_ddNS7_10__identityEEEvT0_T1_T2_T3_T4_T6_,(.L_x_298 - _ZN3cub18CUB_300001_SM_10006detail6reduce28DeviceReduceSingleTileKernelINS2_10policy_hubIdyN4cuda3std3__44plusIdEEE10Policy1000EPdSC_iS9_ddNS7_10__identityEEEvT0_T1_T2_T3_T4_T6_)
        .other          _ZN3cub18CUB_300001_SM_10006detail6reduce28DeviceReduceSingleTileKernelINS2_10policy_hubIdyN4cuda3std3__44plusIdEEE10Policy1000EPdSC_iS9_ddNS7_10__identityEEEvT0_T1_T2_T3_T4_T6_,@"STO_CUDA_ENTRY STV_DEFAULT"
_ZN3cub18CUB_300001_SM_10006detail6reduce28DeviceReduceSingleTileKernelINS2_10policy_hubIdyN4cuda3std3__44plusIdEEE10Policy1000EPdSC_iS9_ddNS7_10__identityEEEvT0_T1_T2_T3_T4_T6_:
.text._ZN3cub18CUB_300001_SM_10006detail6reduce28DeviceReduceSingleTileKernelINS2_10policy_hubIdyN4cuda3std3__44plusIdEEE10Policy1000EPdSC_iS9_ddNS7_10__identityEEEvT0_T1_T2_T3_T4_T6_:
[----:B------:R-:W-:Y:S01]  /*0000*/  LDC R1, c[0x0][0x37c] ;  /* 0x0000df00ff017b82 */ /* 0x000fe20000000800 */
[----:B------:R-:W0:Y:S01]  /*0010*/  LDCU UR4, c[0x0][0x390] ;  /* 0x00007200ff0477ac */ /* 0x000e220008000800 */
[----:B------:R-:W1:Y:S01]  /*0020*/  LDCU.64 UR6, c[0x0][0x358] ;  /* 0x00006b00ff0677ac */ /* 0x000e620008000a00 */
[----:B0-----:R-:W-:-:S05]  /*0030*/  IMAD.U32 R4, RZ, RZ, UR4 ;  /* 0x00000004ff047e24 */ /* 0x001fca000f8e00ff */
[----:B------:R-:W-:-:S13]  /*0040*/  ISETP.NE.AND P0, PT, R4, RZ, PT ;  /* 0x000000ff0400720c */ /* 0x000fda0003f05270 */
[----:B-1----:R-:W-:Y:S05]  /*0050*/  @P0 BRA `(.L_x_0) ;  /* 0x00000000001c0947 */ /* 0x002fea0003800000 */
[----:B------:R-:W0:Y:S02]  /*0060*/  S2R R0, SR_TID.X ;  /* 0x0000000000007919 */ /* 0x000e240000002100 */
[----:B0-----:R-:W-:-:S13]  /*0070*/  ISETP.NE.AND P0, PT, R0, RZ, PT ;  /* 0x000000ff0000720c */ /* 0x001fda0003f05270 */
[----:B------:R-:W-:Y:S05]  /*0080*/  @P0 EXIT ;  /* 0x000000000000094d */ /* 0x000fea0003800000 */
[----:B------:R-:W0:Y:S08]  /*0090*/  LDC.64 R2, c[0x0][0x388] ;  /* 0x0000e200ff027b82 */ /* 0x000e300000000a00 */
[----:B------:R-:W0:Y:S02]  /*00a0*/  LDC.64 R4, c[0x0][0x398] ;  /* 0x0000e600ff047b82 */ /* 0x000e240000000a00 */
[----:B0-----:R-:W-:Y:S01]  /*00b0*/  STG.E.64 desc[UR6][R2.64], R4 ;  /* 0x0000000402007986 */ /* 0x001fe2000c101b06 */
[----:B------:R-:W-:Y:S05]  /*00c0*/  EXIT ;  /* 0x000000000000794d */ /* 0x000fea0003800000 */
.L_x_0:
[----:B------:R-:W-:Y:S01]  /*00d0*/  ISETP.GT.AND P0, PT, R4, 0xdff, PT ;  /* 0x00000dff0400780c */ /* 0x000fe20003f04270 */
[----:B------:R-:W-:-:S12]  /*00e0*/  BSSY.RECONVERGENT B0, `(.L_x_1) ;  /* 0x0000242000007945 */ /* 0x000fd80003800200 */
[----:B------:R-:W-:Y:S05]  /*00f0*/  @P0 BRA `(.L_x_2) ;  /* 0x0000001400180947 */ /* 0x000fea0003800000 */
[----:B------:R-:W0:Y:S01]  /*0100*/  S2R R5, SR_TID.X ;  /* 0x0000000000057919 */ /* 0x000e220000002100 */
[----:B------:R-:W-:Y:S01]  /*0110*/  BSSY.RECONVERGENT B1, `(.L_x_3) ;  /* 0x0000009000017945 */ /* 0x000fe20003800200 */
[----:B------:R-:W-:Y:S02]  /*0120*/  CS2R R2, SRZ ;  /* 0x0000000000027805 */ /* 0x000fe4000001ff00 */
[----:B0-----:R-:W-:Y:S01]  /*0130*/  ISETP.GE.AND P0, PT, R5, R4, PT ;  /* 0x000000040500720c */ /* 0x001fe20003f06270 */
[----:B------:R-:W-:-:S12]  /*0140*/  IMAD.MOV.U32 R7, RZ, RZ, R5 ;  /* 0x000000ffff077224 */ /* 0x000fd800078e0005 */
[----:B------:R-:W-:Y:S05]  /*0150*/  @P0 BRA `(.L_x_4) ;  /* 0x0000000000100947 */ /* 0x000fea0003800000 */
[----:B------:R-:W0:Y:S02]  /*0160*/  LDC.64 R2, c[0x0][0x380] ;  /* 0x0000e000ff027b82 */ /* 0x000e240000000a00 */
[----:B0-----:R-:W-:-:S06]  /*0170*/  IMAD.WIDE.U32 R2, R5, 0x8, R2 ;  /* 0x0000000805027825 */ /* 0x001fcc00078e0002 */
[----:B------:R-:W5:Y:S01]  /*0180*/  LDG.E.64.CONSTANT R2, desc[UR6][R2.64] ;  /* 0x0000000602027981 */ /* 0x000f62000c1e9b00 */
[----:B------:R-:W-:-:S07]  /*0190*/  VIADD R7, R5, 0x200 ;  /* 0x0000020005077836 */ /* 0x000fce0000000000 */
.L_x_4:
[----:B------:R-:W-:Y:S05]  /*01a0*/  BSYNC.RECONVERGENT B1 ;  /* 0x0000000000017941 */ /* 0x000fea0003800200 */
.L_x_3:
[----:B------:R-:W-:Y:S01]  /*01b0*/  ISETP.GE.AND P0, PT, R7, R4, PT ;  /* 0x000000040700720c */ /* 0x000fe20003f06270 */
[----:B------:R-:W-:-:S12]  /*01c0*/  BSSY.RECONVERGENT B1, `(.L_x_5) ;  /* 0x0000076000017945 */ /* 0x000fd80003800200 */
[----:B------:R-:W-:Y:S05]  /*01d0*/  @P0 BRA `(.L_x_6) ;  /* 0x0000000400d00947 */ /* 0x000fea0003800000 */
[----:B------:R-:W-:Y:S01]  /*01e0*/  LOP3.LUT R9, RZ, R7, RZ, 0x33, !PT ;  /* 0x00000007ff097212 */ /* 0x000fe200078e33ff */
[----:B------:R-:W-:Y:S04]  /*01f0*/  BSSY.RECONVERGENT B2, `(.L_x_7) ;  /* 0x0000017000027945 */ /* 0x000fe80003800200 */
[----:B------:R-:W-:-:S05]  /*0200*/  IMAD.IADD R0, R9, 0x1, R4 ;  /* 0x0000000109007824 */ /* 0x000fca00078e0204 */
[C---:B------:R-:W-:Y:S02]  /*0210*/  LOP3.LUT R6, R0.reuse, 0x600, RZ, 0xc0, !PT ;  /* 0x0000060000067812 */ /* 0x040fe400078ec0ff */
[----:B------:R-:W-:Y:S02]  /*0220*/  ISETP.GE.U32.AND P0, PT, R0, 0x600, PT ;  /* 0x000006000000780c */ /* 0x000fe40003f06070 */
[----:B------:R-:W-:-:S13]  /*0230*/  ISETP.NE.AND P1, PT, R6, 0x600, PT ;  /* 0x000006000600780c */ /* 0x000fda0003f25270 */
[----:B------:R-:W-:Y:S05]  /*0240*/  @!P1 BRA `(.L_x_8) ;  /* 0x0000000000449947 */ /* 0x000fea0003800000 */
[----:B------:R-:W0:Y:S01]  /*0250*/  LDC.64 R8, c[0x0][0x380] ;  /* 0x0000e000ff087b82 */ /* 0x000e220000000a00 */
[----:B------:R-:W-:-:S04]  /*0260*/  LEA.HI R0, R0, 0x1, RZ, 0x17 ;  /* 0x0000000100007811 */ /* 0x000fc800078fb8ff */
[----:B------:R-:W-:-:S05]  /*0270*/  LOP3.LUT R0, R0, 0x3, RZ, 0xc0, !PT ;  /* 0x0000000300007812 */ /* 0x000fca00078ec0ff */
[----:B------:R-:W-:Y:S02]  /*0280*/  IMAD.MOV R0, RZ, RZ, -R0 ;  /* 0x000000ffff007224 */ /* 0x000fe400078e0a00 */
[----:B0-----:R-:W-:-:S04]  /*0290*/  IMAD.WIDE.U32 R8, R7, 0x8, R8 ;  /* 0x0000000807087825 */ /* 0x001fc800078e0008 */
[----:B------:R-:W-:Y:S02]  /*02a0*/  IMAD.MOV.U32 R6, RZ, RZ, R8 ;  /* 0x000000ffff067224 */ /* 0x000fe400078e0008 */
[----:B------:R-:W-:-:S07]  /*02b0*/  IMAD.MOV.U32 R11, RZ, RZ, R9 ;  /* 0x000000ffff0b7224 */ /* 0x000fce00078e0009 */
.L_x_9:
[----:B------:R-:W-:Y:S02]  /*02c0*/  IMAD.MOV.U32 R8, RZ, RZ, R6 ;  /* 0x000000ffff087224 */ /* 0x000fe400078e0006 */
[----:B------:R-:W-:-:S06]  /*02d0*/  IMAD.MOV.U32 R9, RZ, RZ, R11 ;  /* 0x000000ffff097224 */ /* 0x000fcc00078e000b */
[----:B------:R-:W2:Y:S01]  /*02e0*/  LDG.E.64.CONSTANT R8, desc[UR6][R8.64] ;  /* 0x0000000608087981 */ /* 0x000ea2000c1e9b00 */
[----:B------:R-:W-:Y:S01]  /*02f0*/  VIADD R0, R0, 0x1 ;  /* 0x0000000100007836 */ /* 0x000fe20000000000 */
[----:B------:R-:W-:Y:S01]  /*0300*/  IADD3 R6, P2, PT, R6, 0x1000, RZ ;  /* 0x0000100006067810 */ /* 0x000fe20007f5e0ff */
[----:B------:R-:W-:-:S03]  /*0310*/  VIADD R7, R7, 0x200 ;  /* 0x0000020007077836 */ /* 0x000fc60000000000 */
[----:B------:R-:W-:Y:S01]  /*0320*/  ISETP.NE.AND P1, PT, R0, RZ, PT ;  /* 0x000000ff0000720c */ /* 0x000fe20003f25270 */
[----:B------:R-:W-:Y:S01]  /*0330*/  IMAD.X R11, RZ, RZ, R11, P2 ;  /* 0x000000ffff0b7224 */ /* 0x000fe200010e060b */
[----:B--2--5:R-:W-:-:S11]  /*0340*/  DADD R2, R8, R2 ;  /* 0x0000000008027229 */ /* 0x024fd60000000002 */
[----:B------:R-:W-:Y:S05]  /*0350*/  @P1 BRA `(.L_x_9) ;  /* 0xfffffffc00d81947 */ /* 0x000fea000383ffff */
.L_x_8:
[----:B------:R-:W-:Y:S05]  /*0360*/  BSYNC.RECONVERGENT B2 ;  /* 0x0000000000027941 */ /* 0x000fea0003800200 */
.L_x_7:
[----:B------:R-:W-:Y:S05]  /*0370*/  @!P0 BRA `(.L_x_6) ;  /* 0x0000000400688947 */ /* 0x000fea0003800000 */
[----:B------:R-:W-:Y:S01]  /*0380*/  IMAD.IADD R0, R4, 0x1, -R7 ;  /* 0x0000000104007824 */ /* 0x000fe200078e0a07 */
[----:B------:R-:W-:Y:S01]  /*0390*/  BSSY.RECONVERGENT B2, `(.L_x_10) ;  /* 0x0000031000027945 */ /* 0x000fe20003800200 */
[----:B------:R-:W-:-:S03]  /*03a0*/  PLOP3.LUT P0, PT, PT, PT, PT, 0x80, 0x8 ;  /* 0x000000000008781c */ /* 0x000fc60003f0f070 */
[----:B------:R-:W-:-:S13]  /*03b0*/  ISETP.GT.AND P1, PT, R0, 0x1800, PT ;  /* 0x000018000000780c */ /* 0x000fda0003f24270 */
[----:B------:R-:W-:Y:S05]  /*03c0*/  @!P1 BRA `(.L_x_11) ;  /* 0x0000000000b49947 */ /* 0x000fea0003800000 */
[----:B------:R-:W-:Y:S01]  /*03d0*/  PLOP3.LUT P0, PT, PT, PT, PT, 0x8, 0x80 ;  /* 0x000000000080781c */ /* 0x000fe20003f0e170 */
[----:B------:R-:W-:-:S12]  /*03e0*/  VIADD R0, R4, 0xffffe800 ;  /* 0xffffe80004007836 */ /* 0x000fd80000000000 */
.L_x_12:
[----:B------:R-:W0:Y:S02]  /*03f0*/  LDC.64 R32, c[0x0][0x380] ;  /* 0x0000e000ff207b82 */ /* 0x000e240000000a00 */
[----:B0-----:R-:W-:-:S05]  /*0400*/  IMAD.WIDE R14, R7, 0x8, R32 ;  /* 0x00000008070e7825 */ /* 0x001fca00078e0220 */
[----:B------:R-:W2:Y:S04]  /*0410*/  LDG.E.64.CONSTANT R8, desc[UR6][R14.64] ;  /* 0x000000060e087981 */ /* 0x000ea8000c1e9b00 */
[----:B------:R-:W3:Y:S04]  /*0420*/  LDG.E.64.CONSTANT R10, desc[UR6][R14.64+0x1000] ;  /* 0x001000060e0a7981 */ /* 0x000ee8000c1e9b00 */
[----:B------:R-:W4:Y:S01]  /*0430*/  LDG.E.64.CONSTANT R12, desc[UR6][R14.64+0x2000] ;  /* 0x002000060e0c7981 */ /* 0x000f22000c1e9b00 */
[----:B------:R-:W-:-:S03]  /*0440*/  VIADD R41, R7, 0x800 ;  /* 0x0000080007297836 */ /* 0x000fc60000000000 */
[----:B------:R-:W4:Y:S01]  /*0450*/  LDG.E.64.CONSTANT R30, desc[UR6][R14.64+0x3000] ;  /* 0x003000060e1e7981 */ /* 0x000f22000c1e9b00 */
[----:B------:R-:W-:-:S05]  /*0460*/  IMAD.WIDE R40, R41, 0x8, R32 ;  /* 0x0000000829287825 */ /* 0x000fca00078e0220 */
[----:B------:R-:W4:Y:S04]  /*0470*/  LDG.E.64.CONSTANT R28, desc[UR6][R40.64] ;  /* 0x00000006281c7981 */ /* 0x000f28000c1e9b00 */
[----:B------:R-:W4:Y:S04]  /*0480*/  LDG.E.64.CONSTANT R26, desc[UR6][R40.64+0x1000] ;  /* 0x00100006281a7981 */ /* 0x000f28000c1e9b00 */
        /* <DEDUP_REMOVED lines=12> */
[----:B------:R-:W4:Y:S04]  /*0550*/  LDG.E.64.CONSTANT R34, desc[UR6][R44.64+0x2000] ;  /* 0x002000062c227981 */ /* 0x000f28000c1e9b00 */
[----:B------:R-:W4:Y:S01]  /*0560*/  LDG.E.64.CONSTANT R32, desc[UR6][R44.64+0x3000] ;  /* 0x003000062c207981 */ /* 0x000f22000c1e9b00 */
[----:B------:R-:W-:-:S05]  /*0570*/  VIADD R7, R7, 0x2000 ;  /* 0x0000200007077836 */ /* 0x000fca0000000000 */
[----:B------:R-:W-:Y:S01]  /*0580*/  ISETP.GE.AND P1, PT, R7, R0, PT ;  /* 0x000000000700720c */ /* 0x000fe20003f26270 */
[----:B--2--5:R-:W-:-:S08]  /*0590*/  DADD R8, R8, R2 ;  /* 0x0000000008087229 */ /* 0x024fd00000000002 */
[----:B---3--:R-:W-:-:S08]  /*05a0*/  DADD R8, R8, R10 ;  /* 0x0000000008087229 */ /* 0x008fd0000000000a */
[----:B----4-:R-:W-:-:S08]  /*05b0*/  DADD R8, R8, R12 ;  /* 0x0000000008087229 */ /* 0x010fd0000000000c */
[----:B------:R-:W-:-:S08]  /*05c0*/  DADD R8, R8, R30 ;  /* 0x0000000008087229 */ /* 0x000fd0000000001e */
        /* <DEDUP_REMOVED lines=11> */
[----:B------:R-:W-:Y:S01]  /*0680*/  DADD R2, R8, R32 ;  /* 0x0000000008027229 */ /* 0x000fe20000000020 */
[----:B------:R-:W-:Y:S10]  /*0690*/  @!P1 BRA `(.L_x_12) ;  /* 0xfffffffc00549947 */ /* 0x000ff4000383ffff */
.L_x_11:
[----:B------:R-:W-:Y:S05]  /*06a0*/  BSYNC.RECONVERGENT B2 ;  /* 0x0000000000027941 */ /* 0x000fea0003800200 */
.L_x_10:
[----:B------:R-:W-:Y:S01]  /*06b0*/  IMAD.IADD R0, R4, 0x1, -R7 ;  /* 0x0000000104007824 */ /* 0x000fe200078e0a07 */
[----:B------:R-:W-:Y:S04]  /*06c0*/  BSSY.RECONVERGENT B2, `(.L_x_13) ;  /* 0x0000019000027945 */ /* 0x000fe80003800200 */
[----:B------:R-:W-:-:S13]  /*06d0*/  ISETP.GT.AND P1, PT, R0, 0x800, PT ;  /* 0x000008000000780c */ /* 0x000fda0003f24270 */
[----:B------:R-:W-:Y:S05]  /*06e0*/  @!P1 BRA `(.L_x_14) ;  /* 0x0000000000589947 */ /* 0x000fea0003800000 */
        /* <DEDUP_REMOVED lines=12> */
[----:B------:R-:W-:Y:S01]  /*07b0*/  PLOP3.LUT P0, PT, PT, PT, PT, 0x8, 0x80 ;  /* 0x000000000080781c */ /* 0x000fe20003f0e170 */
[----:B------:R-:W-:Y:S01]  /*07c0*/  VIADD R7, R7, 0x1000 ;  /* 0x0000100007077836 */ /* 0x000fe20000000000 */
[----:B--2--5:R-:W-:-:S08]  /*07d0*/  DADD R10, R2, R10 ;  /* 0x00000000020a7229 */ /* 0x024fd0000000000a */
[----:B---3--:R-:W-:-:S08]  /*07e0*/  DADD R10, R10, R12 ;  /* 0x000000000a0a7229 */ /* 0x008fd0000000000c */
[----:B----4-:R-:W-:-:S08]  /*07f0*/  DADD R10, R10, R14 ;  /* 0x000000000a0a7229 */ /* 0x010fd0000000000e */
[----:B------:R-:W-:-:S08]  /*0800*/  DADD R10, R10, R16 ;  /* 0x000000000a0a7229 */ /* 0x000fd00000000010 */
[----:B------:R-:W-:-:S08]  /*0810*/  DADD R10, R10, R20 ;  /* 0x000000000a0a7229 */ /* 0x000fd00000000014 */
[----:B------:R-:W-:-:S08]  /*0820*/  DADD R10, R10, R22 ;  /* 0x000000000a0a7229 */ /* 0x000fd00000000016 */
[----:B------:R-:W-:-:S08]  /*0830*/  DADD R10, R10, R24 ;  /* 0x000000000a0a7229 */ /* 0x000fd00000000018 */
[----:B------:R-:W-:-:S11]  /*0840*/  DADD R2, R10, R26 ;  /* 0x000000000a027229 */ /* 0x000fd6000000001a */
.L_x_14:
[----:B------:R-:W-:Y:S05]  /*0850*/  BSYNC.RECONVERGENT B2 ;  /* 0x0000000000027941 */ /* 0x000fea0003800200 */
.L_x_13:
[----:B------:R-:W-:-:S13]  /*0860*/  ISETP.LT.OR P0, PT, R7, R4, P0 ;  /* 0x000000040700720c */ /* 0x000fda0000701670 */
[----:B------:R-:W-:Y:S05]  /*0870*/  @!P0 BRA `(.L_x_6) ;  /* 0x0000000000288947 */ /* 0x000fea0003800000 */
[----:B------:R-:W0:Y:S02]  /*0880*/  LDC.64 R8, c[0x0][0x380] ;  /* 0x0000e000ff087b82 */ /* 0x000e240000000a00 */
[----:B0-----:R-:W-:-:S05]  /*0890*/  IMAD.WIDE R6, R7, 0x8, R8 ;  /* 0x0000000807067825 */ /* 0x001fca00078e0208 */
[----:B------:R-:W2:Y:S04]  /*08a0*/  LDG.E.64.CONSTANT R8, desc[UR6][R6.64] ;  /* 0x0000000606087981 */ /* 0x000ea8000c1e9b00 */
[----:B------:R-:W3:Y:S04]  /*08b0*/  LDG.E.64.CONSTANT R10, desc[UR6][R6.64+0x1000] ;  /* 0x00100006060a7981 */ /* 0x000ee8000c1e9b00 */
[----:B------:R-:W4:Y:S04]  /*08c0*/  LDG.E.64.CONSTANT R12, desc[UR6][R6.64+0x2000] ;  /* 0x00200006060c7981 */ /* 0x000f28000c1e9b00 */
[----:B------:R-:W4:Y:S01]  /*08d0*/  LDG.E.64.CONSTANT R14, desc[UR6][R6.64+0x3000] ;  /* 0x00300006060e7981 */ /* 0x000f22000c1e9b00 */
[----:B--2--5:R-:W-:-:S08]  /*08e0*/  DADD R8, R2, R8 ;  /* 0x0000000002087229 */ /* 0x024fd00000000008 */
[----:B---3--:R-:W-:-:S08]  /*08f0*/  DADD R8, R8, R10 ;  /* 0x0000000008087229 */ /* 0x008fd0000000000a */
[----:B----4-:R-:W-:-:S08]  /*0900*/  DADD R8, R8, R12 ;  /* 0x0000000008087229 */ /* 0x010fd0000000000c */
[----:B------:R-:W-:-:S11]  /*0910*/  DADD R2, R8, R14 ;  /* 0x0000000008027229 */ /* 0x000fd6000000000e */
.L_x_6:
[----:B------:R-:W-:Y:S05]  /*0920*/  BSYNC.RECONVERGENT B1 ;  /* 0x0000000000017941 */ /* 0x000fea0003800200 */
.L_x_5:
[----:B------:R-:W-:-:S13]  /*0930*/  ISETP.GE.AND P0, PT, R4, 0x200, PT ;  /* 0x000002000400780c */ /* 0x000fda0003f06270 */
[----:B------:R-:W-:Y:S05]  /*0940*/  @!P0 BRA `(.L_x_15) ;  /* 0x0000000400148947 */ /* 0x000fea0003800000 */
[----:B------:R-:W0:Y:S01]  /*0950*/  S2R R12, SR_LANEID ;  /* 0x00000000000c7919 */ /* 0x000e220000000000 */
[----:B-----5:R-:W-:Y:S04]  /*0960*/  SHFL.DOWN PT, R6, R2, 0x1, 0x1f ;  /* 0x08201f0002067f89 */ /* 0x020fe800000e0000 */
[----:B------:R-:W1:Y:S02]  /*0970*/  SHFL.DOWN PT, R7, R3, 0x1, 0x1f ;  /* 0x08201f0003077f89 */ /* 0x000e6400000e0000 */
[----:B-1----:R-:W-:Y:S01]  /*0980*/  DADD R6, R6, R2 ;  /* 0x0000000006067229 */ /* 0x002fe20000000002 */
[C---:B0-----:R-:W-:Y:S02]  /*0990*/  ISETP.GT.AND P0, PT, R12.reuse, 0x1e, PT ;  /* 0x0000001e0c00780c */ /* 0x041fe40003f04270 */
[----:B------:R-:W-:-:S07]  /*09a0*/  ISETP.NE.AND P1, PT, R12, RZ, PT ;  /* 0x000000ff0c00720c */ /* 0x000fce0003f25270 */
[----:B------:R-:W-:Y:S02]  /*09b0*/  FSEL R8, R2, R6, P0 ;  /* 0x0000000602087208 */ /* 0x000fe40000000000 */
[----:B------:R-:W-:Y:S02]  /*09c0*/  FSEL R9, R3, R7, P0 ;  /* 0x0000000703097208 */ /* 0x000fe40000000000 */
[----:B------:R-:W-:Y:S01]  /*09d0*/  ISETP.GT.AND P0, PT, R12, 0x1d, PT ;  /* 0x0000001d0c00780c */ /* 0x000fe20003f04270 */
[----:B------:R-:W-:Y:S01]  /*09e0*/  SHFL.DOWN PT, R6, R8, 0x2, 0x1f ;  /* 0x08401f0008067f89 */ /* 0x000fe200000e0000 */
[----:B------:R-:W-:Y:S02]  /*09f0*/  @!P1 MOV R4, 0x400 ;  /* 0x0000040000049802 */ /* 0x000fe40000000f00 */
[----:B------:R-:W-:Y:S01]  /*0a00*/  @!P1 SHF.R.U32.HI R0, RZ, 0x2, R5 ;  /* 0x00000002ff009819 */ /* 0x000fe20000011605 */
[----:B------:R-:W0:Y:S03]  /*0a10*/  SHFL.DOWN PT, R7, R9, 0x2, 0x1f ;  /* 0x08401f0009077f89 */ /* 0x000e2600000e0000 */
[----:B------:R-:W-:Y:S01]  /*0a20*/  @!P1 LOP3.LUT R0, R0, 0xf8, RZ, 0xc0, !PT ;  /* 0x000000f800009812 */ /* 0x000fe200078ec0ff */
[----:B0-----:R-:W-:-:S10]  /*0a30*/  DADD R6, R6, R8 ;  /* 0x0000000006067229 */ /* 0x001fd40000000008 */
[----:B------:R-:W-:Y:S02]  /*0a40*/  FSEL R6, R8, R6, P0 ;  /* 0x0000000608067208 */ /* 0x000fe40000000000 */
[----:B------:R-:W-:Y:S02]  /*0a50*/  FSEL R7, R9, R7, P0 ;  /* 0x0000000709077208 */ /* 0x000fe40000000000 */
[----:B------:R-:W-:Y:S01]  /*0a60*/  ISETP.GT.AND P0, PT, R12, 0x1b, PT ;  /* 0x0000001b0c00780c */ /* 0x000fe20003f04270 */
[----:B------:R-:W-:Y:S04]  /*0a70*/  SHFL.DOWN PT, R2, R6, 0x4, 0x1f ;  /* 0x08801f0006027f89 */ /* 0x000fe800000e0000 */
[----:B------:R-:W0:Y:S01]  /*0a80*/  SHFL.DOWN PT, R3, R7, 0x4, 0x1f ;  /* 0x08801f0007037f89 */ /* 0x000e2200000e0000 */
[----:B------:R-:W1:Y:S01]  /*0a90*/  @!P1 S2R R9, SR_CgaCtaId ;  /* 0x0000000000099919 */ /* 0x000e620000008800 */
[----:B0-----:R-:W-:-:S10]  /*0aa0*/  DADD R2, R2, R6 ;  /* 0x0000000002027229 */ /* 0x001fd40000000006 */
[----:B------:R-:W-:Y:S02]  /*0ab0*/  FSEL R10, R6, R2, P0 ;  /* 0x00000002060a7208 */ /* 0x000fe40000000000 */
[----:B------:R-:W-:Y:S02]  /*0ac0*/  FSEL R11, R7, R3, P0 ;  /* 0x00000003070b7208 */ /* 0x000fe40000000000 */
[----:B------:R-:W-:Y:S01]  /*0ad0*/  ISETP.GT.AND P0, PT, R12, 0x17, PT ;  /* 0x000000170c00780c */ /* 0x000fe20003f04270 */
[----:B------:R-:W-:Y:S04]  /*0ae0*/  SHFL.DOWN PT, R2, R10, 0x8, 0x1f ;  /* 0x09001f000a027f89 */ /* 0x000fe800000e0000 */
[----:B------:R-:W0:Y:S02]  /*0af0*/  SHFL.DOWN PT, R3, R11, 0x8, 0x1f ;  /* 0x09001f000b037f89 */ /* 0x000e2400000e0000 */
[----:B0-----:R-:W-:-:S10]  /*0b00*/  DADD R2, R2, R10 ;  /* 0x0000000002027229 */ /* 0x001fd4000000000a */
[----:B------:R-:W-:Y:S02]  /*0b10*/  FSEL R6, R10, R2, P0 ;  /* 0x000000020a067208 */ /* 0x000fe40000000000 */
[----:B------:R-:W-:Y:S02]  /*0b20*/  FSEL R7, R11, R3, P0 ;  /* 0x000000030b077208 */ /* 0x000fe40000000000 */
[----:B-1----:R-:W-:Y:S01]  /*0b30*/  @!P1 LEA R11, R9, R4, 0x18 ;  /* 0x00000004090b9211 */ /* 0x002fe200078ec0ff */
[----:B------:R-:W-:Y:S01]  /*0b40*/  SHFL.DOWN PT, R2, R6, 0x10, 0x1f ;  /* 0x0a001f0006027f89 */ /* 0x000fe200000e0000 */
[----:B------:R-:W-:-:S03]  /*0b50*/  ISETP.NE.AND P0, PT, R5, RZ, PT ;  /* 0x000000ff0500720c */ /* 0x000fc60003f05270 */
[----:B------:R-:W0:Y:S01]  /*0b60*/  SHFL.DOWN PT, R3, R7, 0x10, 0x1f ;  /* 0x0a001f0007037f89 */ /* 0x000e2200000e0000 */
[----:B------:R-:W-:Y:S01]  /*0b70*/  @!P1 IMAD.IADD R11, R0, 0x1, R11 ;  /* 0x00000001000b9824 */ /* 0x000fe200078e020b */
[----:B0-----:R-:W-:-:S07]  /*0b80*/  DADD R8, R2, R6 ;  /* 0x0000000002087229 */ /* 0x001fce0000000006 */
[----:B------:R1:W-:Y:S01]  /*0b90*/  @!P1 STS.64 [R11+0x10], R8 ;  /* 0x000010080b009388 */ /* 0x0003e20000000a00 */
[----:B------:R-:W-:Y:S01]  /*0ba0*/  BAR.SYNC.DEFER_BLOCKING 0x0 ;  /* 0x0000000000007b1d */ /* 0x000fe20000010000 */
[----:B------:R-:W-:-:S04]  /*0bb0*/  ISETP.GT.AND P1, PT, R12, 0xf, PT ;  /* 0x0000000f0c00780c */ /* 0x000fc80003f24270 */
[----:B------:R-:W-:Y:S02]  /*0bc0*/  FSEL R2, R6, R8, P1 ;  /* 0x0000000806027208 */ /* 0x000fe40000800000 */
[----:B------:R-:W-:Y:S01]  /*0bd0*/  FSEL R3, R7, R9, P1 ;  /* 0x0000000907037208 */ /* 0x000fe20000800000 */
[----:B------:R-:W-:Y:S06]  /*0be0*/  @P0 BRA `(.L_x_16) ;  /* 0x0000001800440947 */ /* 0x000fec0003800000 */
[----:B------:R-:W0:Y:S01]  /*0bf0*/  S2UR UR5, SR_CgaCtaId ;  /* 0x00000000000579c3 */ /* 0x000e220000008800 */
[----:B------:R-:W-:Y:S02]  /*0c00*/  UMOV UR4, 0x400 ;  /* 0x0000040000047882 */ /* 0x000fe40000000000 */
[----:B0-----:R-:W-:-:S09]  /*0c10*/  ULEA UR4, UR5, UR4, 0x18 ;  /* 0x0000000405047291 */ /* 0x001fd2000f8ec0ff */
[----:B------:R-:W0:Y:S04]  /*0c20*/  LDS.64 R4, [UR4+0x18] ;  /* 0x00001804ff047984 */ /* 0x000e280008000a00 */
[----:B-1----:R-:W1:Y:S04]  /*0c30*/  LDS.128 R8, [UR4+0x20] ;  /* 0x00002004ff087984 */ /* 0x002e680008000c00 */
[----:B------:R-:W2:Y:S01]  /*0c40*/  LDS.128 R12, [UR4+0x30] ;  /* 0x00003004ff0c7984 */ /* 0x000ea20008000c00 */
[----:B0-----:R-:W-:-:S03]  /*0c50*/  DADD R2, R2, R4 ;  /* 0x0000000002027229 */ /* 0x001fc60000000004 */
[----:B------:R-:W0:Y:S05]  /*0c60*/  LDS.128 R4, [UR4+0x40] ;  /* 0x00004004ff047984 */ /* 0x000e2a0008000c00 */
[----:B-1----:R-:W-:-:S08]  /*0c70*/  DADD R2, R2, R8 ;  /* 0x0000000002027229 */ /* 0x002fd00000000008 */
[----:B------:R-:W-:Y:S01]  /*0c80*/  DADD R2, R2, R10 ;  /* 0x0000000002027229 */ /* 0x000fe2000000000a */
[----:B------:R-:W1:Y:S07]  /*0c90*/  LDS.128 R8, [UR4+0x50] ;  /* 0x00005004ff087984 */ /* 0x000e6e0008000c00 */
[----:B--2---:R-:W-:-:S08]  /*0ca0*/  DADD R2, R2, R12 ;  /* 0x0000000002027229 */ /* 0x004fd0000000000c */
[----:B------:R-:W-:Y:S01]  /*0cb0*/  DADD R2, R2, R14 ;  /* 0x0000000002027229 */ /* 0x000fe2000000000e */
[----:B------:R-:W2:Y:S07]  /*0cc0*/  LDS.128 R12, [UR4+0x60] ;  /* 0x00006004ff0c7984 */ /* 0x000eae0008000c00 */
[----:B0-----:R-:W-:-:S08]  /*0cd0*/  DADD R2, R2, R4 ;  /* 0x0000000002027229 */ /* 0x001fd00000000004 */
[----:B------:R-:W-:Y:S01]  /*0ce0*/  DADD R2, R2, R6 ;  /* 0x0000000002027229 */ /* 0x000fe20000000006 */
[----:B------:R-:W0:Y:S07]  /*0cf0*/  LDS.128 R4, [UR4+0x70] ;  /* 0x00007004ff047984 */ /* 0x000e2e0008000c00 */
[----:B-1----:R-:W-:-:S08]  /*0d00*/  DADD R2, R2, R8 ;  /* 0x0000000002027229 */ /* 0x002fd00000000008 */
[----:B------:R-:W-:Y:S01]  /*0d10*/  DADD R2, R2, R10 ;  /* 0x0000000002027229 */ /* 0x000fe2000000000a */
[----:B------:R-:W1:Y:S07]  /*0d20*/  LDS.128 R8, [UR4+0x80] ;  /* 0x00008004ff087984 */ /* 0x000e6e0008000c00 */
[----:B--2---:R-:W-:-:S08]  /*0d30*/  DADD R2, R2, R12 ;  /* 0x0000000002027229 */ /* 0x004fd0000000000c */
[----:B------:R-:W-:-:S08]  /*0d40*/  DADD R2, R2, R14 ;  /* 0x0000000002027229 */ /* 0x000fd0000000000e */
[----:B0-----:R-:W-:-:S08]  /*0d50*/  DADD R2, R2, R4 ;  /* 0x0000000002027229 */ /* 0x001fd00000000004 */
[----:B------:R-:W-:-:S08]  /*0d60*/  DADD R2, R2, R6 ;  /* 0x0000000002027229 */ /* 0x000fd00000000006 */
[----:B-1----:R-:W-:-:S08]  /*0d70*/  DADD R2, R2, R8 ;  /* 0x0000000002027229 */ /* 0x002fd00000000008 */
[----:B------:R-:W-:Y:S01]  /*0d80*/  DADD R2, R2, R10 ;  /* 0x0000000002027229 */ /* 0x000fe2000000000a */
[----:B------:R-:W-:Y:S10]  /*0d90*/  BRA `(.L_x_16) ;  /* 0x0000001400d87947 */ /* 0x000ff40003800000 */
.L_x_15:
[----:B------:R-:W-:Y:S01]  /*0da0*/  LOP3.LUT R0, R5, 0x3e0, RZ, 0xc0, !PT ;  /* 0x000003e005007812 */ /* 0x000fe200078ec0ff */
[----:B------:R-:W0:Y:S03]  /*0db0*/  S2R R10, SR_LANEID ;  /* 0x00000000000a7919 */ /* 0x000e260000000000 */
[----:B------:R-:W-:Y:S01]  /*0dc0*/  LOP3.LUT R9, RZ, R0, RZ, 0x33, !PT ;  /* 0x00000000ff097212 */ /* 0x000fe200078e33ff */
[----:B------:R-:W-:-:S04]  /*0dd0*/  VIADD R7, R0, 0x20 ;  /* 0x0000002000077836 */ /* 0x000fc80000000000 */
[----:B------:R-:W-:Y:S01]  /*0de0*/  IMAD.IADD R9, R9, 0x1, R4 ;  /* 0x0000000109097824 */ /* 0x000fe200078e0204 */
[----:B------:R-:W-:-:S04]  /*0df0*/  ISETP.GT.AND P0, PT, R7, R4, PT ;  /* 0x000000040700720c */ /* 0x000fc80003f04270 */
[----:B------:R-:W-:-:S05]  /*0e00*/  SEL R11, R9, 0x1f, P0 ;  /* 0x0000001f090b7807 */ /* 0x000fca0000000000 */
[----:B-----5:R-:W-:Y:S04]  /*0e10*/  SHFL.DOWN PT, R6, R2, 0x1, R11 ;  /* 0x0820000002067989 */ /* 0x020fe800000e000b */
[----:B------:R-:W1:Y:S01]  /*0e20*/  SHFL.DOWN PT, R7, R3, 0x1, R11 ;  /* 0x0820000003077989 */ /* 0x000e6200000e000b */
[C---:B0-----:R-:W-:Y:S01]  /*0e30*/  ISETP.GE.AND P0, PT, R10.reuse, R11, PT ;  /* 0x0000000b0a00720c */ /* 0x041fe20003f06270 */
[C---:B------:R-:W-:Y:S01]  /*0e40*/  VIADD R0, R10.reuse, 0x2 ;  /* 0x000000020a007836 */ /* 0x040fe20000000000 */
[----:B------:R-:W-:Y:S01]  /*0e50*/  ISETP.NE.AND P1, PT, R10, RZ, PT ;  /* 0x000000ff0a00720c */ /* 0x000fe20003f25270 */
[----:B-1----:R-:W-:-:S12]  /*0e60*/  DADD R6, R6, R2 ;  /* 0x0000000006067229 */ /* 0x002fd80000000002 */
[----:B------:R-:W0:Y:S01]  /*0e70*/  @!P1 S2R R12, SR_CgaCtaId ;  /* 0x00000000000c9919 */ /* 0x000e220000008800 */
[----:B------:R-:W-:Y:S02]  /*0e80*/  FSEL R8, R6, R2, !P0 ;  /* 0x0000000206087208 */ /* 0x000fe40004000000 */
[----:B------:R-:W-:Y:S02]  /*0e90*/  FSEL R9, R7, R3, !P0 ;  /* 0x0000000307097208 */ /* 0x000fe40004000000 */
[----:B------:R-:W-:Y:S01]  /*0ea0*/  ISETP.GT.AND P0, PT, R0, R11, PT ;  /* 0x0000000b0000720c */ /* 0x000fe20003f04270 */
[----:B------:R-:W-:Y:S01]  /*0eb0*/  SHFL.DOWN PT, R6, R8, 0x2, R11 ;  /* 0x0840000008067989 */ /* 0x000fe200000e000b */
[----:B------:R-:W-:-:S03]  /*0ec0*/  VIADD R0, R10, 0x4 ;  /* 0x000000040a007836 */ /* 0x000fc60000000000 */
[----:B------:R-:W1:Y:S02]  /*0ed0*/  SHFL.DOWN PT, R7, R9, 0x2, R11 ;  /* 0x0840000009077989 */ /* 0x000e6400000e000b */
[----:B-1----:R-:W-:-:S10]  /*0ee0*/  DADD R6, R6, R8 ;  /* 0x0000000006067229 */ /* 0x002fd40000000008 */
[----:B------:R-:W-:Y:S02]  /*0ef0*/  FSEL R6, R8, R6, P0 ;  /* 0x0000000608067208 */ /* 0x000fe40000000000 */
[----:B------:R-:W-:Y:S02]  /*0f00*/  FSEL R7, R9, R7, P0 ;  /* 0x0000000709077208 */ /* 0x000fe40000000000 */
        /* <DEDUP_REMOVED lines=16> */
[----:B------:R-:W-:Y:S02]  /*1010*/  @!P1 MOV R9, 0x400 ;  /* 0x0000040000099802 */ /* 0x000fe40000000f00 */
[----:B------:R-:W-:Y:S01]  /*1020*/  @!P1 SHF.R.U32.HI R8, RZ, 0x2, R5 ;  /* 0x00000002ff089819 */ /* 0x000fe20000011605 */
[----:B------:R-:W1:Y:S01]  /*1030*/  SHFL.DOWN PT, R3, R7, 0x10, R11 ;  /* 0x0a00000007037989 */ /* 0x000e6200000e000b */
[----:B0-----:R-:W-:-:S02]  /*1040*/  @!P1 LEA R9, R12, R9, 0x18 ;  /* 0x000000090c099211 */ /* 0x001fc400078ec0ff */
[----:B------:R-:W-:-:S05]  /*1050*/  @!P1 LOP3.LUT R8, R8, 0xf8, RZ, 0xc0, !PT ;  /* 0x000000f808089812 */ /* 0x000fca00078ec0ff */
[----:B------:R-:W-:Y:S01]  /*1060*/  @!P1 IMAD.IADD R9, R8, 0x1, R9 ;  /* 0x0000000108099824 */ /* 0x000fe200078e0209 */
[----:B-1----:R-:W-:-:S10]  /*1070*/  DADD R2, R2, R6 ;  /* 0x0000000002027229 */ /* 0x002fd40000000006 */
[----:B------:R-:W-:Y:S02]  /*1080*/  FSEL R2, R6, R2, P0 ;  /* 0x0000000206027208 */ /* 0x000fe40000000000 */
[----:B------:R-:W-:Y:S02]  /*1090*/  FSEL R3, R7, R3, P0 ;  /* 0x0000000307037208 */ /* 0x000fe40000000000 */
[----:B------:R-:W-:-:S03]  /*10a0*/  ISETP.NE.AND P0, PT, R5, RZ, PT ;  /* 0x000000ff0500720c */ /* 0x000fc60003f05270 */
[----:B------:R0:W-:Y:S01]  /*10b0*/  @!P1 STS.64 [R9+0x10], R2 ;  /* 0x0000100209009388 */ /* 0x0001e20000000a00 */
[----:B------:R-:W-:Y:S09]  /*10c0*/  BAR.SYNC.DEFER_BLOCKING 0x0 ;  /* 0x0000000000007b1d */ /* 0x000ff20000010000 */
[----:B------:R-:W-:Y:S05]  /*10d0*/  @P0 BRA `(.L_x_16) ;  /* 0x0000001400080947 */ /* 0x000fea0003800000 */
[----:B------:R-:W1:Y:S01]  /*10e0*/  S2UR UR5, SR_CgaCtaId ;  /* 0x00000000000579c3 */ /* 0x000e620000008800 */
[----:B------:R-:W-:Y:S01]  /*10f0*/  UMOV UR4, 0x400 ;  /* 0x0000040000047882 */ /* 0x000fe20000000000 */
[----:B------:R-:W-:Y:S01]  /*1100*/  ISETP.GT.AND P1, PT, R4, 0x20, PT ;  /* 0x000000200400780c */ /* 0x000fe20003f24270 */
[----:B-1----:R-:W-:-:S09]  /*1110*/  ULEA UR4, UR5, UR4, 0x18 ;  /* 0x0000000405047291 */ /* 0x002fd2000f8ec0ff */
[----:B------:R-:W1:Y:S04]  /*1120*/  LDS.64 R6, [UR4+0x18] ;  /* 0x00001804ff067984 */ /* 0x000e680008000a00 */
[----:B------:R-:W2:Y:S04]  /*1130*/  LDS.128 R12, [UR4+0x20] ;  /* 0x00002004ff0c7984 */ /* 0x000ea80008000c00 */
[----:B0-----:R-:W0:Y:S01]  /*1140*/  LDS.128 R8, [UR4+0x30] ;  /* 0x00003004ff087984 */ /* 0x001e220008000c00 */
[----:B-1----:R-:W-:-:S10]  /*1150*/  DADD R6, R2, R6 ;  /* 0x0000000002067229 */ /* 0x002fd40000000006 */
[----:B------:R-:W-:Y:S02]  /*1160*/  FSEL R2, R6, R2, P1 ;  /* 0x0000000206027208 */ /* 0x000fe40000800000 */
[----:B------:R-:W-:Y:S02]  /*1170*/  FSEL R3, R7, R3, P1 ;  /* 0x0000000307037208 */ /* 0x000fe40000800000 */
[----:B------:R-:W-:-:S04]  /*1180*/  ISETP.GT.AND P1, PT, R4, 0x40, PT ;  /* 0x000000400400780c */ /* 0x000fc80003f24270 */
[----:B--2---:R-:W-:-:S10]  /*1190*/  DADD R12, R12, R2 ;  /* 0x000000000c0c7229 */ /* 0x004fd40000000002 */
[----:B------:R-:W-:Y:S02]  /*11a0*/  FSEL R2, R12, R2, P1 ;  /* 0x000000020c027208 */ /* 0x000fe40000800000 */
[----:B------:R-:W-:Y:S02]  /*11b0*/  FSEL R3, R13, R3, P1 ;  /* 0x000000030d037208 */ /* 0x000fe40000800000 */
[----:B------:R-:W-:-:S04]  /*11c0*/  ISETP.GT.AND P1, PT, R4, 0x60, PT ;  /* 0x000000600400780c */ /* 0x000fc80003f24270 */
[----:B------:R-:W-:-:S10]  /*11d0*/  DADD R14, R2, R14 ;  /* 0x00000000020e7229 */ /* 0x000fd4000000000e */
[----:B------:R-:W-:Y:S02]  /*11e0*/  FSEL R2, R14, R2, P1 ;  /* 0x000000020e027208 */ /* 0x000fe40000800000 */
[----:B------:R-:W-:Y:S02]  /*11f0*/  FSEL R3, R15, R3, P1 ;  /* 0x000000030f037208 */ /* 0x000fe40000800000 */
[----:B------:R-:W1:Y:S01]  /*1200*/  LDS.128 R12, [UR4+0x40] ;  /* 0x00004004ff0c7984 */ /* 0x000e620008000c00 */
[----:B------:R-:W-:-:S03]  /*1210*/  ISETP.GT.AND P1, PT, R4, 0x80, PT ;  /* 0x000000800400780c */ /* 0x000fc60003f24270 */
[----:B0-----:R-:W-:-:S10]  /*1220*/  DADD R8, R8, R2 ;  /* 0x0000000008087229 */ /* 0x001fd40000000002 */
[----:B------:R-:W-:Y:S02]  /*1230*/  FSEL R2, R8, R2, P1 ;  /* 0x0000000208027208 */ /* 0x000fe40000800000 */
[----:B------:R-:W-:Y:S02]  /*1240*/  FSEL R3, R9, R3, P1 ;  /* 0x0000000309037208 */ /* 0x000fe40000800000 */
[----:B------:R-:W-:-:S04]  /*1250*/  ISETP.GT.AND P1, PT, R4, 0xa0, PT ;  /* 0x000000a00400780c */ /* 0x000fc80003f24270 */
[----:B------:R-:W-:-:S10]  /*1260*/  DADD R10, R2, R10 ;  /* 0x00000000020a7229 */ /* 0x000fd4000000000a */
[----:B------:R-:W-:Y:S02]  /*1270*/  FSEL R2, R10, R2, P1 ;  /* 0x000000020a027208 */ /* 0x000fe40000800000 */
[----:B------:R-:W-:Y:S02]  /*1280*/  FSEL R3, R11, R3, P1 ;  /* 0x000000030b037208 */ /* 0x000fe40000800000 */
[----:B------:R-:W0:Y:S01]  /*1290*/  LDS.128 R8, [UR4+0x50] ;  /* 0x00005004ff087984 */ /* 0x000e220008000c00 */
[----:B------:R-:W-:-:S03]  /*12a0*/  ISETP.GT.AND P1, PT, R4, 0xc0, PT ;  /* 0x000000c00400780c */ /* 0x000fc60003f24270 */
[----:B-1----:R-:W-:-:S10]  /*12b0*/  DADD R12, R12, R2 ;  /* 0x000000000c0c7229 */ /* 0x002fd40000000002 */
        /* <DEDUP_REMOVED lines=33> */
[----:B------:R-:W-:-:S04]  /*14d0*/  ISETP.GT.AND P1, PT, R4, 0x1c0, PT ;  /* 0x000001c00400780c */ /* 0x000fc80003f24270 */
[----:B-1----:R-:W-:-:S10]  /*14e0*/  DADD R12, R12, R2 ;  /* 0x000000000c0c7229 */ /* 0x002fd40000000002 */
[----:B------:R-:W-:Y:S02]  /*14f0*/  FSEL R2, R12, R2, P1 ;  /* 0x000000020c027208 */ /* 0x000fe40000800000 */
[----:B------:R-:W-:Y:S02]  /*1500*/  FSEL R3, R13, R3, P1 ;  /* 0x000000030d037208 */ /* 0x000fe40000800000 */
[----:B------:R-:W-:-:S04]  /*1510*/  ISETP.GT.AND P1, PT, R4, 0x1e0, PT ;  /* 0x000001e00400780c */ /* 0x000fc80003f24270 */
[----:B------:R-:W-:-:S10]  /*1520*/  DADD R14, R2, R14 ;  /* 0x00000000020e7229 */ /* 0x000fd4000000000e */
[----:B------:R-:W-:Y:S02]  /*1530*/  FSEL R2, R14, R2, P1 ;  /* 0x000000020e027208 */ /* 0x000fe40000800000 */
[----:B------:R-:W-:Y:S01]  /*1540*/  FSEL R3, R15, R3, P1 ;  /* 0x000000030f037208 */ /* 0x000fe20000800000 */
[----:B------:R-:W-:Y:S06]  /*1550*/  BRA `(.L_x_16) ;  /* 0x0000000c00e87947 */ /* 0x000fec0003800000 */
.L_x_2:
[----:B------:R-:W0:Y:S01]  /*1560*/  S2R R41, SR_TID.X ;  /* 0x0000000000297919 */ /* 0x000e220000002100 */
[----:B------:R-:W1:Y:S02]  /*1570*/  LDCU.64 UR4, c[0x0][0x380] ;  /* 0x00007000ff0477ac */ /* 0x000e640008000a00 */
[----:B-1----:R-:W-:Y:S02]  /*1580*/  IMAD.U32 R2, RZ, RZ, UR4 ;  /* 0x00000004ff027e24 */ /* 0x002fe4000f8e00ff */
[----:B------:R-:W-:Y:S02]  /*1590*/  IMAD.U32 R3, RZ, RZ, UR5 ;  /* 0x00000005ff037e24 */ /* 0x000fe4000f8e00ff */
[----:B0-----:R-:W-:-:S05]  /*15a0*/  IMAD.WIDE.U32 R18, R41, 0x8, R2 ;  /* 0x0000000829127825 */ /* 0x001fca00078e0002 */
[----:B------:R-:W2:Y:S04]  /*15b0*/  LDG.E.64.CONSTANT R20, desc[UR6][R18.64] ;  /* 0x0000000612147981 */ /* 0x000ea8000c1e9b00 */
[----:B------:R-:W2:Y:S04]  /*15c0*/  LDG.E.64.CONSTANT R6, desc[UR6][R18.64+0x1000] ;  /* 0x0010000612067981 */ /* 0x000ea8000c1e9b00 */
[----:B------:R-:W3:Y:S04]  /*15d0*/  LDG.E.64.CONSTANT R8, desc[UR6][R18.64+0x2000] ;  /* 0x0020000612087981 */ /* 0x000ee8000c1e9b00 */
[----:B------:R-:W4:Y:S04]  /*15e0*/  LDG.E.64.CONSTANT R10, desc[UR6][R18.64+0x3000] ;  /* 0x00300006120a7981 */ /* 0x000f28000c1e9b00 */
[----:B------:R-:W5:Y:S04]  /*15f0*/  LDG.E.64.CONSTANT R12, desc[UR6][R18.64+0x4000] ;  /* 0x00400006120c7981 */ /* 0x000f68000c1e9b00 */
[----:B------:R-:W5:Y:S04]  /*1600*/  LDG.E.64.CONSTANT R14, desc[UR6][R18.64+0x5000] ;  /* 0x00500006120e7981 */ /* 0x000f68000c1e9b00 */
[----:B------:R-:W5:Y:S01]  /*1610*/  LDG.E.64.CONSTANT R16, desc[UR6][R18.64+0x6000] ;  /* 0x0060000612107981 */ /* 0x000f62000c1e9b00 */
[----:B------:R-:W-:Y:S01]  /*1620*/  ISETP.GE.U32.AND P0, PT, R4, 0x1c00, PT ;  /* 0x00001c000400780c */ /* 0x000fe20003f06070 */
[----:B------:R-:W-:Y:S01]  /*1630*/  UMOV UR4, 0xe00 ;  /* 0x00000e0000047882 */ /* 0x000fe20000000000 */
[----:B--2---:R-:W-:-:S08]  /*1640*/  DADD R6, R20, R6 ;  /* 0x0000000014067229 */ /* 0x004fd00000000006 */
[----:B---3--:R-:W-:-:S08]  /*1650*/  DADD R6, R8, R6 ;  /* 0x0000000008067229 */ /* 0x008fd00000000006 */
[----:B----4-:R-:W-:-:S08]  /*1660*/  DADD R6, R10, R6 ;  /* 0x000000000a067229 */ /* 0x010fd00000000006 */
[----:B-----5:R-:W-:-:S08]  /*1670*/  DADD R6, R12, R6 ;  /* 0x000000000c067229 */ /* 0x020fd00000000006 */
[----:B------:R-:W-:-:S08]  /*1680*/  DADD R6, R14, R6 ;  /* 0x000000000e067229 */ /* 0x000fd00000000006 */
[----:B------:R-:W-:Y:S01]  /*1690*/  DADD R6, R16, R6 ;  /* 0x0000000010067229 */ /* 0x000fe20000000006 */
[----:B------:R-:W-:Y:S10]  /*16a0*/  @!P0 BRA `(.L_x_17) ;  /* 0x00000000006c8947 */ /* 0x000ff40003800000 */
[----:B------:R-:W0:Y:S01]  /*16b0*/  LDC R22, c[0x0][0x390] ;  /* 0x0000e400ff167b82 */ /* 0x000e220000000800 */
[----:B------:R-:W-:Y:S01]  /*16c0*/  VIADD R23, R4, 0xfffff200 ;  /* 0xfffff20004177836 */ /* 0x000fe20000000000 */
[----:B------:R-:W-:-:S06]  /*16d0*/  UMOV UR4, 0xe00 ;  /* 0x00000e0000047882 */ /* 0x000fcc0000000000 */
[----:B------:R-:W1:Y:S02]  /*16e0*/  LDC.64 R2, c[0x0][0x380] ;  /* 0x0000e000ff027b82 */ /* 0x000e640000000a00 */
.L_x_19:
[----:B------:R-:W-:-:S04]  /*16f0*/  VIADD R9, R41, UR4 ;  /* 0x0000000429097c36 */ /* 0x000fc80008000000 */
[----:B-1----:R-:W-:-:S05]  /*1700*/  IMAD.WIDE.U32 R8, R9, 0x8, R2 ;  /* 0x0000000809087825 */ /* 0x002fca00078e0002 */
[----:B------:R-:W2:Y:S04]  /*1710*/  LDG.E.64.CONSTANT R4, desc[UR6][R8.64] ;  /* 0x0000000608047981 */ /* 0x000ea8000c1e9b00 */
[----:B------:R-:W3:Y:S04]  /*1720*/  LDG.E.64.CONSTANT R10, desc[UR6][R8.64+0x1000] ;  /* 0x00100006080a7981 */ /* 0x000ee8000c1e9b00 */
[----:B------:R-:W4:Y:S04]  /*1730*/  LDG.E.64.CONSTANT R12, desc[UR6][R8.64+0x2000] ;  /* 0x00200006080c7981 */ /* 0x000f28000c1e9b00 */
[----:B------:R-:W5:Y:S04]  /*1740*/  LDG.E.64.CONSTANT R14, desc[UR6][R8.64+0x3000] ;  /* 0x00300006080e7981 */ /* 0x000f68000c1e9b00 */
[----:B------:R-:W5:Y:S04]  /*1750*/  LDG.E.64.CONSTANT R16, desc[UR6][R8.64+0x4000] ;  /* 0x0040000608107981 */ /* 0x000f68000c1e9b00 */
[----:B------:R-:W5:Y:S04]  /*1760*/  LDG.E.64.CONSTANT R18, desc[UR6][R8.64+0x5000] ;  /* 0x0050000608127981 */ /* 0x000f68000c1e9b00 */
[----:B------:R-:W5:Y:S01]  /*1770*/  LDG.E.64.CONSTANT R20, desc[UR6][R8.64+0x6000] ;  /* 0x0060000608147981 */ /* 0x000f62000c1e9b00 */
[----:B--2---:R-:W-:-:S08]  /*1780*/  DADD R4, R4, R6 ;  /* 0x0000000004047229 */ /* 0x004fd00000000006 */
[----:B---3--:R-:W-:-:S08]  /*1790*/  DADD R4, R10, R4 ;  /* 0x000000000a047229 */ /* 0x008fd00000000004 */
[----:B----4-:R-:W-:-:S08]  /*17a0*/  DADD R4, R12, R4 ;  /* 0x000000000c047229 */ /* 0x010fd00000000004 */
[----:B-----5:R-:W-:-:S08]  /*17b0*/  DADD R4, R14, R4 ;  /* 0x000000000e047229 */ /* 0x020fd00000000004 */
[----:B------:R-:W-:Y:S01]  /*17c0*/  DADD R16, R16, R4 ;  /* 0x0000000010107229 */ /* 0x000fe20000000004 */
[----:B0-----:R-:W-:-:S04]  /*17d0*/  IMAD.MOV.U32 R4, RZ, RZ, R22 ;  /* 0x000000ffff047224 */ /* 0x001fc800078e0016 */
[----:B------:R-:W-:-:S03]  /*17e0*/  VIADD R0, R4, -UR4 ;  /* 0x8000000404007c36 */ /* 0x000fc60008000000 */
[----:B------:R-:W-:Y:S02]  /*17f0*/  DADD R16, R18, R16 ;  /* 0x0000000012107229 */ /* 0x000fe40000000010 */
[----:B------:R-:W-:-:S06]  /*1800*/  ISETP.GE.AND P0, PT, R0, 0xe00, PT ;  /* 0x00000e000000780c */ /* 0x000fcc0003f06270 */
[----:B------:R-:W-:-:S07]  /*1810*/  DADD R6, R20, R16 ;  /* 0x0000000014067229 */ /* 0x000fce0000000010 */
[----:B------:R-:W-:Y:S05]  /*1820*/  @!P0 BRA `(.L_x_18) ;  /* 0x00000008001c8947 */ /* 0x000fea0003800000 */
[----:B------:R-:W-:-:S06]  /*1830*/  UIADD3 UR4, UPT, UPT, UR4, 0xe00, URZ ;  /* 0x00000e0004047890 */ /* 0x000fcc000fffe0ff */
[----:B------:R-:W-:-:S13]  /*1840*/  ISETP.LT.AND P0, PT, R23, UR4, PT ;  /* 0x0000000417007c0c */ /* 0x000fda000bf01270 */
[----:B------:R-:W-:Y:S05]  /*1850*/  @!P0 BRA `(.L_x_19) ;  /* 0xfffffffc00a48947 */ /* 0x000fea000383ffff */
.L_x_17:
[----:B------:R-:W-:-:S13]  /*1860*/  ISETP.LE.AND P0, PT, R4, UR4, PT ;  /* 0x0000000404007c0c */ /* 0x000fda000bf03270 */
[----:B------:R-:W-:Y:S05]  /*1870*/  @P0 BRA `(.L_x_18) ;  /* 0x0000000800080947 */ /* 0x000fea0003800000 */
[----:B------:R-:W-:Y:S01]  /*1880*/  VIADD R0, R4, -UR4 ;  /* 0x8000000404007c36 */ /* 0x000fe20008000000 */
[----:B------:R-:W-:Y:S04]  /*1890*/  BSSY.RECONVERGENT B1, `(.L_x_18) ;  /* 0x0000080000017945 */ /* 0x000fe80003800200 */
[----:B------:R-:W-:-:S13]  /*18a0*/  ISETP.GE.AND P0, PT, R41, R0, PT ;  /* 0x000000002900720c */ /* 0x000fda0003f06270 */
[----:B------:R-:W-:Y:S05]  /*18b0*/  @P0 BRA `(.L_x_20) ;  /* 0x0000000400f40947 */ /* 0x000fea0003800000 */
[----:B------:R-:W-:Y:S01]  /*18c0*/  LOP3.LUT R5, RZ, R41, RZ, 0x33, !PT ;  /* 0x00000029ff057212 */ /* 0x000fe200078e33ff */
[----:B------:R-:W-:Y:S01]  /*18d0*/  BSSY.RECONVERGENT B2, `(.L_x_21) ;  /* 0x0000014000027945 */ /* 0x000fe20003800200 */
[----:B------:R-:W-:Y:S02]  /*18e0*/  IMAD.MOV.U32 R45, RZ, RZ, R41 ;  /* 0x000000ffff2d7224 */ /* 0x000fe400078e0029 */
[----:B------:R-:W-:-:S04]  /*18f0*/  IADD3 R4, PT, PT, R4, -UR4, R5 ;  /* 0x8000000404047c10 */ /* 0x000fc8000fffe005 */
[C---:B------:R-:W-:Y:S02]  /*1900*/  LOP3.LUT R5, R4.reuse, 0x600, RZ, 0xc0, !PT ;  /* 0x0000060004057812 */ /* 0x040fe400078ec0ff */
[----:B------:R-:W-:Y:S02]  /*1910*/  ISETP.GE.U32.AND P1, PT, R4, 0x600, PT ;  /* 0x000006000400780c */ /* 0x000fe40003f26070 */
[----:B------:R-:W-:-:S13]  /*1920*/  ISETP.NE.AND P0, PT, R5, 0x600, PT ;  /* 0x000006000500780c */ /* 0x000fda0003f05270 */
[----:B------:R-:W-:Y:S05]  /*1930*/  @!P0 BRA `(.L_x_22) ;  /* 0x0000000000348947 */ /* 0x000fea0003800000 */
[----:B------:R-:W-:Y:S01]  /*1940*/  LEA.HI R4, R4, 0x1, RZ, 0x17 ;  /* 0x0000000104047811 */ /* 0x000fe200078fb8ff */
[----:B------:R-:W-:Y:S02]  /*1950*/  VIADD R9, R41, UR4 ;  /* 0x0000000429097c36 */ /* 0x000fe40008000000 */
[----:B------:R-:W-:Y:S01]  /*1960*/  IMAD.MOV.U32 R45, RZ, RZ, R41 ;  /* 0x000000ffff2d7224 */ /* 0x000fe200078e0029 */
[----:B------:R-:W-:-:S05]  /*1970*/  LOP3.LUT R4, R4, 0x3, RZ, 0xc0, !PT ;  /* 0x0000000304047812 */ /* 0x000fca00078ec0ff */
[----:B------:R-:W-:-:S07]  /*1980*/  IMAD.MOV R8, RZ, RZ, -R4 ;  /* 0x000000ffff087224 */ /* 0x000fce00078e0a04 */
.L_x_23:
[----:B------:R-:W-:-:S06]  /*1990*/  IMAD.WIDE.U32 R4, R9, 0x8, R2 ;  /* 0x0000000809047825 */ /* 0x000fcc00078e0002 */
[----:B------:R-:W2:Y:S01]  /*19a0*/  LDG.E.64.CONSTANT R4, desc[UR6][R4.64] ;  /* 0x0000000604047981 */ /* 0x000ea2000c1e9b00 */
[----:B------:R-:W-:Y:S02]  /*19b0*/  VIADD R8, R8, 0x1 ;  /* 0x0000000108087836 */ /* 0x000fe40000000000 */
[----:B------:R-:W-:Y:S02]  /*19c0*/  VIADD R45, R45, 0x200 ;  /* 0x000002002d2d7836 */ /* 0x000fe40000000000 */
[----:B------:R-:W-:Y:S01]  /*19d0*/  VIADD R9, R9, 0x200 ;  /* 0x0000020009097836 */ /* 0x000fe20000000000 */
[----:B------:R-:W-:Y:S01]  /*19e0*/  ISETP.NE.AND P0, PT, R8, RZ, PT ;  /* 0x000000ff0800720c */ /* 0x000fe20003f05270 */
[----:B--2---:R-:W-:-:S12]  /*19f0*/  DADD R6, R4, R6 ;  /* 0x0000000004067229 */ /* 0x004fd80000000006 */
[----:B------:R-:W-:Y:S05]  /*1a00*/  @P0 BRA `(.L_x_23) ;  /* 0xfffffffc00e00947 */ /* 0x000fea000383ffff */
.L_x_22:
[----:B------:R-:W-:Y:S05]  /*1a10*/  BSYNC.RECONVERGENT B2 ;  /* 0x0000000000027941 */ /* 0x000fea0003800200 */
.L_x_21:
[----:B------:R-:W-:Y:S05]  /*1a20*/  @!P1 BRA `(.L_x_20) ;  /* 0x0000000400989947 */ /* 0x000fea0003800000 */
[----:B------:R-:W0:Y:S01]  /*1a30*/  LDCU.64 UR8, c[0x0][0x380] ;  /* 0x00007000ff0877ac */ /* 0x000e220008000a00 */
[----:B------:R-:W-:Y:S01]  /*1a40*/  IMAD.IADD R9, R0, 0x1, -R45 ;  /* 0x0000000100097824 */ /* 0x000fe200078e0a2d */
[C---:B------:R-:W-:Y:S01]  /*1a50*/  IADD3 R5, P0, PT, R45.reuse, UR4, RZ ;  /* 0x000000042d057c10 */ /* 0x040fe2000ff1e0ff */
[----:B------:R-:W-:Y:S01]  /*1a60*/  BSSY.RECONVERGENT B2, `(.L_x_24) ;  /* 0x0000039000027945 */ /* 0x000fe20003800200 */
[----:B------:R-:W-:Y:S02]  /*1a70*/  VIADD R43, R45, UR4 ;  /* 0x000000042d2b7c36 */ /* 0x000fe40008000000 */
[----:B------:R-:W-:Y:S01]  /*1a80*/  ISETP.GT.AND P1, PT, R9, 0x1800, PT ;  /* 0x000018000900780c */ /* 0x000fe20003f24270 */
[----:B------:R-:W-:Y:S01]  /*1a90*/  IMAD.X R8, RZ, RZ, RZ, P0 ;  /* 0x000000ffff087224 */ /* 0x000fe200000e06ff */
[----:B0-----:R-:W-:-:S04]  /*1aa0*/  LEA R4, P0, R5, UR8, 0x3 ;  /* 0x0000000805047c11 */ /* 0x001fc8000f8018ff */
[----:B------:R-:W-:Y:S02]  /*1ab0*/  LEA.HI.X R5, R5, UR9, R8, 0x3, P0 ;  /* 0x0000000905057c11 */ /* 0x000fe400080f1c08 */
[----:B------:R-:W-:-:S05]  /*1ac0*/  IADD3 R4, P0, PT, R4, 0x2000, RZ ;  /* 0x0000200004047810 */ /* 0x000fca0007f1e0ff */
[----:B------:R-:W-:Y:S01]  /*1ad0*/  IMAD.X R5, RZ, RZ, R5, P0 ;  /* 0x000000ffff057224 */ /* 0x000fe200000e0605 */
[----:B------:R-:W-:Y:S01]  /*1ae0*/  PLOP3.LUT P0, PT, PT, PT, PT, 0x80, 0x8 ;  /* 0x000000000008781c */ /* 0x000fe20003f0f070 */
[----:B------:R-:W-:-:S12]  /*1af0*/  @!P1 BRA `(.L_x_25) ;  /* 0x0000000000bc9947 */ /* 0x000fd80003800000 */
[----:B------:R-:W-:Y:S01]  /*1b00*/  PLOP3.LUT P0, PT, PT, PT, PT, 0x8, 0x80 ;  /* 0x000000000080781c */ /* 0x000fe20003f0e170 */
[----:B------:R-:W-:-:S12]  /*1b10*/  VIADD R40, R0, 0xffffe800 ;  /* 0xffffe80000287836 */ /* 0x000fd80000000000 */
.L_x_26:
[C---:B------:R-:W-:Y:S01]  /*1b20*/  IMAD.WIDE.U32 R38, R43.reuse, 0x8, R2 ;  /* 0x000000082b267825 */ /* 0x040fe200078e0002 */
[----:B------:R-:W2:Y:S04]  /*1b30*/  LDG.E.64.CONSTANT R8, desc[UR6][R4.64+-0x1000] ;  /* 0xfff0000604087981 */ /* 0x000ea8000c1e9b00 */
[----:B------:R-:W3:Y:S04]  /*1b40*/  LDG.E.64.CONSTANT R10, desc[UR6][R4.64] ;  /* 0x00000006040a7981 */ /* 0x000ee8000c1e9b00 */
[----:B------:R-:W4:Y:S01]  /*1b50*/  LDG.E.64.CONSTANT R38, desc[UR6][R38.64] ;  /* 0x0000000626267981 */ /* 0x000f22000c1e9b00 */
[----:B------:R-:W-:-:S03]  /*1b60*/  VIADD R15, R43, 0x800 ;  /* 0x000008002b0f7836 */ /* 0x000fc60000000000 */
[----:B------:R-:W5:Y:S01]  /*1b70*/  LDG.E.64.CONSTANT R12, desc[UR6][R4.64+0x1000] ;  /* 0x00100006040c7981 */ /* 0x000f62000c1e9b00 */
[----:B------:R-:W-:-:S03]  /*1b80*/  IMAD.WIDE.U32 R14, R15, 0x8, R2 ;  /* 0x000000080f0e7825 */ /* 0x000fc600078e0002 */
[----:B------:R-:W5:Y:S04]  /*1b90*/  LDG.E.64.CONSTANT R16, desc[UR6][R4.64+0x3000] ;  /* 0x0030000604107981 */ /* 0x000f68000c1e9b00 */
[----:B------:R-:W5:Y:S04]  /*1ba0*/  LDG.E.64.CONSTANT R14, desc[UR6][R14.64] ;  /* 0x000000060e0e7981 */ /* 0x000f68000c1e9b00 */
[----:B------:R-:W5:Y:S01]  /*1bb0*/  LDG.E.64.CONSTANT R18, desc[UR6][R4.64+0x4000] ;  /* 0x0040000604127981 */ /* 0x000f62000c1e9b00 */
        /* <DEDUP_REMOVED lines=11> */
[----:B------:R-:W5:Y:S04]  /*1c70*/  LDG.E.64.CONSTANT R34, desc[UR6][R4.64+0xc000] ;  /* 0x00c0000604227981 */ /* 0x000f68000c1e9b00 */
[----:B------:R0:W5:Y:S01]  /*1c80*/  LDG.E.64.CONSTANT R36, desc[UR6][R4.64+0xd000] ;  /* 0x00d0000604247981 */ /* 0x000162000c1e9b00 */
[----:B------:R-:W-:-:S05]  /*1c90*/  VIADD R45, R45, 0x2000 ;  /* 0x000020002d2d7836 */ /* 0x000fca0000000000 */
[----:B------:R-:W-:Y:S02]  /*1ca0*/  ISETP.GE.AND P1, PT, R45, R40, PT ;  /* 0x000000282d00720c */ /* 0x000fe40003f26270 */
[----:B0-----:R-:W-:Y:S01]  /*1cb0*/  IADD3 R4, P2, PT, R4, 0x10000, RZ ;  /* 0x0001000004047810 */ /* 0x001fe20007f5e0ff */
[----:B------:R-:W-:-:S04]  /*1cc0*/  VIADD R43, R43, 0x2000 ;  /* 0x000020002b2b7836 */ /* 0x000fc80000000000 */
[----:B------:R-:W-:Y:S01]  /*1cd0*/  IMAD.X R5, RZ, RZ, R5, P2 ;  /* 0x000000ffff057224 */ /* 0x000fe200010e0605 */
[----:B----4-:R-:W-:-:S08]  /*1ce0*/  DADD R38, R38, R6 ;  /* 0x0000000026267229 */ /* 0x010fd00000000006 */
[----:B--2---:R-:W-:-:S08]  /*1cf0*/  DADD R8, R38, R8 ;  /* 0x0000000026087229 */ /* 0x004fd00000000008 */
[----:B---3--:R-:W-:-:S08]  /*1d00*/  DADD R8, R8, R10 ;  /* 0x0000000008087229 */ /* 0x008fd0000000000a */
[----:B-----5:R-:W-:-:S08]  /*1d10*/  DADD R8, R8, R12 ;  /* 0x0000000008087229 */ /* 0x020fd0000000000c */
        /* <DEDUP_REMOVED lines=13> */
.L_x_25:
[----:B------:R-:W-:Y:S05]  /*1df0*/  BSYNC.RECONVERGENT B2 ;  /* 0x0000000000027941 */ /* 0x000fea0003800200 */
.L_x_24:
[----:B------:R-:W-:Y:S01]  /*1e00*/  IMAD.IADD R8, R0, 0x1, -R45 ;  /* 0x0000000100087824 */ /* 0x000fe200078e0a2d */
[----:B------:R-:W-:Y:S04]  /*1e10*/  BSSY.RECONVERGENT B2, `(.L_x_27) ;  /* 0x000001c000027945 */ /* 0x000fe80003800200 */
[----:B------:R-:W-:-:S13]  /*1e20*/  ISETP.GT.AND P1, PT, R8, 0x800, PT ;  /* 0x000008000800780c */ /* 0x000fda0003f24270 */
[----:B------:R-:W-:Y:S05]  /*1e30*/  @!P1 BRA `(.L_x_28) ;  /* 0x0000000000649947 */ /* 0x000fea0003800000 */
        /* <DEDUP_REMOVED lines=9> */
[----:B------:R-:W5:Y:S04]  /*1ed0*/  LDG.E.64.CONSTANT R22, desc[UR6][R4.64+0x4000] ;  /* 0x0040000604167981 */ /* 0x000f68000c1e9b00 */
[----:B------:R0:W5:Y:S01]  /*1ee0*/  LDG.E.64.CONSTANT R8, desc[UR6][R4.64+0x5000] ;  /* 0x0050000604087981 */ /* 0x000162000c1e9b00 */
[----:B------:R-:W-:Y:S01]  /*1ef0*/  PLOP3.LUT P0, PT, PT, PT, PT, 0x8, 0x80 ;  /* 0x000000000080781c */ /* 0x000fe20003f0e170 */
[----:B------:R-:W-:-:S02]  /*1f00*/  VIADD R45, R45, 0x1000 ;  /* 0x000010002d2d7836 */ /* 0x000fc40000000000 */
[----:B------:R-:W-:Y:S01]  /*1f10*/  VIADD R43, R43, 0x1000 ;  /* 0x000010002b2b7836 */ /* 0x000fe20000000000 */
[----:B----4-:R-:W-:-:S08]  /*1f20*/  DADD R6, R6, R10 ;  /* 0x0000000006067229 */ /* 0x010fd0000000000a */
[----:B--2---:R-:W-:-:S08]  /*1f30*/  DADD R6, R6, R12 ;  /* 0x0000000006067229 */ /* 0x004fd0000000000c */
[----:B---3--:R-:W-:-:S08]  /*1f40*/  DADD R6, R6, R14 ;  /* 0x0000000006067229 */ /* 0x008fd0000000000e */
[----:B-----5:R-:W-:-:S08]  /*1f50*/  DADD R6, R6, R16 ;  /* 0x0000000006067229 */ /* 0x020fd00000000010 */
[----:B------:R-:W-:-:S08]  /*1f60*/  DADD R6, R6, R18 ;  /* 0x0000000006067229 */ /* 0x000fd00000000012 */
[----:B------:R-:W-:Y:S01]  /*1f70*/  DADD R6, R6, R20 ;  /* 0x0000000006067229 */ /* 0x000fe20000000014 */
[----:B------:R-:W-:-:S07]  /*1f80*/  IADD3 R10, P1, PT, R4, 0x8000, RZ ;  /* 0x00008000040a7810 */ /* 0x000fce0007f3e0ff */
[----:B------:R-:W-:Y:S01]  /*1f90*/  DADD R6, R6, R22 ;  /* 0x0000000006067229 */ /* 0x000fe20000000016 */
[----:B0-----:R-:W-:Y:S02]  /*1fa0*/  IMAD.X R5, RZ, RZ, R5, P1 ;  /* 0x000000ffff057224 */ /* 0x001fe400008e0605 */
[----:B------:R-:W-:-:S05]  /*1fb0*/  IMAD.MOV.U32 R4, RZ, RZ, R10 ;  /* 0x000000ffff047224 */ /* 0x000fca00078e000a */
[----:B------:R-:W-:-:S11]  /*1fc0*/  DADD R6, R6, R8 ;  /* 0x0000000006067229 */ /* 0x000fd60000000008 */
.L_x_28:
[----:B------:R-:W-:Y:S05]  /*1fd0*/  BSYNC.RECONVERGENT B2 ;  /* 0x0000000000027941 */ /* 0x000fea0003800200 */
.L_x_27:
[----:B------:R-:W-:-:S13]  /*1fe0*/  ISETP.LT.OR P0, PT, R45, R0, P0 ;  /* 0x000000002d00720c */ /* 0x000fda0000701670 */
[----:B------:R-:W-:Y:S05]  /*1ff0*/  @!P0 BRA `(.L_x_20) ;  /* 0x0000000000248947 */ /* 0x000fea0003800000 */
[----:B------:R-:W-:Y:S01]  /*2000*/  IMAD.WIDE.U32 R2, R43, 0x8, R2 ;  /* 0x000000082b027825 */ /* 0x000fe200078e0002 */
[----:B------:R-:W2:Y:S04]  /*2010*/  LDG.E.64.CONSTANT R8, desc[UR6][R4.64+-0x1000] ;  /* 0xfff0000604087981 */ /* 0x000ea8000c1e9b00 */
[----:B------:R-:W3:Y:S04]  /*2020*/  LDG.E.64.CONSTANT R10, desc[UR6][R4.64] ;  /* 0x00000006040a7981 */ /* 0x000ee8000c1e9b00 */
[----:B------:R-:W4:Y:S04]  /*2030*/  LDG.E.64.CONSTANT R2, desc[UR6][R2.64] ;  /* 0x0000000602027981 */ /* 0x000f28000c1e9b00 */
[----:B------:R-:W5:Y:S01]  /*2040*/  LDG.E.64.CONSTANT R12, desc[UR6][R4.64+0x1000] ;  /* 0x00100006040c7981 */ /* 0x000f62000c1e9b00 */
[----:B----4-:R-:W-:-:S08]  /*2050*/  DADD R6, R6, R2 ;  /* 0x0000000006067229 */ /* 0x010fd00000000002 */
[----:B--2---:R-:W-:-:S08]  /*2060*/  DADD R6, R6, R8 ;  /* 0x0000000006067229 */ /* 0x004fd00000000008 */
[----:B---3--:R-:W-:-:S08]  /*2070*/  DADD R6, R6, R10 ;  /* 0x0000000006067229 */ /* 0x008fd0000000000a */
[----:B-----5:R-:W-:-:S11]  /*2080*/  DADD R6, R6, R12 ;  /* 0x0000000006067229 */ /* 0x020fd6000000000c */
.L_x_20:
[----:B------:R-:W-:Y:S05]  /*2090*/  BSYNC.RECONVERGENT B1 ;  /* 0x0000000000017941 */ /* 0x000fea0003800200 */
.L_x_18:
[----:B------:R-:W0:Y:S01]  /*20a0*/  S2R R0, SR_LANEID ;  /* 0x0000000000007919 */ /* 0x000e220000000000 */
[----:B------:R-:W-:Y:S04]  /*20b0*/  SHFL.DOWN PT, R2, R6, 0x1, 0x1f ;  /* 0x08201f0006027f89 */ /* 0x000fe800000e0000 */
[----:B------:R-:W1:Y:S02]  /*20c0*/  SHFL.DOWN PT, R3, R7, 0x1, 0x1f ;  /* 0x08201f0007037f89 */ /* 0x000e6400000e0000 */
[----:B-1----:R-:W-:Y:S01]  /*20d0*/  DADD R2, R2, R6 ;  /* 0x0000000002027229 */ /* 0x002fe20000000006 */
[C---:B0-----:R-:W-:Y:S02]  /*20e0*/  ISETP.GT.AND P0, PT, R0.reuse, 0x1e, PT ;  /* 0x0000001e0000780c */ /* 0x041fe40003f04270 */
[----:B------:R-:W-:-:S07]  /*20f0*/  ISETP.NE.AND P1, PT, R0, RZ, PT ;  /* 0x000000ff0000720c */ /* 0x000fce0003f25270 */
        /* <DEDUP_REMOVED lines=15> */
[----:B------:R-:W-:Y:S01]  /*21f0*/  ISETP.GT.AND P0, PT, R0, 0x17, PT ;  /* 0x000000170000780c */ /* 0x000fe20003f04270 */
[----:B------:R-:W-:Y:S01]  /*2200*/  SHFL.DOWN PT, R2, R6, 0x8, 0x1f ;  /* 0x09001f0006027f89 */ /* 0x000fe200000e0000 */
[----:B------:R-:W-:-:S03]  /*2210*/  @!P1 MOV R8, 0x400 ;  /* 0x0000040000089802 */ /* 0x000fc60000000f00 */
[----:B------:R-:W0:Y:S01]  /*2220*/  SHFL.DOWN PT, R3, R7, 0x8, 0x1f ;  /* 0x09001f0007037f89 */ /* 0x000e2200000e0000 */
[----:B-1----:R-:W-:Y:S01]  /*2230*/  @!P1 LEA R11, R11, R8, 0x18 ;  /* 0x000000080b0b9211 */ /* 0x002fe200078ec0ff */
[----:B0-----:R-:W-:-:S10]  /*2240*/  DADD R2, R2, R6 ;  /* 0x0000000002027229 */ /* 0x001fd40000000006 */
[----:B------:R-:W-:Y:S02]  /*2250*/  FSEL R4, R6, R2, P0 ;  /* 0x0000000206047208 */ /* 0x000fe40000000000 */
[----:B------:R-:W-:Y:S02]  /*2260*/  FSEL R5, R7, R3, P0 ;  /* 0x0000000307057208 */ /* 0x000fe40000000000 */
[----:B------:R-:W-:Y:S01]  /*2270*/  @!P1 SHF.R.U32.HI R6, RZ, 0x2, R41 ;  /* 0x00000002ff069819 */ /* 0x000fe20000011629 */
[----:B------:R-:W-:Y:S01]  /*2280*/  SHFL.DOWN PT, R2, R4, 0x10, 0x1f ;  /* 0x0a001f0004027f89 */ /* 0x000fe200000e0000 */
[----:B------:R-:W-:Y:S02]  /*2290*/  ISETP.NE.AND P0, PT, R41, RZ, PT ;  /* 0x000000ff2900720c */ /* 0x000fe40003f05270 */
[----:B------:R-:W-:Y:S01]  /*22a0*/  @!P1 LOP3.LUT R6, R6, 0xf8, RZ, 0xc0, !PT ;  /* 0x000000f806069812 */ /* 0x000fe200078ec0ff */
[----:B------:R-:W0:Y:S04]  /*22b0*/  SHFL.DOWN PT, R3, R5, 0x10, 0x1f ;  /* 0x0a001f0005037f89 */ /* 0x000e2800000e0000 */
[----:B------:R-:W-:Y:S01]  /*22c0*/  @!P1 IMAD.IADD R11, R6, 0x1, R11 ;  /* 0x00000001060b9824 */ /* 0x000fe200078e020b */
[----:B0-----:R-:W-:-:S07]  /*22d0*/  DADD R2, R2, R4 ;  /* 0x0000000002027229 */ /* 0x001fce0000000004 */
[----:B------:R0:W-:Y:S01]  /*22e0*/  @!P1 STS.64 [R11+0x10], R2 ;  /* 0x000010020b009388 */ /* 0x0001e20000000a00 */
[----:B------:R-:W-:Y:S01]  /*22f0*/  BAR.SYNC.DEFER_BLOCKING 0x0 ;  /* 0x0000000000007b1d */ /* 0x000fe20000010000 */
[----:B------:R-:W-:-:S04]  /*2300*/  ISETP.GT.AND P1, PT, R0, 0xf, PT ;  /* 0x0000000f0000780c */ /* 0x000fc80003f24270 */
[----:B------:R-:W-:Y:S02]  /*2310*/  FSEL R0, R4, R2, P1 ;  /* 0x0000000204007208 */ /* 0x000fe40000800000 */
[----:B------:R-:W-:-:S03]  /*2320*/  FSEL R5, R5, R3, P1 ;  /* 0x0000000305057208 */ /* 0x000fc60000800000 */
[----:B0-----:R-:W-:Y:S02]  /*2330*/  IMAD.MOV.U32 R2, RZ, RZ, R0 ;  /* 0x000000ffff027224 */ /* 0x001fe400078e0000 */
[----:B------:R-:W-:Y:S01]  /*2340*/  IMAD.MOV.U32 R3, RZ, RZ, R5 ;  /* 0x000000ffff037224 */ /* 0x000fe200078e0005 */
[----:B------:R-:W-:Y:S06]  /*2350*/  @P0 BRA `(.L_x_16) ;  /* 0x0000000000680947 */ /* 0x000fec0003800000 */
[----:B------:R-:W0:Y:S01]  /*2360*/  S2UR UR5, SR_CgaCtaId ;  /* 0x00000000000579c3 */ /* 0x000e220000008800 */
[----:B------:R-:W-:Y:S02]  /*2370*/  UMOV UR4, 0x400 ;  /* 0x0000040000047882 */ /* 0x000fe40000000000 */
[----:B0-----:R-:W-:-:S09]  /*2380*/  ULEA UR4, UR5, UR4, 0x18 ;  /* 0x0000000405047291 */ /* 0x001fd2000f8ec0ff */
[----:B------:R-:W0:Y:S04]  /*2390*/  LDS.64 R4, [UR4+0x18] ;  /* 0x00001804ff047984 */ /* 0x000e280008000a00 */
[----:B------:R-:W1:Y:S04]  /*23a0*/  LDS.128 R8, [UR4+0x20] ;  /* 0x00002004ff087984 */ /* 0x000e680008000c00 */
        /* <DEDUP_REMOVED lines=20> */
[----:B------:R-:W-:-:S11]  /*24f0*/  DADD R2, R2, R10 ;  /* 0x0000000002027229 */ /* 0x000fd6000000000a */
.L_x_16:
[----:B------:R-:W-:Y:S05]  /*2500*/  BSYNC.RECONVERGENT B0 ;  /* 0x0000000000007941 */ /* 0x000fea0003800200 */
.L_x_1:
[----:B------:R-:W-:Y:S05]  /*2510*/  @P0 EXIT ;  /* 0x000000000000094d */ /* 0x000fea0003800000 */
[----:B------:R-:W0:Y:S01]  /*2520*/  LDCU.64 UR4, c[0x0][0x398] ;  /* 0x00007300ff0477ac */ /* 0x000e220008000a00 */
[----:B------:R-:W2:Y:S01]  /*2530*/  LDC.64 R4, c[0x0][0x388] ;  /* 0x0000e200ff047b82 */ /* 0x000ea20000000a00 */
[----:B0-----:R-:W-:-:S07]  /*2540*/  DADD R2, R2, UR4 ;  /* 0x0000000402027e29 */ /* 0x001fce0008000000 */
[----:B--2---:R-:W-:Y:S01]  /*2550*/  STG.E.64 desc[UR6][R4.64], R2 ;  /* 0x0000000204007986 */ /* 0x004fe2000c101b06 */
[----:B------:R-:W-:Y:S05]  /*2560*/  EXIT ;  /* 0x000000000000794d */ /* 0x000fea0003800000 */
.L_x_29:
[----:B------:R-:W-:-:S00]  /*2570*/  BRA `(.L_x_29) ;  /* 0xfffffffc00fc7947 */ /* 0x000fc0000383ffff */
[----:B------:R-:W-:-:S00]  /*2580*/  NOP ;  /* 0x0000000000007918 */ /* 0x000fc00000000000 */
[----:B------:R-:W-:-:S00]  /*2590*/  NOP ;  /* 0x0000000000007918 */ /* 0x000fc00000000000 */
[----:B------:R-:W-:-:S00]  /*25a0*/  NOP ;  /* 0x0000000000007918 */ /* 0x000fc00000000000 */
[----:B------:R-:W-:-:S00]  /*25b0*/  NOP ;  /* 0x0000000000007918 */ /* 0x000fc00000000000 */
[----:B------:R-:W-:-:S00]  /*25c0*/  NOP ;  /* 0x0000000000007918 */ /* 0x000fc00000000000 */
[----:B------:R-:W-:-:S00]  /*25d0*/  NOP ;  /* 0x0000000000007918 */ /* 0x000fc00000000000 */
[----:B------:R-:W-:-:S00]  /*25e0*/  NOP ;  /* 0x0000000000007918 */ /* 0x000fc00000000000 */
[----:B------:R-:W-:-:S00]  /*25f0*/  NOP ;  /* 0x0000000000007918 */ /* 0x000fc00000000000 */
.L_x_298:


//--------------------- .text._ZN3cub18CUB_300001_SM_10006detail6reduce18DeviceReduceKernelINS2_10policy_hubIdyN4cuda3std3__44plusIdEEE10Policy1000EN6thrust24THRUST_300001_SM_1000_NS6detail15normal_iteratorINSD_10device_ptrIdEEEEyS9_dNS7_10__identityEEEvT0_PT3_T1_NS0_13GridEvenShareISN_EET2_T4_ --------------------------
	.section	.text._ZN3cub18CUB_300001_SM_10006detail6reduce18DeviceReduceKernelINS2_10policy_hubIdyN4cuda3std3__44plusIdEEE10Policy1000EN6thrust24THRUST_300001_SM_1000_NS6detail15normal_iteratorINSD_10device_ptrIdEEEEyS9_dNS7_10__identityEEEvT0_PT3_T1_NS0_13GridEvenShareISN_EET2_T4_,"ax",@progbits
	.align	128
        .global         _ZN3cub18CUB_300001_SM_10006detail6reduce18DeviceReduceKernelINS2_10policy_hubIdyN4cuda3std3__44plusIdEEE10Policy1000EN6thrust24THRUST_300001_SM_1000_NS6detail15normal_iteratorINSD_10device_ptrIdEEEEyS9_dNS7_10__identityEEEvT0_PT3_T1_NS0_13GridEvenShareISN_EET2_T4_
        .type           _ZN3cub18CUB_300001_SM_10006detail6reduce18DeviceReduceKernelINS2_10policy_hubIdyN4cuda3std3__44plusIdEEE10Policy1000EN6thrust24THRUST_300001_SM_1000_NS6detail15normal_iteratorINSD_10device_ptrIdEEEEyS9_dNS7_10__identityEEEvT0_PT3_T1_NS0_13GridEvenShareISN_EET2_T4_,@function
        .size           _ZN3cub18CUB_300001_SM_10006detail6reduce18DeviceReduceKernelINS2_10policy_hubIdyN4cuda3std3__44plusIdEEE10Policy1000EN6thrust24THRUST_300001_SM_1000_NS6detail15normal_iteratorINSD_10device_ptrIdEEEEyS9_dNS7_10__identityEEEvT0_PT3_T1_NS0_13GridEvenShareISN_EET2_T4_,(.L_x_299 - _ZN3cub18CUB_300001_SM_10006detail6reduce18DeviceReduceKernelINS2_10policy_hubIdyN4cuda3std3__44plusIdEEE10Policy1000EN6thrust24THRUST_300001_SM_1000_NS6detail15normal_iteratorINSD_10device_ptrIdEEEEyS9_dNS7_10__identityEEEvT0_PT3_T1_NS0_13GridEvenShareISN_EET2_T4_)
        .other          _ZN3cub18CUB_300001_SM_10006detail6reduce18DeviceReduceKernelINS2_10policy_hubIdyN4cuda3std3__44plusIdEEE10Policy1000EN6thrust24THRUST_300001_SM_1000_NS6detail15normal_iteratorINSD_10device_ptrIdEEEEyS9_dNS7_10__identityEEEvT0_PT3_T1_NS0_13GridEvenShareISN_EET2_T4_,@"STO_CUDA_ENTRY STV_DEFAULT"
_ZN3cub18CUB_300001_SM_10006detail6reduce18DeviceReduceKernelINS2_10policy_hubIdyN4cuda3std3__44plusIdEEE10Policy1000EN6thrust24THRUST_300001_SM_1000_NS6detail15normal_iteratorINSD_10device_ptrIdEEEEyS9_dNS7_10__identityEEEvT0_PT3_T1_NS0_13GridEvenShareISN_EET2_T4_:
.text._ZN3cub18CUB_300001_SM_10006detail6reduce18DeviceReduceKernelINS2_10policy_hubIdyN4cuda3std3__44plusIdEEE10Policy1000EN6thrust24THRUST_300001_SM_1000_NS6detail15normal_iteratorINSD_10device_ptrIdEEEEyS9_dNS7_10__identityEEEvT0_PT3_T1_NS0_13GridEvenShareISN_EET2_T4_:
[----:B------:R-:W-:Y:S08]  /*0000*/  LDC R1, c[0x0][0x37c] ;  /* 0x0000df00ff017b82 */ /* 0x000ff00000000800 */
[----:B------:R-:W0:Y:S01]  /*0010*/  S2UR UR18, SR_CTAID.X ;  /* 0x00000000001279c3 */ /* 0x000e220000002500 */
[----:B------:R-:W1:Y:S01]  /*0020*/  LDCU.64 UR4, c[0x0][0x3b8] ;  /* 0x00007700ff0477ac */ /* 0x000e620008000a00 */
[----:B------:R-:W-:Y:S01]  /*0030*/  BSSY.RECONVERGENT B0, `(.L_x_30) ;  /* 0x0000277000007945 */ /* 0x000fe20003800200 */
[----:B------:R-:W2:Y:S01]  /*0040*/  LDCU UR11, c[0x0][0x3c0] ;  /* 0x00007800ff0b77ac */ /* 0x000ea20008000800 */
[----:B------:R-:W3:Y:S01]  /*0050*/  LDCU.64 UR16, c[0x0][0x358] ;  /* 0x00006b00ff1077ac */ /* 0x000ee20008000a00 */
[----:B-1----:R-:W-:-:S02]  /*0060*/  IMAD.U32 R12, RZ, RZ, UR4 ;  /* 0x00000004ff0c7e24 */ /* 0x002fc4000f8e00ff */
[----:B------:R-:W-:Y:S01]  /*0070*/  IMAD.U32 R3, RZ, RZ, UR5 ;  /* 0x00000005ff037e24 */ /* 0x000fe2000f8e00ff */
[----:B--2---:R-:W-:Y:S02]  /*0080*/  UIMAD UR5, UR11, 0xe00, URZ ;  /* 0x00000e000b0578a4 */ /* 0x004fe4000f8e02ff */
[----:B0-----:R-:W-:Y:S02]  /*0090*/  UIMAD UR9, UR18, 0xe00, URZ ;  /* 0x00000e00120978a4 */ /* 0x001fe4000f8e02ff */
[----:B------:R-:W-:-:S04]  /*00a0*/  USHF.R.S32.HI UR4, URZ, 0x1f, UR5 ;  /* 0x0000001fff047899 */ /* 0x000fc80008011405 */
[----:B------:R-:W-:-:S04]  /*00b0*/  IADD3 R13, P1, PT, R12, -UR9, RZ ;  /* 0x800000090c0d7c10 */ /* 0x000fc8000ff3e0ff */
[----:B------:R-:W-:Y:S02]  /*00c0*/  ISETP.GT.U32.AND P0, PT, R13, 0xdff, PT ;  /* 0x00000dff0d00780c */ /* 0x000fe40003f04070 */
[----:B------:R-:W-:-:S04]  /*00d0*/  IADD3.X R2, PT, PT, R3, -0x1, RZ, P1, !PT ;  /* 0xffffffff03027810 */ /* 0x000fc80000ffe4ff */
[----:B------:R-:W-:-:S13]  /*00e0*/  ISETP.GT.U32.AND.EX P0, PT, R2, RZ, PT, P0 ;  /* 0x000000ff0200720c */ /* 0x000fda0003f04100 */
[----:B---3--:R-:W-:Y:S05]  /*00f0*/  @P0 BRA `(.L_x_31) ;  /* 0x0000001400280947 */ /* 0x008fea0003800000 */
[----:B------:R-:W0:Y:S01]  /*0100*/  S2R R0, SR_TID.X ;  /* 0x0000000000007919 */ /* 0x000e220000002100 */
[----:B------:R-:W-:Y:S01]  /*0110*/  VIADD R3, R12, -UR9 ;  /* 0x800000090c037c36 */ /* 0x000fe20008000000 */
[----:B------:R-:W-:Y:S01]  /*0120*/  BSSY.RECONVERGENT B1, `(.L_x_32) ;  /* 0x000000a000017945 */ /* 0x000fe20003800200 */
[----:B------:R-:W-:-:S03]  /*0130*/  CS2R R8, SRZ ;  /* 0x0000000000087805 */ /* 0x000fc6000001ff00 */
[----:B0-----:R-:W-:Y:S01]  /*0140*/  ISETP.GE.AND P0, PT, R0, R3, PT ;  /* 0x000000030000720c */ /* 0x001fe20003f06270 */
[----:B------:R-:W-:-:S12]  /*0150*/  IMAD.MOV.U32 R2, RZ, RZ, R0 ;  /* 0x000000ffff027224 */ /* 0x000fd800078e0000 */
[----:B------:R-:W-:Y:S05]  /*0160*/  @P0 BRA `(.L_x_33) ;  /* 0x0000000000140947 */ /* 0x000fea0003800000 */
[----:B------:R-:W0:Y:S01]  /*0170*/  LDC.64 R8, c[0x0][0x380] ;  /* 0x0000e000ff087b82 */ /* 0x000e220000000a00 */
[----:B------:R-:W-:-:S04]  /*0180*/  VIADD R5, R0, UR9 ;  /* 0x0000000900057c36 */ /* 0x000fc80008000000 */
[----:B0-----:R-:W-:-:S06]  /*0190*/  IMAD.WIDE.U32 R8, R5, 0x8, R8 ;  /* 0x0000000805087825 */ /* 0x001fcc00078e0008 */
[----:B------:R-:W5:Y:S01]  /*01a0*/  LDG.E.64 R8, desc[UR16][R8.64] ;  /* 0x0000001008087981 */ /* 0x000f62000c1e1b00 */
[----:B------:R-:W-:-:S07]  /*01b0*/  VIADD R2, R0, 0x200 ;  /* 0x0000020000027836 */ /* 0x000fce0000000000 */
.L_x_33:
[----:B------:R-:W-:Y:S05]  /*01c0*/  BSYNC.RECONVERGENT B1 ;  /* 0x0000000000017941 */ /* 0x000fea0003800200 */
.L_x_32:
[----:B------:R-:W-:Y:S01]  /*01d0*/  ISETP.GE.AND P0, PT, R2, R3, PT ;  /* 0x000000030200720c */ /* 0x000fe20003f06270 */
[----:B------:R-:W-:-:S12]  /*01e0*/  BSSY.RECONVERGENT B1, `(.L_x_34) ;  /* 0x0000078000017945 */ /* 0x000fd80003800200 */
[----:B------:R-:W-:Y:S05]  /*01f0*/  @P0 BRA `(.L_x_35) ;  /* 0x0000000400d80947 */ /* 0x000fea0003800000 */
[----:B------:R-:W-:Y:S01]  /*0200*/  LOP3.LUT R5, RZ, R2, RZ, 0x33, !PT ;  /* 0x00000002ff057212 */ /* 0x000fe200078e33ff */
[----:B------:R-:W-:Y:S03]  /*0210*/  BSSY.RECONVERGENT B2, `(.L_x_36) ;  /* 0x0000036000027945 */ /* 0x000fe60003800200 */
[----:B------:R-:W-:-:S04]  /*0220*/  IADD3 R12, PT, PT, R12, -UR9, R5 ;  /* 0x800000090c0c7c10 */ /* 0x000fc8000fffe005 */
[C---:B------:R-:W-:Y:S02]  /*0230*/  ISETP.GE.U32.AND P1, PT, R12.reuse, 0x1e00, PT ;  /* 0x00001e000c00780c */ /* 0x040fe40003f26070 */
[----:B------:R-:W-:-:S04]  /*0240*/  LEA.HI R4, R12, 0x1, RZ, 0x17 ;  /* 0x000000010c047811 */ /* 0x000fc800078fb8ff */
[----:B------:R-:W-:-:S04]  /*0250*/  LOP3.LUT R5, R4, 0xf, RZ, 0xc0, !PT ;  /* 0x0000000f04057812 */ /* 0x000fc800078ec0ff */
[----:B------:R-:W-:-:S03]  /*0260*/  ISETP.NE.AND P0, PT, R5, RZ, PT ;  /* 0x000000ff0500720c */ /* 0x000fc60003f05270 */
[----:B------:R-:W-:Y:S10]  /*0270*/  @!P1 BRA `(.L_x_37) ;  /* 0x0000000000bc9947 */ /* 0x000ff40003800000 */
[----:B------:R-:W0:Y:S01]  /*0280*/  LDCU.64 UR4, c[0x0][0x380] ;  /* 0x00007000ff0477ac */ /* 0x000e220008000a00 */
[----:B------:R-:W-:Y:S01]  /*0290*/  IMAD.WIDE.U32 R6, R2, 0x8, RZ ;  /* 0x0000000802067825 */ /* 0x000fe200078e00ff */
[----:B------:R-:W-:-:S03]  /*02a0*/  LOP3.LUT R26, R4, 0xfffff0, RZ, 0xc0, !PT ;  /* 0x00fffff0041a7812 */ /* 0x000fc600078ec0ff */
[----:B------:R-:W-:Y:S02]  /*02b0*/  IMAD.U32 R11, RZ, RZ, UR18 ;  /* 0x00000012ff0b7e24 */ /* 0x000fe4000f8e00ff */
[----:B------:R-:W-:Y:S02]  /*02c0*/  IMAD.MOV R26, RZ, RZ, -R26 ;  /* 0x000000ffff1a7224 */ /* 0x000fe400078e0a1a */
[----:B------:R-:W-:-:S03]  /*02d0*/  IMAD.WIDE.U32 R6, R11, 0x7000, R6 ;  /* 0x000070000b067825 */ /* 0x000fc600078e0006 */
[----:B0-----:R-:W-:-:S04]  /*02e0*/  IADD3 R6, P1, PT, R6, UR4, RZ ;  /* 0x0000000406067c10 */ /* 0x001fc8000ff3e0ff */
[----:B------:R-:W-:-:S04]  /*02f0*/  IADD3 R6, P2, PT, R6, 0x8000, RZ ;  /* 0x0000800006067810 */ /* 0x000fc80007f5e0ff */
[----:B------:R-:W-:-:S09]  /*0300*/  IADD3.X R7, PT, PT, RZ, UR5, R7, P2, P1 ;  /* 0x00000005ff077c10 */ /* 0x000fd200097e2407 */
.L_x_38:
[----:B------:R-:W2:Y:S04]  /*0310*/  LDG.E.64 R10, desc[UR16][R6.64+-0x8000] ;  /* 0xff800010060a7981 */ /* 0x000ea8000c1e1b00 */
[----:B------:R-:W3:Y:S04]  /*0320*/  LDG.E.64 R12, desc[UR16][R6.64+-0x7000] ;  /* 0xff900010060c7981 */ /* 0x000ee8000c1e1b00 */
[----:B------:R-:W4:Y:S04]  /*0330*/  LDG.E.64 R14, desc[UR16][R6.64+-0x6000] ;  /* 0xffa00010060e7981 */ /* 0x000f28000c1e1b00 */
[----:B------:R-:W4:Y:S04]  /*0340*/  LDG.E.64 R16, desc[UR16][R6.64+-0x5000] ;  /* 0xffb0001006107981 */ /* 0x000f28000c1e1b00 */
[----:B------:R-:W4:Y:S04]  /*0350*/  LDG.E.64 R18, desc[UR16][R6.64+-0x4000] ;  /* 0xffc0001006127981 */ /* 0x000f28000c1e1b00 */
[----:B------:R-:W4:Y:S04]  /*0360*/  LDG.E.64 R20, desc[UR16][R6.64+-0x3000] ;  /* 0xffd0001006147981 */ /* 0x000f28000c1e1b00 */
[----:B------:R-:W4:Y:S04]  /*0370*/  LDG.E.64 R24, desc[UR16][R6.64+-0x2000] ;  /* 0xffe0001006187981 */ /* 0x000f28000c1e1b00 */
[----:B------:R-:W4:Y:S01]  /*0380*/  LDG.E.64 R22, desc[UR16][R6.64+-0x1000] ;  /* 0xfff0001006167981 */ /* 0x000f22000c1e1b00 */
[----:B--2--5:R-:W-:-:S03]  /*0390*/  DADD R10, R10, R8 ;  /* 0x000000000a0a7229 */ /* 0x024fc60000000008 */
[----:B------:R-:W2:Y:S05]  /*03a0*/  LDG.E.64 R8, desc[UR16][R6.64] ;  /* 0x0000001006087981 */ /* 0x000eaa000c1e1b00 */
[----:B---3--:R-:W-:Y:S02]  /*03b0*/  DADD R12, R10, R12 ;  /* 0x000000000a0c7229 */ /* 0x008fe4000000000c */
[----:B------:R-:W3:Y:S06]  /*03c0*/  LDG.E.64 R10, desc[UR16][R6.64+0x1000] ;  /* 0x00100010060a7981 */ /* 0x000eec000c1e1b00 */
[----:B----4-:R-:W-:-:S02]  /*03d0*/  DADD R14, R12, R14 ;  /* 0x000000000c0e7229 */ /* 0x010fc4000000000e */
[----:B------:R-:W4:Y:S06]  /*03e0*/  LDG.E.64 R12, desc[UR16][R6.64+0x2000] ;  /* 0x00200010060c7981 */ /* 0x000f2c000c1e1b00 */
[----:B------:R-:W-:Y:S02]  /*03f0*/  DADD R16, R14, R16 ;  /* 0x000000000e107229 */ /* 0x000fe40000000010 */
[----:B------:R-:W4:Y:S06]  /*0400*/  LDG.E.64 R14, desc[UR16][R6.64+0x3000] ;  /* 0x00300010060e7981 */ /* 0x000f2c000c1e1b00 */
[----:B------:R-:W-:-:S02]  /*0410*/  DADD R18, R16, R18 ;  /* 0x0000000010127229 */ /* 0x000fc40000000012 */
[----:B------:R-:W4:Y:S06]  /*0420*/  LDG.E.64 R16, desc[UR16][R6.64+0x4000] ;  /* 0x0040001006107981 */ /* 0x000f2c000c1e1b00 */
[----:B------:R-:W-:Y:S02]  /*0430*/  DADD R20, R18, R20 ;  /* 0x0000000012147229 */ /* 0x000fe40000000014 */
[----:B------:R-:W4:Y:S06]  /*0440*/  LDG.E.64 R18, desc[UR16][R6.64+0x5000] ;  /* 0x0050001006127981 */ /* 0x000f2c000c1e1b00 */
[----:B------:R-:W-:-:S02]  /*0450*/  DADD R24, R20, R24 ;  /* 0x0000000014187229 */ /* 0x000fc40000000018 */
[----:B------:R-:W4:Y:S06]  /*0460*/  LDG.E.64 R20, desc[UR16][R6.64+0x6000] ;  /* 0x0060001006147981 */ /* 0x000f2c000c1e1b00 */
[----:B------:R-:W-:Y:S02]  /*0470*/  DADD R22, R24, R22 ;  /* 0x0000000018167229 */ /* 0x000fe40000000016 */
[----:B------:R0:W4:Y:S01]  /*0480*/  LDG.E.64 R24, desc[UR16][R6.64+0x7000] ;  /* 0x0070001006187981 */ /* 0x000122000c1e1b00 */
[----:B------:R-:W-:Y:S02]  /*0490*/  VIADD R26, R26, 0x10 ;  /* 0x000000101a1a7836 */ /* 0x000fe40000000000 */
[----:B------:R-:W-:-:S03]  /*04a0*/  VIADD R2, R2, 0x2000 ;  /* 0x0000200002027836 */ /* 0x000fc60000000000 */
[----:B------:R-:W-:Y:S02]  /*04b0*/  ISETP.NE.AND P1, PT, R26, RZ, PT ;  /* 0x000000ff1a00720c */ /* 0x000fe40003f25270 */
[----:B0-----:R-:W-:-:S05]  /*04c0*/  IADD3 R6, P2, PT, R6, 0x10000, RZ ;  /* 0x0001000006067810 */ /* 0x001fca0007f5e0ff */
[----:B------:R-:W-:Y:S01]  /*04d0*/  IMAD.X R7, RZ, RZ, R7, P2 ;  /* 0x000000ffff077224 */ /* 0x000fe200010e0607 */
[----:B--2---:R-:W-:-:S08]  /*04e0*/  DADD R8, R22, R8 ;  /* 0x0000000016087229 */ /* 0x004fd00000000008 */
[----:B---3--:R-:W-:-:S08]  /*04f0*/  DADD R8, R8, R10 ;  /* 0x0000000008087229 */ /* 0x008fd0000000000a */
[----:B----4-:R-:W-:-:S08]  /*0500*/  DADD R8, R8, R12 ;  /* 0x0000000008087229 */ /* 0x010fd0000000000c */
[----:B------:R-:W-:-:S08]  /*0510*/  DADD R8, R8, R14 ;  /* 0x0000000008087229 */ /* 0x000fd0000000000e */
[----:B------:R-:W-:-:S08]  /*0520*/  DADD R8, R8, R16 ;  /* 0x0000000008087229 */ /* 0x000fd00000000010 */
[----:B------:R-:W-:-:S08]  /*0530*/  DADD R8, R8, R18 ;  /* 0x0000000008087229 */ /* 0x000fd00000000012 */
[----:B------:R-:W-:-:S08]  /*0540*/  DADD R8, R8, R20 ;  /* 0x0000000008087229 */ /* 0x000fd00000000014 */
[----:B------:R-:W-:Y:S01]  /*0550*/  DADD R8, R8, R24 ;  /* 0x0000000008087229 */ /* 0x000fe20000000018 */
[----:B------:R-:W-:Y:S10]  /*0560*/  @P1 BRA `(.L_x_38) ;  /* 0xfffffffc00681947 */ /* 0x000ff4000383ffff */
.L_x_37:
[----:B------:R-:W-:Y:S05]  /*0570*/  BSYNC.RECONVERGENT B2 ;  /* 0x0000000000027941 */ /* 0x000fea0003800200 */
.L_x_36:
[----:B------:R-:W-:Y:S05]  /*0580*/  @!P0 BRA `(.L_x_35) ;  /* 0x0000000000f48947 */ /* 0x000fea0003800000 */
[----:B------:R-:W-:Y:S01]  /*0590*/  ISETP.GE.U32.AND P1, PT, R5, 0x8, PT ;  /* 0x000000080500780c */ /* 0x000fe20003f26070 */
[----:B------:R-:W-:Y:S01]  /*05a0*/  BSSY.RECONVERGENT B2, `(.L_x_39) ;  /* 0x000001a000027945 */ /* 0x000fe20003800200 */
[----:B------:R-:W-:-:S04]  /*05b0*/  LOP3.LUT R26, R4, 0x7, RZ, 0xc0, !PT ;  /* 0x00000007041a7812 */ /* 0x000fc800078ec0ff */
[----:B------:R-:W-:-:S07]  /*05c0*/  ISETP.NE.AND P0, PT, R26, RZ, PT ;  /* 0x000000ff1a00720c */ /* 0x000fce0003f05270 */
[----:B------:R-:W-:Y:S06]  /*05d0*/  @!P1 BRA `(.L_x_40) ;  /* 0x0000000000589947 */ /* 0x000fec0003800000 */
[----:B------:R-:W0:Y:S01]  /*05e0*/  LDCU.64 UR4, c[0x0][0x380] ;  /* 0x00007000ff0477ac */ /* 0x000e220008000a00 */
[----:B------:R-:W-:-:S04]  /*05f0*/  IADD3 R5, P1, PT, R2, UR9, RZ ;  /* 0x0000000902057c10 */ /* 0x000fc8000ff3e0ff */
[----:B------:R-:W-:Y:S02]  /*0600*/  LEA.HI.X.SX32 R6, R2, RZ, 0x1, P1 ;  /* 0x000000ff02067211 */ /* 0x000fe400008f0eff */
[----:B0-----:R-:W-:-:S04]  /*0610*/  LEA R24, P1, R5, UR4, 0x3 ;  /* 0x0000000405187c11 */ /* 0x001fc8000f8218ff */
[----:B------:R-:W-:-:S05]  /*0620*/  LEA.HI.X R25, R5, UR5, R6, 0x3, P1 ;  /* 0x0000000505197c11 */ /* 0x000fca00088f1c06 */
        /* <DEDUP_REMOVED lines=17> */
.L_x_40:
[----:B------:R-:W-:Y:S05]  /*0740*/  BSYNC.RECONVERGENT B2 ;  /* 0x0000000000027941 */ /* 0x000fea0003800200 */
.L_x_39:
        /* <DEDUP_REMOVED lines=14> */
[----:B------:R-:W4:Y:S01]  /*0830*/  LDG.E.64 R14, desc[UR16][R4.64+0x3000] ;  /* 0x00300010040e7981 */ /* 0x000f22000c1e1b00 */
[----:B------:R-:W-:Y:S01]  /*0840*/  VIADD R2, R2, 0x800 ;  /* 0x0000080002027836 */ /* 0x000fe20000000000 */
[----:B--2--5:R-:W-:-:S08]  /*0850*/  DADD R6, R8, R6 ;  /* 0x0000000008067229 */ /* 0x024fd00000000006 */
[----:B---3--:R-:W-:-:S08]  /*0860*/  DADD R6, R6, R10 ;  /* 0x0000000006067229 */ /* 0x008fd0000000000a */
[----:B----4-:R-:W-:-:S08]  /*0870*/  DADD R6, R6, R12 ;  /* 0x0000000006067229 */ /* 0x010fd0000000000c */
[----:B------:R-:W-:-:S11]  /*0880*/  DADD R8, R6, R14 ;  /* 0x0000000006087229 */ /* 0x000fd6000000000e */
.L_x_42:
[----:B------:R-:W-:Y:S05]  /*0890*/  BSYNC.RECONVERGENT B2 ;  /* 0x0000000000027941 */ /* 0x000fea0003800200 */
.L_x_41:
[----:B------:R-:W-:Y:S05]  /*08a0*/  @!P0 BRA `(.L_x_35) ;  /* 0x00000000002c8947 */ /* 0x000fea0003800000 */
[----:B------:R-:W0:Y:S01]  /*08b0*/  LDC.64 R4, c[0x0][0x380] ;  /* 0x0000e000ff047b82 */ /* 0x000e220000000a00 */
[----:B------:R-:W-:Y:S02]  /*08c0*/  IMAD.U32 R7, RZ, RZ, UR18 ;  /* 0x00000012ff077e24 */ /* 0x000fe4000f8e00ff */
[----:B------:R-:W-:Y:S02]  /*08d0*/  IMAD.MOV R10, RZ, RZ, -R16 ;  /* 0x000000ffff0a7224 */ /* 0x000fe400078e0a10 */
[----:B0-----:R-:W-:-:S07]  /*08e0*/  IMAD.WIDE.U32 R4, R7, 0x7000, R4 ;  /* 0x0000700007047825 */ /* 0x001fce00078e0004 */
.L_x_43:
[----:B------:R-:W-:-:S06]  /*08f0*/  IMAD.WIDE R6, R2, 0x8, R4 ;  /* 0x0000000802067825 */ /* 0x000fcc00078e0204 */
[----:B------:R-:W2:Y:S01]  /*0900*/  LDG.E.64 R6, desc[UR16][R6.64] ;  /* 0x0000001006067981 */ /* 0x000ea2000c1e1b00 */
[----:B------:R-:W-:Y:S02]  /*0910*/  VIADD R10, R10, 0x1 ;  /* 0x000000010a0a7836 */ /* 0x000fe40000000000 */
[----:B------:R-:W-:-:S03]  /*0920*/  VIADD R2, R2, 0x200 ;  /* 0x0000020002027836 */ /* 0x000fc60000000000 */
[----:B------:R-:W-:Y:S01]  /*0930*/  ISETP.NE.AND P0, PT, R10, RZ, PT ;  /* 0x000000ff0a00720c */ /* 0x000fe20003f05270 */
[----:B--2--5:R-:W-:-:S12]  /*0940*/  DADD R8, R6, R8 ;  /* 0x0000000006087229 */ /* 0x024fd80000000008 */
[----:B------:R-:W-:Y:S05]  /*0950*/  @P0 BRA `(.L_x_43) ;  /* 0xfffffffc00e40947 */ /* 0x000fea000383ffff */
.L_x_35:
[----:B------:R-:W-:Y:S05]  /*0960*/  BSYNC.RECONVERGENT B1 ;  /* 0x0000000000017941 */ /* 0x000fea0003800200 */
.L_x_34:
        /* <DEDUP_REMOVED lines=12> */
[----:B------:R-:W-:-:S03]  /*0a30*/  @!P1 SHF.R.U32.HI R3, RZ, 0x2, R0 ;  /* 0x00000002ff039819 */ /* 0x000fc60000011600 */
[----:B------:R-:W0:Y:S01]  /*0a40*/  SHFL.DOWN PT, R5, R7, 0x2, 0x1f ;  /* 0x08401f0007057f89 */ /* 0x000e2200000e0000 */
[----:B------:R-:W-:Y:S01]  /*0a50*/  @!P1 LOP3.LUT R3, R3, 0xf8, RZ, 0xc0, !PT ;  /* 0x000000f803039812 */ /* 0x000fe200078ec0ff */
        /* <DEDUP_REMOVED lines=14> */
[----:B-1----:R-:W-:-:S05]  /*0b40*/  @!P1 LEA R10, R13, R10, 0x18 ;  /* 0x0000000a0d0a9211 */ /* 0x002fca00078ec0ff */
[----:B------:R-:W-:Y:S01]  /*0b50*/  @!P1 IMAD.IADD R3, R3, 0x1, R10 ;  /* 0x0000000103039824 */ /* 0x000fe200078e020a */
[----:B0-----:R-:W-:-:S10]  /*0b60*/  DADD R4, R4, R8 ;  /* 0x0000000004047229 */ /* 0x001fd40000000008 */
[----:B------:R-:W-:Y:S02]  /*0b70*/  FSEL R6, R8, R4, P0 ;  /* 0x0000000408067208 */ /* 0x000fe40000000000 */
[----:B------:R-:W-:Y:S02]  /*0b80*/  FSEL R7, R9, R5, P0 ;  /* 0x0000000509077208 */ /* 0x000fe40000000000 */
[----:B------:R-:W-:Y:S01]  /*0b90*/  ISETP.NE.AND P0, PT, R0, RZ, PT ;  /* 0x000000ff0000720c */ /* 0x000fe20003f05270 */
[----:B------:R-:W-:Y:S04]  /*0ba0*/  SHFL.DOWN PT, R4, R6, 0x10, 0x1f ;  /* 0x0a001f0006047f89 */ /* 0x000fe800000e0000 */
[----:B------:R-:W0:Y:S02]  /*0bb0*/  SHFL.DOWN PT, R5, R7, 0x10, 0x1f ;  /* 0x0a001f0007057f89 */ /* 0x000e2400000e0000 */
        /* <DEDUP_REMOVED lines=10> */
[----:B--2---:R-:W0:Y:S04]  /*0c60*/  LDS.64 R2, [UR4+0x18] ;  /* 0x00001804ff027984 */ /* 0x004e280008000a00 */
        /* <DEDUP_REMOVED lines=23> */
.L_x_44:
[----:B------:R-:W-:-:S05]  /*0de0*/  LOP3.LUT R2, R0, 0x3e0, RZ, 0xc0, !PT ;  /* 0x000003e000027812 */ /* 0x000fca00078ec0ff */
[----:B------:R-:W-:Y:S01]  /*0df0*/  VIADD R4, R2, 0x20 ;  /* 0x0000002002047836 */ /* 0x000fe20000000000 */
[----:B------:R-:W-:-:S04]  /*0e00*/  LOP3.LUT R2, RZ, R2, RZ, 0x33, !PT ;  /* 0x00000002ff027212 */ /* 0x000fc800078e33ff */
[----:B------:R-:W-:Y:S01]  /*0e10*/  ISETP.GT.AND P0, PT, R4, R3, PT ;  /* 0x000000030400720c */ /* 0x000fe20003f04270 */
[----:B------:R-:W-:-:S05]  /*0e20*/  IMAD.IADD R2, R3, 0x1, R2 ;  /* 0x0000000103027824 */ /* 0x000fca00078e0202 */
[----:B------:R-:W-:Y:S02]  /*0e30*/  SEL R5, R2, 0x1f, P0 ;  /* 0x0000001f02057807 */ /* 0x000fe40000000000 */
[----:B------:R-:W0:Y:S03]  /*0e40*/  S2R R2, SR_LANEID ;  /* 0x0000000000027919 */ /* 0x000e260000000000 */
[----:B-----5:R-:W-:Y:S04]  /*0e50*/  SHFL.DOWN PT, R6, R8, 0x1, R5 ;  /* 0x0820000008067989 */ /* 0x020fe800000e0005 */
[----:B------:R-:W1:Y:S02]  /*0e60*/  SHFL.DOWN PT, R7, R9, 0x1, R5 ;  /* 0x0820000009077989 */ /* 0x000e6400000e0005 */
[----:B-1----:R-:W-:Y:S01]  /*0e70*/  DADD R6, R6, R8 ;  /* 0x0000000006067229 */ /* 0x002fe20000000008 */
[C---:B0-----:R-:W-:Y:S01]  /*0e80*/  ISETP.GE.AND P0, PT, R2.reuse, R5, PT ;  /* 0x000000050200720c */ /* 0x041fe20003f06270 */
[C---:B------:R-:W-:Y:S01]  /*0e90*/  VIADD R4, R2.reuse, 0x2 ;  /* 0x0000000202047836 */ /* 0x040fe20000000000 */
[----:B------:R-:W-:-:S07]  /*0ea0*/  ISETP.NE.AND P1, PT, R2, RZ, PT ;  /* 0x000000ff0200720c */ /* 0x000fce0003f25270 */
[----:B------:R-:W-:Y:S02]  /*0eb0*/  FSEL R10, R6, R8, !P0 ;  /* 0x00000008060a7208 */ /* 0x000fe40004000000 */
[----:B------:R-:W-:Y:S02]  /*0ec0*/  FSEL R11, R7, R9, !P0 ;  /* 0x00000009070b7208 */ /* 0x000fe40004000000 */
[----:B------:R-:W-:Y:S01]  /*0ed0*/  ISETP.GT.AND P0, PT, R4, R5, PT ;  /* 0x000000050400720c */ /* 0x000fe20003f04270 */
[----:B------:R-:W-:Y:S01]  /*0ee0*/  SHFL.DOWN PT, R6, R10, 0x2, R5 ;  /* 0x084000000a067989 */ /* 0x000fe200000e0005 */
[----:B------:R-:W-:-:S03]  /*0ef0*/  VIADD R4, R2, 0x4 ;  /* 0x0000000402047836 */ /* 0x000fc60000000000 */
[----:B------:R-:W0:Y:S02]  /*0f00*/  SHFL.DOWN PT, R7, R11, 0x2, R5 ;  /* 0x084000000b077989 */ /* 0x000e2400000e0005 */
[----:B0-----:R-:W-:-:S10]  /*0f10*/  DADD R6, R6, R10 ;  /* 0x0000000006067229 */ /* 0x001fd4000000000a */
[----:B------:R-:W-:Y:S02]  /*0f20*/  FSEL R12, R10, R6, P0 ;  /* 0x000000060a0c7208 */ /* 0x000fe40000000000 */
[----:B------:R-:W-:Y:S02]  /*0f30*/  FSEL R13, R11, R7, P0 ;  /* 0x000000070b0d7208 */ /* 0x000fe40000000000 */
[----:B------:R-:W-:Y:S01]  /*0f40*/  ISETP.GT.AND P0, PT, R4, R5, PT ;  /* 0x000000050400720c */ /* 0x000fe20003f04270 */
[----:B------:R-:W-:Y:S01]  /*0f50*/  SHFL.DOWN PT, R6, R12, 0x4, R5 ;  /* 0x088000000c067989 */ /* 0x000fe200000e0005 */
[C---:B------:R-:W-:Y:S02]  /*0f60*/  VIADD R4, R2.reuse, 0x8 ;  /* 0x0000000802047836 */ /* 0x040fe40000000000 */
[----:B------:R-:W-:Y:S01]  /*0f70*/  VIADD R2, R2, 0x10 ;  /* 0x0000001002027836 */ /* 0x000fe20000000000 */
[----:B------:R-:W0:Y:S02]  /*0f80*/  SHFL.DOWN PT, R7, R13, 0x4, R5 ;  /* 0x088000000d077989 */ /* 0x000e2400000e0005 */
[----:B0-----:R-:W-:-:S10]  /*0f90*/  DADD R6, R6, R12 ;  /* 0x0000000006067229 */ /* 0x001fd4000000000c */
[----:B------:R-:W-:Y:S02]  /*0fa0*/  FSEL R8, R12, R6, P0 ;  /* 0x000000060c087208 */ /* 0x000fe40000000000 */
[----:B------:R-:W-:Y:S02]  /*0fb0*/  FSEL R9, R13, R7, P0 ;  /* 0x000000070d097208 */ /* 0x000fe40000000000 */
[----:B------:R-:W-:Y:S01]  /*0fc0*/  ISETP.GT.AND P0, PT, R4, R5, PT ;  /* 0x000000050400720c */ /* 0x000fe20003f04270 */
[----:B------:R-:W-:Y:S01]  /*0fd0*/  SHFL.DOWN PT, R6, R8, 0x8, R5 ;  /* 0x0900000008067989 */ /* 0x000fe200000e0005 */
[----:B------:R-:W-:-:S03]  /*0fe0*/  @!P1 SHF.R.U32.HI R4, RZ, 0x2, R0 ;  /* 0x00000002ff049819 */ /* 0x000fc60000011600 */
[----:B------:R-:W0:Y:S01]  /*0ff0*/  SHFL.DOWN PT, R7, R9, 0x8, R5 ;  /* 0x0900000009077989 */ /* 0x000e2200000e0005 */
[----:B------:R-:W-:Y:S01]  /*1000*/  @!P1 LOP3.LUT R4, R4, 0xf8, RZ, 0xc0, !PT ;  /* 0x000000f804049812 */ /* 0x000fe200078ec0ff */
[----:B------:R-:W1:Y:S01]  /*1010*/  @!P1 S2R R13, SR_CgaCtaId ;  /* 0x00000000000d9919 */ /* 0x000e620000008800 */
[----:B0-----:R-:W-:-:S10]  /*1020*/  DADD R6, R6, R8 ;  /* 0x0000000006067229 */ /* 0x001fd40000000008 */
[----:B------:R-:W-:Y:S02]  /*1030*/  FSEL R10, R8, R6, P0 ;  /* 0x00000006080a7208 */ /* 0x000fe40000000000 */
[----:B------:R-:W-:Y:S02]  /*1040*/  FSEL R11, R9, R7, P0 ;  /* 0x00000007090b7208 */ /* 0x000fe40000000000 */
[----:B------:R-:W-:Y:S01]  /*1050*/  @!P1 MOV R8, 0x400 ;  /* 0x0000040000089802 */ /* 0x000fe20000000f00 */
[----:B------:R-:W-:Y:S01]  /*1060*/  SHFL.DOWN PT, R6, R10, 0x10, R5 ;  /* 0x0a0000000a067989 */ /* 0x000fe200000e0005 */
[----:B------:R-:W-:Y:S02]  /*1070*/  ISETP.GT.AND P0, PT, R2, R5, PT ;  /* 0x000000050200720c */ /* 0x000fe40003f04270 */
[----:B-1----:R-:W-:Y:S01]  /*1080*/  @!P1 LEA R13, R13, R8, 0x18 ;  /* 0x000000080d0d9211 */ /* 0x002fe200078ec0ff */
[----:B------:R-:W0:Y:S04]  /*1090*/  SHFL.DOWN PT, R7, R11, 0x10, R5 ;  /* 0x0a0000000b077989 */ /* 0x000e2800000e0005 */
[----:B------:R-:W-:Y:S01]  /*10a0*/  @!P1 IMAD.IADD R13, R4, 0x1, R13 ;  /* 0x00000001040d9824 */ /* 0x000fe200078e020d */
[----:B0-----:R-:W-:-:S10]  /*10b0*/  DADD R6, R6, R10 ;  /* 0x0000000006067229 */ /* 0x001fd4000000000a */
[----:B------:R-:W-:Y:S02]  /*10c0*/  FSEL R8, R10, R6, P0 ;  /* 0x000000060a087208 */ /* 0x000fe40000000000 */
[----:B------:R-:W-:Y:S02]  /*10d0*/  FSEL R9, R11, R7, P0 ;  /* 0x000000070b097208 */ /* 0x000fe40000000000 */
[----:B------:R-:W-:-:S03]  /*10e0*/  ISETP.NE.AND P0, PT, R0, RZ, PT ;  /* 0x000000ff0000720c */ /* 0x000fc60003f05270 */
[----:B------:R1:W-:Y:S01]  /*10f0*/  @!P1 STS.64 [R13+0x10], R8 ;  /* 0x000010080d009388 */ /* 0x0003e20000000a00 */
[----:B------:R-:W-:Y:S09]  /*1100*/  BAR.SYNC.DEFER_BLOCKING 0x0 ;  /* 0x0000000000007b1d */ /* 0x000ff20000010000 */
[----:B------:R-:W-:Y:S05]  /*1110*/  @P0 BRA `(.L_x_45) ;  /* 0x0000001400a00947 */ /* 0x000fea0003800000 */
[----:B------:R-:W0:Y:S01]  /*1120*/  S2UR UR5, SR_CgaCtaId ;  /* 0x00000000000579c3 */ /* 0x000e220000008800 */
[----:B------:R-:W-:Y:S01]  /*1130*/  UMOV UR4, 0x400 ;  /* 0x0000040000047882 */ /* 0x000fe20000000000 */
[----:B------:R-:W-:Y:S01]  /*1140*/  ISETP.GT.AND P1, PT, R3, 0x20, PT ;  /* 0x000000200300780c */ /* 0x000fe20003f24270 */
[----:B0-----:R-:W-:-:S09]  /*1150*/  ULEA UR4, UR5, UR4, 0x18 ;  /* 0x0000000405047291 */ /* 0x001fd2000f8ec0ff */
[----:B------:R-:W0:Y:S04]  /*1160*/  LDS.64 R10, [UR4+0x18] ;  /* 0x00001804ff0a7984 */ /* 0x000e280008000a00 */
[----:B------:R-:W2:Y:S01]  /*1170*/  LDS.128 R4, [UR4+0x20] ;  /* 0x00002004ff047984 */ /* 0x000ea20008000c00 */
[----:B0-----:R-:W-:-:S10]  /*1180*/  DADD R10, R8, R10 ;  /* 0x00000000080a7229 */ /* 0x001fd4000000000a */
[----:B------:R-:W-:Y:S02]  /*1190*/  FSEL R12, R10, R8, P1 ;  /* 0x000000080a0c7208 */ /* 0x000fe40000800000 */
[----:B-1----:R-:W-:Y:S02]  /*11a0*/  FSEL R13, R11, R9, P1 ;  /* 0x000000090b0d7208 */ /* 0x002fe40000800000 */
[----:B------:R-:W0:Y:S01]  /*11b0*/  LDS.128 R8, [UR4+0x30] ;  /* 0x00003004ff087984 */ /* 0x000e220008000c00 */
[----:B------:R-:W-:-:S03]  /*11c0*/  ISETP.GT.AND P1, PT, R3, 0x40, PT ;  /* 0x000000400300780c */ /* 0x000fc60003f24270 */
        /* <DEDUP_REMOVED lines=61> */
.L_x_31:
[----:B------:R-:W0:Y:S01]  /*15a0*/  S2R R0, SR_TID.X ;  /* 0x0000000000007919 */ /* 0x000e220000002100 */
[----:B------:R-:W1:Y:S01]  /*15b0*/  LDC.64 R4, c[0x0][0x380] ;  /* 0x0000e000ff047b82 */ /* 0x000e620000000a00 */
[----:B0-----:R-:W-:-:S04]  /*15c0*/  VIADD R21, R0, UR9 ;  /* 0x0000000900157c36 */ /* 0x001fc80008000000 */
[----:B-1----:R-:W-:-:S05]  /*15d0*/  IMAD.WIDE.U32 R20, R21, 0x8, R4 ;  /* 0x0000000815147825 */ /* 0x002fca00078e0004 */
[----:B------:R-:W2:Y:S04]  /*15e0*/  LDG.E.64 R14, desc[UR16][R20.64] ;  /* 0x00000010140e7981 */ /* 0x000ea8000c1e1b00 */
[----:B------:R-:W2:Y:S04]  /*15f0*/  LDG.E.64 R16, desc[UR16][R20.64+0x1000] ;  /* 0x0010001014107981 */ /* 0x000ea8000c1e1b00 */
[----:B------:R-:W3:Y:S04]  /*1600*/  LDG.E.64 R18, desc[UR16][R20.64+0x2000] ;  /* 0x0020001014127981 */ /* 0x000ee8000c1e1b00 */
[----:B------:R-:W4:Y:S04]  /*1610*/  LDG.E.64 R10, desc[UR16][R20.64+0x3000] ;  /* 0x00300010140a7981 */ /* 0x000f28000c1e1b00 */
[----:B------:R-:W5:Y:S04]  /*1620*/  LDG.E.64 R6, desc[UR16][R20.64+0x4000] ;  /* 0x0040001014067981 */ /* 0x000f68000c1e1b00 */
[----:B------:R-:W5:Y:S04]  /*1630*/  LDG.E.64 R4, desc[UR16][R20.64+0x5000] ;  /* 0x0050001014047981 */ /* 0x000f68000c1e1b00 */
[----:B------:R-:W5:Y:S01]  /*1640*/  LDG.E.64 R8, desc[UR16][R20.64+0x6000] ;  /* 0x0060001014087981 */ /* 0x000f62000c1e1b00 */
[----:B------:R-:W-:-:S04]  /*1650*/  ISETP.GE.U32.AND P0, PT, R13, UR5, PT ;  /* 0x000000050d007c0c */ /* 0x000fc8000bf06070 */
[----:B------:R-:W-:Y:S01]  /*1660*/  ISETP.GE.U32.AND.EX P0, PT, R2, UR4, PT, P0 ;  /* 0x0000000402007c0c */ /* 0x000fe2000bf06100 */
[----:B--2---:R-:W-:-:S08]  /*1670*/  DADD R14, R14, R16 ;  /* 0x000000000e0e7229 */ /* 0x004fd00000000010 */
[----:B---3--:R-:W-:-:S08]  /*1680*/  DADD R14, R18, R14 ;  /* 0x00000000120e7229 */ /* 0x008fd0000000000e */
[----:B----4-:R-:W-:-:S08]  /*1690*/  DADD R10, R10, R14 ;  /* 0x000000000a0a7229 */ /* 0x010fd0000000000e */
[----:B-----5:R-:W-:-:S08]  /*16a0*/  DADD R6, R6, R10 ;  /* 0x0000000006067229 */ /* 0x020fd0000000000a */
[----:B------:R-:W-:-:S08]  /*16b0*/  DADD R4, R4, R6 ;  /* 0x0000000004047229 */ /* 0x000fd00000000006 */
[----:B------:R-:W-:Y:S01]  /*16c0*/  DADD R8, R8, R4 ;  /* 0x0000000008087229 */ /* 0x000fe20000000004 */
[----:B------:R-:W-:Y:S10]  /*16d0*/  @!P0 BRA `(.L_x_46) ;  /* 0x0000000c001c8947 */ /* 0x000ff40003800000 */
[----:B------:R-:W-:Y:S01]  /*16e0*/  UIADD3 UR7, UP0, UPT, UR5, UR9, URZ ;  /* 0x0000000905077290 */ /* 0x000fe2000ff1e0ff */
[----:B------:R-:W-:Y:S01]  /*16f0*/  IADD3 R23, P1, PT, R12, -0xe00, RZ ;  /* 0xfffff2000c177810 */ /* 0x000fe20007f3e0ff */
[----:B------:R-:W0:Y:S01]  /*1700*/  LDCU.64 UR12, c[0x0][0x380] ;  /* 0x00007000ff0c77ac */ /* 0x000e220008000a00 */
[----:B------:R-:W-:Y:S02]  /*1710*/  LOP3.LUT R5, RZ, R0, RZ, 0x33, !PT ;  /* 0x00000000ff057212 */ /* 0x000fe400078e33ff */
[----:B------:R-:W-:Y:S01]  /*1720*/  IADD3.X R22, PT, PT, R3, -0x1, RZ, P1, !PT ;  /* 0xffffffff03167810 */ /* 0x000fe20000ffe4ff */
[----:B------:R-:W-:Y:S01]  /*1730*/  UIADD3.X UR8, UPT, UPT, URZ, UR4, URZ, UP0, !UPT ;  /* 0x00000004ff087290 */ /* 0x000fe200087fe4ff */
[----:B------:R-:W-:Y:S01]  /*1740*/  ISETP.LT.U32.AND P0, PT, R23, UR7, PT ;  /* 0x0000000717007c0c */ /* 0x000fe2000bf01070 */
[----:B------:R-:W-:Y:S01]  /*1750*/  UMOV UR6, UR5 ;  /* 0x0000000500067c82 */ /* 0x000fe20008000000 */
[----:B------:R-:W-:Y:S01]  /*1760*/  IADD3 R7, P2, PT, R0, UR7, RZ ;  /* 0x0000000700077c10 */ /* 0x000fe2000ff5e0ff */
[----:B------:R-:W-:Y:S01]  /*1770*/  UMOV UR4, URZ ;  /* 0x000000ff00047c82 */ /* 0x000fe20008000000 */
[----:B------:R-:W-:Y:S01]  /*1780*/  IADD3 R5, PT, PT, R12, -UR5, R5 ;  /* 0x800000050c057c10 */ /* 0x000fe2000fffe005 */
[----:B------:R-:W-:Y:S01]  /*1790*/  IMAD.U32 R11, RZ, RZ, UR8 ;  /* 0x00000008ff0b7e24 */ /* 0x000fe2000f8e00ff */
[----:B------:R-:W-:Y:S01]  /*17a0*/  UMOV UR10, UR8 ;  /* 0x00000008000a7c82 */ /* 0x000fe20008000000 */
[----:B------:R-:W-:-:S03]  /*17b0*/  IMAD.X R0, RZ, RZ, UR8, P2 ;  /* 0x00000008ff007e24 */ /* 0x000fc600090e06ff */
[----:B------:R-:W-:Y:S02]  /*17c0*/  ISETP.GT.U32.AND.EX P0, PT, R11, R22, PT, P0 ;  /* 0x000000160b00720c */ /* 0x000fe40003f04100 */
[----:B0-----:R-:W-:-:S04]  /*17d0*/  LEA R6, P1, R7, UR12, 0x3 ;  /* 0x0000000c07067c11 */ /* 0x001fc8000f8218ff */
[----:B------:R-:W-:Y:S02]  /*17e0*/  IADD3 R6, P2, PT, R6, 0x8000, RZ ;  /* 0x0000800006067810 */ /* 0x000fe40007f5e0ff */
[----:B------:R-:W-:Y:S01]  /*17f0*/  LEA.HI.X R7, R7, UR13, R0, 0x3, P1 ;  /* 0x0000000d07077c11 */ /* 0x000fe200088f1c00 */
[----:B------:R-:W-:Y:S01]  /*1800*/  VIADD R0, R5, -UR9 ;  /* 0x8000000905007c36 */ /* 0x000fe20008000000 */
[----:B------:R-:W-:-:S03]  /*1810*/  UMOV UR9, UR7 ;  /* 0x0000000700097c82 */ /* 0x000fc60008000000 */
[----:B------:R-:W-:Y:S01]  /*1820*/  IMAD.X R7, RZ, RZ, R7, P2 ;  /* 0x000000ffff077224 */ /* 0x000fe200010e0607 */
[----:B------:R-:W-:Y:S06]  /*1830*/  @P0 BRA `(.L_x_47) ;  /* 0x0000000000b80947 */ /* 0x000fec0003800000 */
[----:B------:R-:W0:Y:S01]  /*1840*/  LDC.64 R2, c[0x0][0x3b8] ;  /* 0x0000ee00ff027b82 */ /* 0x000e220000000a00 */
[----:B------:R-:W1:Y:S01]  /*1850*/  LDCU UR11, c[0x0][0x3c0] ;  /* 0x00007800ff0b77ac */ /* 0x000e620008000800 */
[----:B------:R-:W2:Y:S01]  /*1860*/  LDCU.64 UR12, c[0x0][0x380] ;  /* 0x00007000ff0c77ac */ /* 0x000ea20008000a00 */
[----:B------:R-:W-:Y:S01]  /*1870*/  NOP ;  /* 0x0000000000007918 */ /* 0x000fe20000000000 */
.L_x_48:
[----:B------:R-:W3:Y:S02]  /*1880*/  S2R R4, SR_TID.X ;  /* 0x0000000000047919 */ /* 0x000ee40000002100 */
[----:B---3--:R-:W-:-:S05]  /*1890*/  IADD3 R4, P0, PT, R4, UR7, RZ ;  /* 0x0000000704047c10 */ /* 0x008fca000ff1e0ff */
[----:B------:R-:W-:Y:S01]  /*18a0*/  IMAD.X R5, RZ, RZ, UR8, P0 ;  /* 0x00000008ff057e24 */ /* 0x000fe200080e06ff */
[----:B--2---:R-:W-:-:S04]  /*18b0*/  LEA R24, P0, R4, UR12, 0x3 ;  /* 0x0000000c04187c11 */ /* 0x004fc8000f8018ff */
[----:B------:R-:W-:-:S05]  /*18c0*/  LEA.HI.X R25, R4, UR13, R5, 0x3, P0 ;  /* 0x0000000d04197c11 */ /* 0x000fca00080f1c05 */
[----:B------:R-:W2:Y:S04]  /*18d0*/  LDG.E.64 R12, desc[UR16][R24.64] ;  /* 0x00000010180c7981 */ /* 0x000ea8000c1e1b00 */
[----:B------:R-:W3:Y:S04]  /*18e0*/  LDG.E.64 R14, desc[UR16][R24.64+0x1000] ;  /* 0x00100010180e7981 */ /* 0x000ee8000c1e1b00 */
[----:B------:R-:W4:Y:S04]  /*18f0*/  LDG.E.64 R16, desc[UR16][R24.64+0x2000] ;  /* 0x0020001018107981 */ /* 0x000f28000c1e1b00 */
[----:B------:R-:W5:Y:S04]  /*1900*/  LDG.E.64 R18, desc[UR16][R24.64+0x3000] ;  /* 0x0030001018127981 */ /* 0x000f68000c1e1b00 */
[----:B------:R-:W5:Y:S04]  /*1910*/  LDG.E.64 R20, desc[UR16][R24.64+0x4000] ;  /* 0x0040001018147981 */ /* 0x000f68000c1e1b00 */
[----:B------:R-:W5:Y:S04]  /*1920*/  LDG.E.64 R4, desc[UR16][R24.64+0x5000] ;  /* 0x0050001018047981 */ /* 0x000f68000c1e1b00 */
[----:B------:R-:W5:Y:S01]  /*1930*/  LDG.E.64 R10, desc[UR16][R24.64+0x6000] ;  /* 0x00600010180a7981 */ /* 0x000f62000c1e1b00 */
[----:B-1----:R-:W-:-:S04]  /*1940*/  UIMAD UR14, UR11, 0xe00, URZ ;  /* 0x00000e000b0e78a4 */ /* 0x002fc8000f8e02ff */
[----:B------:R-:W-:Y:S02]  /*1950*/  USHF.R.S32.HI UR15, URZ, 0x1f, UR14 ;  /* 0x0000001fff0f7899 */ /* 0x000fe4000801140e */
[----:B------:R-:W-:-:S04]  /*1960*/  UIADD3 UR5, UP0, UPT, UR14, UR9, URZ ;  /* 0x000000090e057290 */ /* 0x000fc8000ff1e0ff */
[----:B------:R-:W-:Y:S01]  /*1970*/  UIADD3.X UR6, UPT, UPT, UR15, UR10, URZ, UP0, !UPT ;  /* 0x0000000a0f067290 */ /* 0x000fe200087fe4ff */
[----:B--2---:R-:W-:-:S08]  /*1980*/  DADD R12, R12, R8 ;  /* 0x000000000c0c7229 */ /* 0x004fd00000000008 */
[----:B---3--:R-:W-:-:S08]  /*1990*/  DADD R12, R14, R12 ;  /* 0x000000000e0c7229 */ /* 0x008fd0000000000c */
[----:B----4-:R-:W-:-:S08]  /*19a0*/  DADD R12, R16, R12 ;  /* 0x00000000100c7229 */ /* 0x010fd0000000000c */
[----:B-----5:R-:W-:-:S08]  /*19b0*/  DADD R12, R18, R12 ;  /* 0x00000000120c7229 */ /* 0x020fd0000000000c */
[----:B------:R-:W-:Y:S01]  /*19c0*/  DADD R20, R20, R12 ;  /* 0x0000000014147229 */ /* 0x000fe2000000000c */
[----:B0-----:R-:W-:-:S05]  /*19d0*/  IMAD.MOV.U32 R12, RZ, RZ, R2 ;  /* 0x000000ffff0c7224 */ /* 0x001fca00078e0002 */
[----:B------:R-:W-:Y:S02]  /*19e0*/  IADD3 R8, P1, PT, R12, -UR7, RZ ;  /* 0x800000070c087c10 */ /* 0x000fe4000ff3e0ff */
[----:B------:R-:W-:Y:S02]  /*19f0*/  DADD R4, R4, R20 ;  /* 0x0000000004047229 */ /* 0x000fe40000000014 */
[----:B------:R-:W-:Y:S02]  /*1a00*/  ISETP.GE.U32.AND P0, PT, R8, UR14, PT ;  /* 0x0000000e08007c0c */ /* 0x000fe4000bf06070 */
[----:B------:R-:W-:-:S04]  /*1a10*/  IADD3.X R8, PT, PT, R3, ~UR8, RZ, P1, !PT ;  /* 0x8000000803087c10 */ /* 0x000fc80008ffe4ff */
[----:B------:R-:W-:Y:S01]  /*1a20*/  ISETP.GE.U32.AND.EX P0, PT, R8, UR15, PT, P0 ;  /* 0x0000000f08007c0c */ /* 0x000fe2000bf06100 */
[----:B------:R-:W-:-:S12]  /*1a30*/  DADD R8, R10, R4 ;  /* 0x000000000a087229 */ /* 0x000fd80000000004 */
[----:B------:R-:W-:Y:S05]  /*1a40*/  @!P0 BRA `(.L_x_46) ;  /* 0x0000000800408947 */ /* 0x000fea0003800000 */
[----:B------:R-:W-:Y:S02]  /*1a50*/  UIADD3 UR7, UP0, UPT, UR14, UR7, URZ ;  /* 0x000000070e077290 */ /* 0x000fe4000ff1e0ff */
[----:B------:R-:W-:Y:S01]  /*1a60*/  IMAD.U32 R5, RZ, RZ, UR14 ;  /* 0x0000000eff057e24 */ /* 0x000fe2000f8e00ff */
[----:B------:R-:W-:Y:S01]  /*1a70*/  UIADD3 UR4, UPT, UPT, UR4, 0x1, URZ ;  /* 0x0000000104047890 */ /* 0x000fe2000fffe0ff */
[----:B------:R-:W-:Y:S01]  /*1a80*/  VIADD R0, R0, -UR14 ;  /* 0x8000000e00007c36 */ /* 0x000fe20008000000 */
[----:B------:R-:W-:Y:S01]  /*1a90*/  UIADD3.X UR8, UPT, UPT, UR15, UR8, URZ, UP0, !UPT ;  /* 0x000000080f087290 */ /* 0x000fe200087fe4ff */
[----:B------:R-:W-:Y:S01]  /*1aa0*/  IMAD.WIDE R6, R5, 0x8, R6 ;  /* 0x0000000805067825 */ /* 0x000fe200078e0206 */
[----:B------:R-:W-:Y:S01]  /*1ab0*/  ISETP.LT.U32.AND P0, PT, R23, UR7, PT ;  /* 0x0000000717007c0c */ /* 0x000fe2000bf01070 */
[----:B------:R-:W-:Y:S01]  /*1ac0*/  UMOV UR9, UR5 ;  /* 0x0000000500097c82 */ /* 0x000fe20008000000 */
[----:B------:R-:W-:Y:S02]  /*1ad0*/  UMOV UR10, UR6 ;  /* 0x00000006000a7c82 */ /* 0x000fe40008000000 */
[----:B------:R-:W-:-:S05]  /*1ae0*/  IMAD.U32 R11, RZ, RZ, UR8 ;  /* 0x00000008ff0b7e24 */ /* 0x000fca000f8e00ff */
[----:B------:R-:W-:-:S13]  /*1af0*/  ISETP.GT.U32.AND.EX P0, PT, R11, R22, PT, P0 ;  /* 0x000000160b00720c */ /* 0x000fda0003f04100 */
[----:B------:R-:W-:Y:S05]  /*1b00*/  @!P0 BRA `(.L_x_48) ;  /* 0xfffffffc005c8947 */ /* 0x000fea000383ffff */
[----:B------:R-:W-:-:S05]  /*1b10*/  UMOV UR6, UR14 ;  /* 0x0000000e00067c82 */ /* 0x000fca0008000000 */
.L_x_47:
[----:B------:R-:W0:Y:S01]  /*1b20*/  S2R R11, SR_TID.X ;  /* 0x00000000000b7919 */ /* 0x000e220000002100 */
[C---:B------:R-:W-:Y:S01]  /*1b30*/  VIADD R2, R12.reuse, -UR7 ;  /* 0x800000070c027c36 */ /* 0x040fe20008000000 */
[----:B------:R-:W-:Y:S01]  /*1b40*/  ISETP.LE.U32.AND P1, PT, R12, UR7, PT ;  /* 0x000000070c007c0c */ /* 0x000fe2000bf23070 */
[----:B------:R-:W-:Y:S01]  /*1b50*/  IMAD.U32 R4, RZ, RZ, UR8 ;  /* 0x00000008ff047e24 */ /* 0x000fe2000f8e00ff */
[----:B------:R-:W-:Y:S02]  /*1b60*/  BSSY.RECONVERGENT B1, `(.L_x_46) ;  /* 0x000007e000017945 */ /* 0x000fe40003800200 */
[----:B0-----:R-:W-:-:S04]  /*1b70*/  ISETP.GE.AND P0, PT, R11, R2, PT ;  /* 0x000000020b00720c */ /* 0x001fc80003f06270 */
[----:B------:R-:W-:-:S13]  /*1b80*/  ISETP.GE.U32.OR.EX P0, PT, R4, R3, P0, P1 ;  /* 0x000000030400720c */ /* 0x000fda0000706510 */
[----:B------:R-:W-:Y:S05]  /*1b90*/  @P0 BRA `(.L_x_49) ;  /* 0x0000000400e80947 */ /* 0x000fea0003800000 */
[----:B------:R-:W-:Y:S01]  /*1ba0*/  UIMAD UR5, UR18, 0xe00, URZ ;  /* 0x00000e00120578a4 */ /* 0x000fe2000f8e02ff */
[----:B------:R-:W-:Y:S01]  /*1bb0*/  LOP3.LUT R3, RZ, R11, RZ, 0x33, !PT ;  /* 0x0000000bff037212 */ /* 0x000fe200078e33ff */
[----:B------:R-:W-:Y:S01]  /*1bc0*/  UIMAD UR14, UR4, UR11, URZ ;  /* 0x0000000b040e72a4 */ /* 0x000fe2000f8e02ff */
[----:B------:R-:W-:Y:S01]  /*1bd0*/  BSSY.RECONVERGENT B2, `(.L_x_50) ;  /* 0x0000035000027945 */ /* 0x000fe20003800200 */
[----:B------:R-:W-:Y:S01]  /*1be0*/  UIADD3 UR5, UPT, UPT, UR5, UR6, URZ ;  /* 0x0000000605057290 */ /* 0x000fe2000fffe0ff */
[----:B------:R-:W-:-:S03]  /*1bf0*/  IMAD.MOV.U32 R2, RZ, RZ, R11 ;  /* 0x000000ffff027224 */ /* 0x000fc600078e000b */
[----:B------:R-:W-:Y:S02]  /*1c00*/  IMAD.U32 R5, RZ, RZ, UR14 ;  /* 0x0000000eff057e24 */ /* 0x000fe4000f8e00ff */
[----:B------:R-:W-:-:S05]  /*1c10*/  IADD3 R12, PT, PT, R12, -UR5, R3 ;  /* 0x800000050c0c7c10 */ /* 0x000fca000fffe003 */
[----:B------:R-:W-:-:S05]  /*1c20*/  IMAD R12, R5, -0xe00, R12 ;  /* 0xfffff200050c7824 */ /* 0x000fca00078e020c */
[C---:B------:R-:W-:Y:S02]  /*1c30*/  ISETP.GE.U32.AND P1, PT, R12.reuse, 0x1e00, PT ;  /* 0x00001e000c00780c */ /* 0x040fe40003f26070 */
[----:B------:R-:W-:-:S04]  /*1c40*/  LEA.HI R3, R12, 0x1, RZ, 0x17 ;  /* 0x000000010c037811 */ /* 0x000fc800078fb8ff */
[----:B------:R-:W-:-:S04]  /*1c50*/  LOP3.LUT R4, R3, 0xf, RZ, 0xc0, !PT ;  /* 0x0000000f03047812 */ /* 0x000fc800078ec0ff */
[----:B------:R-:W-:-:S03]  /*1c60*/  ISETP.NE.AND P0, PT, R4, RZ, PT ;  /* 0x000000ff0400720c */ /* 0x000fc60003f05270 */
[----:B------:R-:W-:Y:S10]  /*1c70*/  @!P1 BRA `(.L_x_51) ;  /* 0x0000000000a89947 */ /* 0x000ff40003800000 */
[----:B------:R-:W-:-:S04]  /*1c80*/  LEA.HI R2, R0, 0x1, RZ, 0x17 ;  /* 0x0000000100027811 */ /* 0x000fc800078fb8ff */
[----:B------:R-:W-:Y:S01]  /*1c90*/  LOP3.LUT R5, R2, 0xfffff0, RZ, 0xc0, !PT ;  /* 0x00fffff002057812 */ /* 0x000fe200078ec0ff */
[----:B------:R-:W-:-:S04]  /*1ca0*/  IMAD.MOV.U32 R2, RZ, RZ, R11 ;  /* 0x000000ffff027224 */ /* 0x000fc800078e000b */
[----:B------:R-:W-:-:S07]  /*1cb0*/  IMAD.MOV R5, RZ, RZ, -R5 ;  /* 0x000000ffff057224 */ /* 0x000fce00078e0a05 */
.L_x_52:
[----:B------:R-:W2:Y:S04]  /*1cc0*/  LDG.E.64 R20, desc[UR16][R6.64+-0x8000] ;  /* 0xff80001006147981 */ /* 0x000ea8000c1e1b00 */
[----:B------:R-:W3:Y:S04]  /*1cd0*/  LDG.E.64 R18, desc[UR16][R6.64+-0x7000] ;  /* 0xff90001006127981 */ /* 0x000ee8000c1e1b00 */
[----:B------:R-:W4:Y:S04]  /*1ce0*/  LDG.E.64 R16, desc[UR16][R6.64+-0x6000] ;  /* 0xffa0001006107981 */ /* 0x000f28000c1e1b00 */
[----:B------:R-:W5:Y:S04]  /*1cf0*/  LDG.E.64 R14, desc[UR16][R6.64+-0x5000] ;  /* 0xffb00010060e7981 */ /* 0x000f68000c1e1b00 */
[----:B------:R-:W5:Y:S04]  /*1d00*/  LDG.E.64 R12, desc[UR16][R6.64+-0x4000] ;  /* 0xffc00010060c7981 */ /* 0x000f68000c1e1b00 */
[----:B------:R-:W5:Y:S04]  /*1d10*/  LDG.E.64 R10, desc[UR16][R6.64+-0x3000] ;  /* 0xffd00010060a7981 */ /* 0x000f68000c1e1b00 */
[----:B------:R-:W5:Y:S04]  /*1d20*/  LDG.E.64 R24, desc[UR16][R6.64+-0x2000] ;  /* 0xffe0001006187981 */ /* 0x000f68000c1e1b00 */
[----:B------:R-:W5:Y:S01]  /*1d30*/  LDG.E.64 R22, desc[UR16][R6.64+-0x1000] ;  /* 0xfff0001006167981 */ /* 0x000f62000c1e1b00 */
[----:B--2---:R-:W-:-:S03]  /*1d40*/  DADD R20, R20, R8 ;  /* 0x0000000014147229 */ /* 0x004fc60000000008 */
[----:B------:R-:W2:Y:S05]  /*1d50*/  LDG.E.64 R8, desc[UR16][R6.64] ;  /* 0x0000001006087981 */ /* 0x000eaa000c1e1b00 */
[----:B---3--:R-:W-:Y:S02]  /*1d60*/  DADD R18, R20, R18 ;  /* 0x0000000014127229 */ /* 0x008fe40000000012 */
[----:B------:R-:W3:Y:S06]  /*1d70*/  LDG.E.64 R20, desc[UR16][R6.64+0x1000] ;  /* 0x0010001006147981 */ /* 0x000eec000c1e1b00 */
[----:B----4-:R-:W-:-:S02]  /*1d80*/  DADD R16, R18, R16 ;  /* 0x0000000012107229 */ /* 0x010fc40000000010 */
[----:B------:R-:W4:Y:S06]  /*1d90*/  LDG.E.64 R18, desc[UR16][R6.64+0x2000] ;  /* 0x0020001006127981 */ /* 0x000f2c000c1e1b00 */
[----:B-----5:R-:W-:Y:S02]  /*1da0*/  DADD R14, R16, R14 ;  /* 0x00000000100e7229 */ /* 0x020fe4000000000e */
[----:B------:R-:W5:Y:S06]  /*1db0*/  LDG.E.64 R16, desc[UR16][R6.64+0x3000] ;  /* 0x0030001006107981 */ /* 0x000f6c000c1e1b00 */
[----:B------:R-:W-:-:S02]  /*1dc0*/  DADD R12, R14, R12 ;  /* 0x000000000e0c7229 */ /* 0x000fc4000000000c */
[----:B------:R-:W5:Y:S06]  /*1dd0*/  LDG.E.64 R14, desc[UR16][R6.64+0x4000] ;  /* 0x00400010060e7981 */ /* 0x000f6c000c1e1b00 */
[----:B------:R-:W-:Y:S02]  /*1de0*/  DADD R10, R12, R10 ;  /* 0x000000000c0a7229 */ /* 0x000fe4000000000a */
[----:B------:R-:W5:Y:S06]  /*1df0*/  LDG.E.64 R12, desc[UR16][R6.64+0x5000] ;  /* 0x00500010060c7981 */ /* 0x000f6c000c1e1b00 */
[----:B------:R-:W-:-:S02]  /*1e00*/  DADD R24, R10, R24 ;  /* 0x000000000a187229 */ /* 0x000fc40000000018 */
[----:B------:R-:W5:Y:S06]  /*1e10*/  LDG.E.64 R10, desc[UR16][R6.64+0x6000] ;  /* 0x00600010060a7981 */ /* 0x000f6c000c1e1b00 */
[----:B------:R-:W-:Y:S02]  /*1e20*/  DADD R22, R24, R22 ;  /* 0x0000000018167229 */ /* 0x000fe40000000016 */
[----:B------:R0:W5:Y:S01]  /*1e30*/  LDG.E.64 R24, desc[UR16][R6.64+0x7000] ;  /* 0x0070001006187981 */ /* 0x000162000c1e1b00 */
        /* <DEDUP_REMOVED lines=8> */
[----:B-----5:R-:W-:-:S08]  /*1ec0*/  DADD R8, R8, R16 ;  /* 0x0000000008087229 */ /* 0x020fd00000000010 */
[----:B------:R-:W-:-:S08]  /*1ed0*/  DADD R8, R8, R14 ;  /* 0x0000000008087229 */ /* 0x000fd0000000000e */
[----:B------:R-:W-:-:S08]  /*1ee0*/  DADD R8, R8, R12 ;  /* 0x0000000008087229 */ /* 0x000fd0000000000c */
[----:B------:R-:W-:-:S08]  /*1ef0*/  DADD R8, R8, R10 ;  /* 0x0000000008087229 */ /* 0x000fd0000000000a */
[----:B------:R-:W-:Y:S01]  /*1f00*/  DADD R8, R8, R24 ;  /* 0x0000000008087229 */ /* 0x000fe20000000018 */
[----:B------:R-:W-:Y:S10]  /*1f10*/  @P1 BRA `(.L_x_52) ;  /* 0xfffffffc00681947 */ /* 0x000ff4000383ffff */
.L_x_51:
[----:B------:R-:W-:Y:S05]  /*1f20*/  BSYNC.RECONVERGENT B2 ;  /* 0x0000000000027941 */ /* 0x000fea0003800200 */
.L_x_50:
[----:B------:R-:W-:Y:S05]  /*1f30*/  @!P0 BRA `(.L_x_49) ;  /* 0x0000000400008947 */ /* 0x000fea0003800000 */
[----:B------:R-:W-:Y:S01]  /*1f40*/  ISETP.GE.U32.AND P1, PT, R4, 0x8, PT ;  /* 0x000000080400780c */ /* 0x000fe20003f26070 */
[----:B------:R-:W-:Y:S01]  /*1f50*/  BSSY.RECONVERGENT B2, `(.L_x_53) ;  /* 0x0000019000027945 */ /* 0x000fe20003800200 */
[----:B------:R-:W-:-:S04]  /*1f60*/  LOP3.LUT R24, R3, 0x7, RZ, 0xc0, !PT ;  /* 0x0000000703187812 */ /* 0x000fc800078ec0ff */
[----:B------:R-:W-:-:S07]  /*1f70*/  ISETP.NE.AND P0, PT, R24, RZ, PT ;  /* 0x000000ff1800720c */ /* 0x000fce0003f05270 */
[----:B------:R-:W-:Y:S06]  /*1f80*/  @!P1 BRA `(.L_x_54) ;  /* 0x0000000000549947 */ /* 0x000fec0003800000 */
[----:B------:R-:W-:-:S05]  /*1f90*/  IADD3 R4, P1, PT, R2, UR7, RZ ;  /* 0x0000000702047c10 */ /* 0x000fca000ff3e0ff */
[----:B------:R-:W-:Y:S01]  /*1fa0*/  IMAD.X R5, RZ, RZ, UR8, P1 ;  /* 0x00000008ff057e24 */ /* 0x000fe200088e06ff */
[----:B------:R-:W-:-:S04]  /*1fb0*/  LEA R20, P1, R4, UR12, 0x3 ;  /* 0x0000000c04147c11 */ /* 0x000fc8000f8218ff */
[----:B------:R-:W-:-:S05]  /*1fc0*/  LEA.HI.X R21, R4, UR13, R5, 0x3, P1 ;  /* 0x0000000d04157c11 */ /* 0x000fca00088f1c05 */
        /* <DEDUP_REMOVED lines=8> */
[----:B------:R-:W-:Y:S01]  /*2050*/  VIADD R2, R2, 0x1000 ;  /* 0x0000100002027836 */ /* 0x000fe20000000000 */
[----:B--2---:R-:W-:-:S08]  /*2060*/  DADD R22, R8, R22 ;  /* 0x0000000008167229 */ /* 0x004fd00000000016 */
[----:B---3--:R-:W-:-:S08]  /*2070*/  DADD R16, R22, R16 ;  /* 0x0000000016107229 */ /* 0x008fd00000000010 */
[----:B----4-:R-:W-:-:S08]  /*2080*/  DADD R14, R16, R14 ;  /* 0x00000000100e7229 */ /* 0x010fd0000000000e */
[----:B-----5:R-:W-:-:S08]  /*2090*/  DADD R12, R14, R12 ;  /* 0x000000000e0c7229 */ /* 0x020fd0000000000c */
[----:B------:R-:W-:-:S08]  /*20a0*/  DADD R10, R12, R10 ;  /* 0x000000000c0a7229 */ /* 0x000fd0000000000a */
[----:B------:R-:W-:-:S08]  /*20b0*/  DADD R6, R10, R6 ;  /* 0x000000000a067229 */ /* 0x000fd00000000006 */
[----:B------:R-:W-:-:S08]  /*20c0*/  DADD R4, R6, R4 ;  /* 0x0000000006047229 */ /* 0x000fd00000000004 */
[----:B------:R-:W-:-:S11]  /*20d0*/  DADD R8, R4, R18 ;  /* 0x0000000004087229 */ /* 0x000fd60000000012 */
.L_x_54:
[----:B------:R-:W-:Y:S05]  /*20e0*/  BSYNC.RECONVERGENT B2 ;  /* 0x0000000000027941 */ /* 0x000fea0003800200 */
.L_x_53:
[----:B------:R-:W-:Y:S05]  /*20f0*/  @!P0 BRA `(.L_x_49) ;  /* 0x0000000000908947 */ /* 0x000fea0003800000 */
[----:B------:R-:W-:Y:S01]  /*2100*/  ISETP.GE.U32.AND P1, PT, R24, 0x4, PT ;  /* 0x000000041800780c */ /* 0x000fe20003f26070 */
[----:B------:R-:W-:Y:S01]  /*2110*/  BSSY.RECONVERGENT B2, `(.L_x_55) ;  /* 0x0000010000027945 */ /* 0x000fe20003800200 */
[----:B------:R-:W-:-:S11]  /*2120*/  LOP3.LUT P0, RZ, R3, 0x3, RZ, 0xc0, !PT ;  /* 0x0000000303ff7812 */ /* 0x000fd6000780c0ff */
[----:B------:R-:W-:Y:S05]  /*2130*/  @!P1 BRA `(.L_x_56) ;  /* 0x0000000000349947 */ /* 0x000fea0003800000 */
[----:B------:R-:W-:-:S05]  /*2140*/  IADD3 R3, P1, PT, R2, UR7, RZ ;  /* 0x0000000702037c10 */ /* 0x000fca000ff3e0ff */
[----:B------:R-:W-:Y:S01]  /*2150*/  IMAD.X R6, RZ, RZ, UR8, P1 ;  /* 0x00000008ff067e24 */ /* 0x000fe200088e06ff */
[----:B------:R-:W-:-:S04]  /*2160*/  LEA R4, P1, R3, UR12, 0x3 ;  /* 0x0000000c03047c11 */ /* 0x000fc8000f8218ff */
[----:B------:R-:W-:-:S05]  /*2170*/  LEA.HI.X R5, R3, UR13, R6, 0x3, P1 ;  /* 0x0000000d03057c11 */ /* 0x000fca00088f1c06 */
[----:B------:R-:W2:Y:S04]  /*2180*/  LDG.E.64 R6, desc[UR16][R4.64] ;  /* 0x0000001004067981 */ /* 0x000ea8000c1e1b00 */
[----:B------:R-:W3:Y:S04]  /*2190*/  LDG.E.64 R10, desc[UR16][R4.64+0x1000] ;  /* 0x00100010040a7981 */ /* 0x000ee8000c1e1b00 */
[----:B------:R-:W4:Y:S04]  /*21a0*/  LDG.E.64 R12, desc[UR16][R4.64+0x2000] ;  /* 0x00200010040c7981 */ /* 0x000f28000c1e1b00 */
[----:B------:R-:W5:Y:S01]  /*21b0*/  LDG.E.64 R14, desc[UR16][R4.64+0x3000] ;  /* 0x00300010040e7981 */ /* 0x000f62000c1e1b00 */
[----:B------:R-:W-:Y:S01]  /*21c0*/  VIADD R2, R2, 0x800 ;  /* 0x0000080002027836 */ /* 0x000fe20000000000 */
[----:B--2---:R-:W-:-:S08]  /*21d0*/  DADD R6, R8, R6 ;  /* 0x0000000008067229 */ /* 0x004fd00000000006 */
[----:B---3--:R-:W-:-:S08]  /*21e0*/  DADD R6, R6, R10 ;  /* 0x0000000006067229 */ /* 0x008fd0000000000a */
[----:B----4-:R-:W-:-:S08]  /*21f0*/  DADD R6, R6, R12 ;  /* 0x0000000006067229 */ /* 0x010fd0000000000c */
[----:B-----5:R-:W-:-:S11]  /*2200*/  DADD R8, R6, R14 ;  /* 0x0000000006087229 */ /* 0x020fd6000000000e */
.L_x_56:
[----:B------:R-:W-:Y:S05]  /*2210*/  BSYNC.RECONVERGENT B2 ;  /* 0x0000000000027941 */ /* 0x000fea0003800200 */
.L_x_55:
[----:B------:R-:W-:Y:S05]  /*2220*/  @!P0 BRA `(.L_x_49) ;  /* 0x0000000000448947 */ /* 0x000fea0003800000 */
[----:B------:R-:W-:Y:S02]  /*2230*/  LOP3.LUT R0, R0, 0xffff, RZ, 0xc0, !PT ;  /* 0x0000ffff00007812 */ /* 0x000fe400078ec0ff */
[----:B------:R-:W-:Y:S02]  /*2240*/  IADD3 R2, P0, PT, R2, UR9, RZ ;  /* 0x0000000902027c10 */ /* 0x000fe4000ff1e0ff */
[----:B------:R-:W-:Y:S02]  /*2250*/  LEA.HI R0, R0, 0x1, RZ, 0x17 ;  /* 0x0000000100007811 */ /* 0x000fe400078fb8ff */
[----:B------:R-:W-:Y:S01]  /*2260*/  LEA R4, P1, R2, UR12, 0x3 ;  /* 0x0000000c02047c11 */ /* 0x000fe2000f8218ff */
[----:B------:R-:W-:Y:S01]  /*2270*/  IMAD.X R5, RZ, RZ, UR10, P0 ;  /* 0x0000000aff057e24 */ /* 0x000fe200080e06ff */
[----:B------:R-:W-:-:S04]  /*2280*/  LOP3.LUT R0, R0, 0x3, RZ, 0xc0, !PT ;  /* 0x0000000300007812 */ /* 0x000fc800078ec0ff */
[----:B------:R-:W-:Y:S01]  /*2290*/  LEA.HI.X R5, R2, UR13, R5, 0x3, P1 ;  /* 0x0000000d02057c11 */ /* 0x000fe200088f1c05 */
[----:B------:R-:W-:-:S07]  /*22a0*/  IMAD.MOV R0, RZ, RZ, -R0 ;  /* 0x000000ffff007224 */ /* 0x000fce00078e0a00 */
.L_x_57:
[----:B------:R-:W-:Y:S02]  /*22b0*/  IMAD.MOV.U32 R2, RZ, RZ, R4 ;  /* 0x000000ffff027224 */ /* 0x000fe400078e0004 */
[----:B------:R-:W-:-:S06]  /*22c0*/  IMAD.MOV.U32 R3, RZ, RZ, R5 ;  /* 0x000000ffff037224 */ /* 0x000fcc00078e0005 */
[----:B------:R-:W2:Y:S01]  /*22d0*/  LDG.E.64 R2, desc[UR16][R2.64] ;  /* 0x0000001002027981 */ /* 0x000ea2000c1e1b00 */
[----:B------:R-:W-:Y:S01]  /*22e0*/  VIADD R0, R0, 0x1 ;  /* 0x0000000100007836 */ /* 0x000fe20000000000 */
[----:B------:R-:W-:-:S04]  /*22f0*/  IADD3 R4, P1, PT, R4, 0x1000, RZ ;  /* 0x0000100004047810 */ /* 0x000fc80007f3e0ff */
[----:B------:R-:W-:Y:S01]  /*2300*/  ISETP.NE.AND P0, PT, R0, RZ, PT ;  /* 0x000000ff0000720c */ /* 0x000fe20003f05270 */
[----:B------:R-:W-:Y:S01]  /*2310*/  IMAD.X R5, RZ, RZ, R5, P1 ;  /* 0x000000ffff057224 */ /* 0x000fe200008e0605 */
[----:B--2---:R-:W-:-:S11]  /*2320*/  DADD R8, R2, R8 ;  /* 0x0000000002087229 */ /* 0x004fd60000000008 */
[----:B------:R-:W-:Y:S05]  /*2330*/  @P0 BRA `(.L_x_57) ;  /* 0xfffffffc00dc0947 */ /* 0x000fea000383ffff */
.L_x_49:
[----:B------:R-:W-:Y:S05]  /*2340*/  BSYNC.RECONVERGENT B1 ;  /* 0x0000000000017941 */ /* 0x000fea0003800200 */
.L_x_46:
[----:B------:R-:W0:Y:S01]  /*2350*/  S2R R0, SR_LANEID ;  /* 0x0000000000007919 */ /* 0x000e220000000000 */
[----:B------:R-:W-:Y:S04]  /*2360*/  SHFL.DOWN PT, R2, R8, 0x1, 0x1f ;  /* 0x08201f0008027f89 */ /* 0x000fe800000e0000 */
[----:B------:R-:W1:Y:S01]  /*2370*/  SHFL.DOWN PT, R3, R9, 0x1, 0x1f ;  /* 0x08201f0009037f89 */ /* 0x000e6200000e0000 */
[----:B------:R-:W2:Y:S01]  /*2380*/  S2R R11, SR_TID.X ;  /* 0x00000000000b7919 */ /* 0x000ea20000002100 */
        /* <DEDUP_REMOVED lines=20> */
[----:B------:R-:W-:Y:S02]  /*24d0*/  @!P1 MOV R7, 0x400 ;  /* 0x0000040000079802 */ /* 0x000fe40000000f00 */
[----:B--2---:R-:W-:Y:S01]  /*24e0*/  @!P1 SHF.R.U32.HI R6, RZ, 0x2, R11 ;  /* 0x00000002ff069819 */ /* 0x004fe2000001160b */
[----:B------:R-:W0:Y:S01]  /*24f0*/  SHFL.DOWN PT, R3, R9, 0x8, 0x1f ;  /* 0x09001f0009037f89 */ /* 0x000e2200000e0000 */
[----:B-1----:R-:W-:-:S02]  /*2500*/  @!P1 LEA R7, R10, R7, 0x18 ;  /* 0x000000070a079211 */ /* 0x002fc400078ec0ff */
[----:B------:R-:W-:-:S05]  /*2510*/  @!P1 LOP3.LUT R6, R6, 0xf8, RZ, 0xc0, !PT ;  /* 0x000000f806069812 */ /* 0x000fca00078ec0ff */
        /* <DEDUP_REMOVED lines=14> */
[----:B------:R-:W1:Y:S01]  /*2600*/  S2UR UR5, SR_CgaCtaId ;  /* 0x00000000000579c3 */ /* 0x000e620000008800 */
[----:B------:R-:W-:Y:S02]  /*2610*/  UMOV UR4, 0x400 ;  /* 0x0000040000047882 */ /* 0x000fe40000000000 */
[----:B-1----:R-:W-:-:S09]  /*2620*/  ULEA UR4, UR5, UR4, 0x18 ;  /* 0x0000000405047291 */ /* 0x002fd2000f8ec0ff */
[----:B0-----:R-:W0:Y:S04]  /*2630*/  LDS.64 R2, [UR4+0x18] ;  /* 0x00001804ff027984 */ /* 0x001e280008000a00 */
        /* <DEDUP_REMOVED lines=22> */
.L_x_45:
[----:B------:R-:W-:Y:S05]  /*27a0*/  BSYNC.RECONVERGENT B0 ;  /* 0x0000000000007941 */ /* 0x000fea0003800200 */
.L_x_30:
[----:B------:R-:W-:Y:S05]  /*27b0*/  @P0 EXIT ;  /* 0x000000000000094d */ /* 0x000fea0003800000 */
[----:B------:R-:W3:Y:S02]  /*27c0*/  LDCU.64 UR4, c[0x0][0x388] ;  /* 0x00007100ff0477ac */ /* 0x000ee40008000a00 */
[----:B---3--:R-:W-:-:S06]  /*27d0*/  UIMAD.WIDE.U32 UR4, UR18, 0x8, UR4 ;  /* 0x00000008120478a5 */ /* 0x008fcc000f8e0004 */
[----:B0-----:R-:W-:Y:S02]  /*27e0*/  IMAD.U32 R2, RZ, RZ, UR4 ;  /* 0x00000004ff027e24 */ /* 0x001fe4000f8e00ff */
[----:B--2---:R-:W-:-:S05]  /*27f0*/  IMAD.U32 R3, RZ, RZ, UR5 ;  /* 0x00000005ff037e24 */ /* 0x004fca000f8e00ff */
[----:B------:R-:W-:Y:S01]  /*2800*/  STG.E.64 desc[UR16][R2.64], R8 ;  /* 0x0000000802007986 */ /* 0x000fe2000c101b10 */
[----:B------:R-:W-:Y:S05]  /*2810*/  EXIT ;  /* 0x000000000000794d */ /* 0x000fea0003800000 */
.L_x_58:
        /* <DEDUP_REMOVED lines=14> */
.L_x_299:


//--------------------- .text._ZN3cub18CUB_300001_SM_10006detail6reduce28DeviceReduceSingleTileKernelINS2_10policy_hubIdyN4cuda3std3__44plusIdEEE10Policy1000EN6thrust24THRUST_300001_SM_1000_NS6detail15normal_iteratorINSD_10device_ptrIdEEEEPdyS9_ddNS7_10__identityEEEvT0_T1_T2_T3_T4_T6_ --------------------------
	.section	.text._ZN3cub18CUB_300001_SM_10006detail6reduce28DeviceReduceSingleTileKernelINS2_10policy_hubIdyN4cuda3std3__44plusIdEEE10Policy1000EN6thrust24THRUST_300001_SM_1000_NS6detail15normal_iteratorINSD_10device_ptrIdEEEEPdyS9_ddNS7_10__identityEEEvT0_T1_T2_T3_T4_T6_,"ax",@progbits
	.align	128
        .global         _ZN3cub18CUB_300001_SM_10006detail6reduce28DeviceReduceSingleTileKernelINS2_10policy_hubIdyN4cuda3std3__44plusIdEEE10Policy1000EN6thrust24THRUST_300001_SM_1000_NS6detail15normal_iteratorINSD_10device_ptrIdEEEEPdyS9_ddNS7_10__identityEEEvT0_T1_T2_T3_T4_T6_
        .type           _ZN3cub18CUB_300001_SM_10006detail6reduce28DeviceReduceSingleTileKernelINS2_10policy_hubIdyN4cuda3std3__44plusIdEEE10Policy1000EN6thrust24THRUST_300001_SM_1000_NS6detail15normal_iteratorINSD_10device_ptrIdEEEEPdyS9_ddNS7_10__identityEEEvT0_T1_T2_T3_T4_T6_,@function
        .size           _ZN3cub18CUB_300001_SM_10006detail6reduce28DeviceReduceSingleTileKernelINS2_10policy_hubIdyN4cuda3std3__44plusIdEEE10Policy1000EN6thrust24THRUST_300001_SM_1000_NS6detail15normal_iteratorINSD_10device_ptrIdEEEEPdyS9_ddNS7_10__identityEEEvT0_T1_T2_T3_T4_T6_,(.L_x_300 - _ZN3cub18CUB_300001_SM_10006detail6reduce28DeviceReduceSingleTileKernelINS2_10policy_hubIdyN4cuda3std3__44plusIdEEE10Policy1000EN6thrust24THRUST_300001_SM_1000_NS6detail15normal_iteratorINSD_10device_ptrIdEEEEPdyS9_ddNS7_10__identityEEEvT0_T1_T2_T3_T4_T6_)
        .other          _ZN3cub18CUB_300001_SM_10006detail6reduce28DeviceReduceSingleTileKernelINS2_10policy_hubIdyN4cuda3std3__44plusIdEEE10Policy1000EN6thrust24THRUST_300001_SM_1000_NS6detail15normal_iteratorINSD_10device_ptrIdEEEEPdyS9_ddNS7_10__identityEEEvT0_T1_T2_T3_T4_T6_,@"STO_CUDA_ENTRY STV_DEFAULT"
_ZN3cub18CUB_300001_SM_10006detail6reduce28DeviceReduceSingleTileKernelINS2_10policy_hubIdyN4cuda3std3__44plusIdEEE10Policy1000EN6thrust24THRUST_300001_SM_1000_NS6detail15normal_iteratorINSD_10device_ptrIdEEEEPdyS9_ddNS7_10__identityEEEvT0_T1_T2_T3_T4_T6_:
.text._ZN3cub18CUB_300001_SM_10006detail6reduce28DeviceReduceSingleTileKernelINS2_10policy_hubIdyN4cuda3std3__44plusIdEEE10Policy1000EN6thrust24THRUST_300001_SM_1000_NS6detail15normal_iteratorINSD_10device_ptrIdEEEEPdyS9_ddNS7_10__identityEEEvT0_T1_T2_T3_T4_T6_:
[----:B------:R-:W-:Y:S01]  /*0000*/  LDC R1, c[0x0][0x37c] ;  /* 0x0000df00ff017b82 */ /* 0x000fe20000000800 */
[----:B------:R-:W0:Y:S01]  /*0010*/  LDCU.64 UR4, c[0x0][0x390] ;  /* 0x00007200ff0477ac */ /* 0x000e220008000a00 */
[----:B------:R-:W1:Y:S01]  /*0020*/  LDCU.64 UR6, c[0x0][0x358] ;  /* 0x00006b00ff0677ac */ /* 0x000e620008000a00 */
[----:B0-----:R-:W-:Y:S02]  /*0030*/  IMAD.U32 R8, RZ, RZ, UR4 ;  /* 0x00000004ff087e24 */ /* 0x001fe4000f8e00ff */
[----:B------:R-:W-:-:S03]  /*0040*/  IMAD.U32 R9, RZ, RZ, UR5 ;  /* 0x00000005ff097e24 */ /* 0x000fc6000f8e00ff */
[----:B------:R-:W-:-:S04]  /*0050*/  ISETP.NE.U32.AND P0, PT, R8, RZ, PT ;  /* 0x000000ff0800720c */ /* 0x000fc80003f05070 */
[----:B------:R-:W-:-:S13]  /*0060*/  ISETP.NE.AND.EX P0, PT, R9, RZ, PT, P0 ;  /* 0x000000ff0900720c */ /* 0x000fda0003f05300 */
        /* <DEDUP_REMOVED lines=8> */
.L_x_59:
[----:B------:R-:W-:Y:S01]  /*00f0*/  ISETP.GT.U32.AND P0, PT, R8, 0xdff, PT ;  /* 0x00000dff0800780c */ /* 0x000fe20003f04070 */
[----:B------:R-:W-:Y:S03]  /*0100*/  BSSY.RECONVERGENT B0, `(.L_x_60) ;  /* 0x000024d000007945 */ /* 0x000fe60003800200 */
[----:B------:R-:W-:-:S13]  /*0110*/  ISETP.GT.U32.AND.EX P0, PT, R9, RZ, PT, P0 ;  /* 0x000000ff0900720c */ /* 0x000fda0003f04100 */
[----:B------:R-:W-:Y:S05]  /*0120*/  @P0 BRA `(.L_x_61) ;  /* 0x0000001400340947 */ /* 0x000fea0003800000 */
[----:B------:R-:W0:Y:S01]  /*0130*/  S2R R0, SR_TID.X ;  /* 0x0000000000007919 */ /* 0x000e220000002100 */
[----:B------:R-:W-:Y:S01]  /*0140*/  BSSY.RECONVERGENT B1, `(.L_x_62) ;  /* 0x0000009000017945 */ /* 0x000fe20003800200 */
[----:B------:R-:W-:Y:S02]  /*0150*/  CS2R R4, SRZ ;  /* 0x0000000000047805 */ /* 0x000fe4000001ff00 */
[----:B0-----:R-:W-:Y:S01]  /*0160*/  ISETP.GE.U32.AND P0, PT, R0, R8, PT ;  /* 0x000000080000720c */ /* 0x001fe20003f06070 */
[----:B------:R-:W-:-:S12]  /*0170*/  IMAD.MOV.U32 R2, RZ, RZ, R0 ;  /* 0x000000ffff027224 */ /* 0x000fd800078e0000 */
[----:B------:R-:W-:Y:S05]  /*0180*/  @P0 BRA `(.L_x_63) ;  /* 0x0000000000100947 */ /* 0x000fea0003800000 */
[----:B------:R-:W0:Y:S02]  /*0190*/  LDC.64 R4, c[0x0][0x380] ;  /* 0x0000e000ff047b82 */ /* 0x000e240000000a00 */
[----:B0-----:R-:W-:-:S06]  /*01a0*/  IMAD.WIDE.U32 R4, R0, 0x8, R4 ;  /* 0x0000000800047825 */ /* 0x001fcc00078e0004 */
[----:B------:R-:W5:Y:S01]  /*01b0*/  LDG.E.64 R4, desc[UR6][R4.64] ;  /* 0x0000000604047981 */ /* 0x000f62000c1e1b00 */
[----:B------:R-:W-:-:S07]  /*01c0*/  VIADD R2, R0, 0x200 ;  /* 0x0000020000027836 */ /* 0x000fce0000000000 */
.L_x_63:
[----:B------:R-:W-:Y:S05]  /*01d0*/  BSYNC.RECONVERGENT B1 ;  /* 0x0000000000017941 */ /* 0x000fea0003800200 */
.L_x_62:
[----:B------:R-:W-:Y:S01]  /*01e0*/  ISETP.GE.U32.AND P0, PT, R2, R8, PT ;  /* 0x000000080200720c */ /* 0x000fe20003f06070 */
[----:B------:R-:W-:-:S12]  /*01f0*/  BSSY.RECONVERGENT B1, `(.L_x_64) ;  /* 0x000006d000017945 */ /* 0x000fd80003800200 */
[----:B------:R-:W-:Y:S05]  /*0200*/  @P0 BRA `(.L_x_65) ;  /* 0x0000000400ac0947 */ /* 0x000fea0003800000 */
[----:B------:R-:W-:Y:S01]  /*0210*/  LOP3.LUT R3, RZ, R2, RZ, 0x33, !PT ;  /* 0x00000002ff037212 */ /* 0x000fe200078e33ff */
[----:B------:R-:W-:Y:S04]  /*0220*/  BSSY.RECONVERGENT B2, `(.L_x_66) ;  /* 0x0000033000027945 */ /* 0x000fe80003800200 */
[----:B------:R-:W-:-:S05]  /*0230*/  IMAD.IADD R6, R3, 0x1, R8 ;  /* 0x0000000103067824 */ /* 0x000fca00078e0208 */
[C---:B------:R-:W-:Y:S02]  /*0240*/  ISETP.GE.U32.AND P1, PT, R6.reuse, 0x1e00, PT ;  /* 0x00001e000600780c */ /* 0x040fe40003f26070 */
[----:B------:R-:W-:-:S04]  /*0250*/  LEA.HI R3, R6, 0x1, RZ, 0x17 ;  /* 0x0000000106037811 */ /* 0x000fc800078fb8ff */
[----:B------:R-:W-:-:S04]  /*0260*/  LOP3.LUT R43, R3, 0xf, RZ, 0xc0, !PT ;  /* 0x0000000f032b7812 */ /* 0x000fc800078ec0ff */
[----:B------:R-:W-:-:S03]  /*0270*/  ISETP.NE.AND P0, PT, R43, RZ, PT ;  /* 0x000000ff2b00720c */ /* 0x000fc60003f05270 */
[----:B------:R-:W-:Y:S10]  /*0280*/  @!P1 BRA `(.L_x_67) ;  /* 0x0000000000b09947 */ /* 0x000ff40003800000 */
[----:B------:R-:W0:Y:S01]  /*0290*/  LDC.64 R6, c[0x0][0x380] ;  /* 0x0000e000ff067b82 */ /* 0x000e220000000a00 */
[----:B------:R-:W-:-:S05]  /*02a0*/  LOP3.LUT R42, R3, 0xfffff0, RZ, 0xc0, !PT ;  /* 0x00fffff0032a7812 */ /* 0x000fca00078ec0ff */
[----:B------:R-:W-:Y:S02]  /*02b0*/  IMAD.MOV R42, RZ, RZ, -R42 ;  /* 0x000000ffff2a7224 */ /* 0x000fe400078e0a2a */
[----:B0-----:R-:W-:-:S03]  /*02c0*/  IMAD.WIDE.U32 R6, R2, 0x8, R6 ;  /* 0x0000000802067825 */ /* 0x001fc600078e0006 */
[----:B------:R-:W-:-:S05]  /*02d0*/  IADD3 R6, P1, PT, R6, 0x8000, RZ ;  /* 0x0000800006067810 */ /* 0x000fca0007f3e0ff */
[----:B------:R-:W-:-:S08]  /*02e0*/  IMAD.X R7, RZ, RZ, R7, P1 ;  /* 0x000000ffff077224 */ /* 0x000fd000008e0607 */
.L_x_68:
[----:B------:R-:W2:Y:S04]  /*02f0*/  LDG.E.64 R10, desc[UR6][R6.64+-0x8000] ;  /* 0xff800006060a7981 */ /* 0x000ea8000c1e1b00 */
[----:B------:R-:W3:Y:S04]  /*0300*/  LDG.E.64 R12, desc[UR6][R6.64+-0x7000] ;  /* 0xff900006060c7981 */ /* 0x000ee8000c1e1b00 */
[----:B------:R-:W4:Y:S04]  /*0310*/  LDG.E.64 R14, desc[UR6][R6.64+-0x6000] ;  /* 0xffa00006060e7981 */ /* 0x000f28000c1e1b00 */
        /* <DEDUP_REMOVED lines=12> */
[----:B------:R0:W4:Y:S01]  /*03e0*/  LDG.E.64 R40, desc[UR6][R6.64+0x7000] ;  /* 0x0070000606287981 */ /* 0x000122000c1e1b00 */
[----:B------:R-:W-:-:S02]  /*03f0*/  VIADD R42, R42, 0x10 ;  /* 0x000000102a2a7836 */ /* 0x000fc40000000000 */
[----:B------:R-:W-:-:S03]  /*0400*/  VIADD R2, R2, 0x2000 ;  /* 0x0000200002027836 */ /* 0x000fc60000000000 */
[----:B------:R-:W-:Y:S02]  /*0410*/  ISETP.NE.AND P1, PT, R42, RZ, PT ;  /* 0x000000ff2a00720c */ /* 0x000fe40003f25270 */
[----:B0-----:R-:W-:-:S05]  /*0420*/  IADD3 R6, P2, PT, R6, 0x10000, RZ ;  /* 0x0001000006067810 */ /* 0x001fca0007f5e0ff */
[----:B------:R-:W-:Y:S01]  /*0430*/  IMAD.X R7, RZ, RZ, R7, P2 ;  /* 0x000000ffff077224 */ /* 0x000fe200010e0607 */
        /* <DEDUP_REMOVED lines=16> */
[----:B------:R-:W-:Y:S10]  /*0540*/  @P1 BRA `(.L_x_68) ;  /* 0xfffffffc00681947 */ /* 0x000ff4000383ffff */
.L_x_67:
[----:B------:R-:W-:Y:S05]  /*0550*/  BSYNC.RECONVERGENT B2 ;  /* 0x0000000000027941 */ /* 0x000fea0003800200 */
.L_x_66:
[----:B------:R-:W-:Y:S05]  /*0560*/  @!P0 BRA `(.L_x_65) ;  /* 0x0000000000d48947 */ /* 0x000fea0003800000 */
[----:B------:R-:W-:Y:S01]  /*0570*/  ISETP.GE.U32.AND P0, PT, R43, 0x8, PT ;  /* 0x000000082b00780c */ /* 0x000fe20003f06070 */
[----:B------:R-:W-:Y:S01]  /*0580*/  BSSY.RECONVERGENT B2, `(.L_x_69) ;  /* 0x0000017000027945 */ /* 0x000fe20003800200 */
[----:B------:R-:W-:-:S04]  /*0590*/  LOP3.LUT R26, R3, 0x7, RZ, 0xc0, !PT ;  /* 0x00000007031a7812 */ /* 0x000fc800078ec0ff */
[----:B------:R-:W-:-:S07]  /*05a0*/  ISETP.NE.AND P1, PT, R26, RZ, PT ;  /* 0x000000ff1a00720c */ /* 0x000fce0003f25270 */
[----:B------:R-:W-:Y:S06]  /*05b0*/  @!P0 BRA `(.L_x_70) ;  /* 0x00000000004c8947 */ /* 0x000fec0003800000 */
[----:B------:R-:W0:Y:S02]  /*05c0*/  LDC.64 R6, c[0x0][0x380] ;  /* 0x0000e000ff067b82 */ /* 0x000e240000000a00 */
[----:B0-----:R-:W-:-:S05]  /*05d0*/  IMAD.WIDE R6, R2, 0x8, R6 ;  /* 0x0000000802067825 */ /* 0x001fca00078e0206 */
        /* <DEDUP_REMOVED lines=17> */
.L_x_70:
[----:B------:R-:W-:Y:S05]  /*06f0*/  BSYNC.RECONVERGENT B2 ;  /* 0x0000000000027941 */ /* 0x000fea0003800200 */
.L_x_69:
        /* <DEDUP_REMOVED lines=17> */
.L_x_72:
[----:B------:R-:W-:Y:S05]  /*0810*/  BSYNC.RECONVERGENT B2 ;  /* 0x0000000000027941 */ /* 0x000fea0003800200 */
.L_x_71:
[----:B------:R-:W-:Y:S05]  /*0820*/  @!P1 BRA `(.L_x_65) ;  /* 0x0000000000249947 */ /* 0x000fea0003800000 */
[----:B------:R-:W0:Y:S01]  /*0830*/  LDC.64 R10, c[0x0][0x380] ;  /* 0x0000e000ff0a7b82 */ /* 0x000e220000000a00 */
[----:B------:R-:W-:-:S07]  /*0840*/  IMAD.MOV R3, RZ, RZ, -R3 ;  /* 0x000000ffff037224 */ /* 0x000fce00078e0a03 */
.L_x_73:
[----:B0-----:R-:W-:-:S06]  /*0850*/  IMAD.WIDE R6, R2, 0x8, R10 ;  /* 0x0000000802067825 */ /* 0x001fcc00078e020a */
[----:B------:R-:W2:Y:S01]  /*0860*/  LDG.E.64 R6, desc[UR6][R6.64] ;  /* 0x0000000606067981 */ /* 0x000ea2000c1e1b00 */
[----:B------:R-:W-:Y:S02]  /*0870*/  VIADD R3, R3, 0x1 ;  /* 0x0000000103037836 */ /* 0x000fe40000000000 */
[----:B------:R-:W-:-:S03]  /*0880*/  VIADD R2, R2, 0x200 ;  /* 0x0000020002027836 */ /* 0x000fc60000000000 */
[----:B------:R-:W-:Y:S01]  /*0890*/  ISETP.NE.AND P0, PT, R3, RZ, PT ;  /* 0x000000ff0300720c */ /* 0x000fe20003f05270 */
[----:B--2--5:R-:W-:-:S12]  /*08a0*/  DADD R4, R6, R4 ;  /* 0x0000000006047229 */ /* 0x024fd80000000004 */
[----:B------:R-:W-:Y:S05]  /*08b0*/  @P0 BRA `(.L_x_73) ;  /* 0xfffffffc00e40947 */ /* 0x000fea000383ffff */
.L_x_65:
[----:B------:R-:W-:Y:S05]  /*08c0*/  BSYNC.RECONVERGENT B1 ;  /* 0x0000000000017941 */ /* 0x000fea0003800200 */
.L_x_64:
[----:B------:R-:W-:-:S04]  /*08d0*/  ISETP.GE.U32.AND P0, PT, R8, 0x200, PT ;  /* 0x000002000800780c */ /* 0x000fc80003f06070 */
[----:B------:R-:W-:-:S13]  /*08e0*/  ISETP.GE.U32.AND.EX P0, PT, R9, RZ, PT, P0 ;  /* 0x000000ff0900720c */ /* 0x000fda0003f06100 */
        /* <DEDUP_REMOVED lines=32> */
[----:B------:R-:W-:Y:S02]  /*0af0*/  ISETP.GT.AND P0, PT, R10, 0xf, PT ;  /* 0x0000000f0a00780c */ /* 0x000fe40003f04270 */
[----:B------:R-:W-:Y:S01]  /*0b00*/  @!P1 LOP3.LUT R8, R4, 0xf8, RZ, 0xc0, !PT ;  /* 0x000000f804089812 */ /* 0x000fe200078ec0ff */
[----:B------:R-:W0:Y:S04]  /*0b10*/  SHFL.DOWN PT, R3, R7, 0x10, 0x1f ;  /* 0x0a001f0007037f89 */ /* 0x000e2800000e0000 */
[----:B------:R-:W-:Y:S01]  /*0b20*/  @!P1 IMAD.IADD R9, R8, 0x1, R9 ;  /* 0x0000000108099824 */ /* 0x000fe200078e0209 */
[----:B0-----:R-:W-:-:S07]  /*0b30*/  DADD R4, R2, R6 ;  /* 0x0000000002047229 */ /* 0x001fce0000000006 */
[----:B------:R0:W-:Y:S01]  /*0b40*/  @!P1 STS.64 [R9+0x10], R4 ;  /* 0x0000100409009388 */ /* 0x0001e20000000a00 */
[----:B------:R-:W-:Y:S01]  /*0b50*/  BAR.SYNC.DEFER_BLOCKING 0x0 ;  /* 0x0000000000007b1d */ /* 0x000fe20000010000 */
[----:B------:R-:W-:Y:S02]  /*0b60*/  ISETP.NE.AND P1, PT, R0, RZ, PT ;  /* 0x000000ff0000720c */ /* 0x000fe40003f25270 */
[----:B------:R-:W-:Y:S02]  /*0b70*/  FSEL R2, R6, R4, P0 ;  /* 0x0000000406027208 */ /* 0x000fe40000000000 */
[----:B------:R-:W-:-:S09]  /*0b80*/  FSEL R3, R7, R5, P0 ;  /* 0x0000000507037208 */ /* 0x000fd20000000000 */
[----:B0-----:R-:W-:Y:S05]  /*0b90*/  @P1 BRA `(.L_x_75) ;  /* 0x00000018008c1947 */ /* 0x001fea0003800000 */
        /* <DEDUP_REMOVED lines=27> */
.L_x_74:
[----:B------:R-:W-:Y:S01]  /*0d50*/  LOP3.LUT R2, R0, 0x3e0, RZ, 0xc0, !PT ;  /* 0x000003e000027812 */ /* 0x000fe200078ec0ff */
[----:B------:R-:W0:Y:S03]  /*0d60*/  S2R R12, SR_LANEID ;  /* 0x00000000000c7919 */ /* 0x000e260000000000 */
[----:B------:R-:W-:Y:S01]  /*0d70*/  LOP3.LUT R7, RZ, R2, RZ, 0x33, !PT ;  /* 0x00000002ff077212 */ /* 0x000fe200078e33ff */
[----:B------:R-:W-:-:S04]  /*0d80*/  VIADD R3, R2, 0x20 ;  /* 0x0000002002037836 */ /* 0x000fc80000000000 */
[----:B------:R-:W-:Y:S01]  /*0d90*/  IMAD.IADD R7, R7, 0x1, R8 ;  /* 0x0000000107077824 */ /* 0x000fe200078e0208 */
[----:B------:R-:W-:-:S04]  /*0da0*/  ISETP.GT.U32.AND P0, PT, R3, R8, PT ;  /* 0x000000080300720c */ /* 0x000fc80003f04070 */
[----:B------:R-:W-:-:S05]  /*0db0*/  SEL R13, R7, 0x1f, P0 ;  /* 0x0000001f070d7807 */ /* 0x000fca0000000000 */
[----:B-----5:R-:W-:Y:S04]  /*0dc0*/  SHFL.DOWN PT, R2, R4, 0x1, R13 ;  /* 0x0820000004027989 */ /* 0x020fe800000e000d */
[----:B------:R-:W1:Y:S01]  /*0dd0*/  SHFL.DOWN PT, R3, R5, 0x1, R13 ;  /* 0x0820000005037989 */ /* 0x000e6200000e000d */
[C---:B0-----:R-:W-:Y:S01]  /*0de0*/  ISETP.GE.AND P0, PT, R12.reuse, R13, PT ;  /* 0x0000000d0c00720c */ /* 0x041fe20003f06270 */
[C---:B------:R-:W-:Y:S01]  /*0df0*/  VIADD R10, R12.reuse, 0x2 ;  /* 0x000000020c0a7836 */ /* 0x040fe20000000000 */
[----:B------:R-:W-:Y:S01]  /*0e00*/  ISETP.NE.AND P1, PT, R12, RZ, PT ;  /* 0x000000ff0c00720c */ /* 0x000fe20003f25270 */
[----:B-1----:R-:W-:-:S10]  /*0e10*/  DADD R2, R2, R4 ;  /* 0x0000000002027229 */ /* 0x002fd40000000004 */
[----:B------:R-:W-:Y:S01]  /*0e20*/  FSEL R6, R2, R4, !P0 ;  /* 0x0000000402067208 */ /* 0x000fe20004000000 */
[----:B------:R-:W-:Y:S01]  /*0e30*/  VIADD R4, R12, 0x4 ;  /* 0x000000040c047836 */ /* 0x000fe20000000000 */
[----:B------:R-:W-:Y:S02]  /*0e40*/  FSEL R7, R3, R5, !P0 ;  /* 0x0000000503077208 */ /* 0x000fe40004000000 */
[----:B------:R-:W-:Y:S01]  /*0e50*/  ISETP.GT.AND P0, PT, R10, R13, PT ;  /* 0x0000000d0a00720c */ /* 0x000fe20003f04270 */
[----:B------:R-:W-:Y:S04]  /*0e60*/  SHFL.DOWN PT, R2, R6, 0x2, R13 ;  /* 0x0840000006027989 */ /* 0x000fe800000e000d */
[----:B------:R-:W0:Y:S02]  /*0e70*/  SHFL.DOWN PT, R3, R7, 0x2, R13 ;  /* 0x0840000007037989 */ /* 0x000e2400000e000d */
[----:B0-----:R-:W-:-:S10]  /*0e80*/  DADD R2, R2, R6 ;  /* 0x0000000002027229 */ /* 0x001fd40000000006 */
[----:B------:R-:W-:Y:S01]  /*0e90*/  FSEL R10, R6, R2, P0 ;  /* 0x00000002060a7208 */ /* 0x000fe20000000000 */
[----:B------:R-:W-:Y:S01]  /*0ea0*/  VIADD R6, R12, 0x8 ;  /* 0x000000080c067836 */ /* 0x000fe20000000000 */
[----:B------:R-:W-:Y:S02]  /*0eb0*/  FSEL R11, R7, R3, P0 ;  /* 0x00000003070b7208 */ /* 0x000fe40000000000 */
[----:B------:R-:W-:Y:S01]  /*0ec0*/  ISETP.GT.AND P0, PT, R4, R13, PT ;  /* 0x0000000d0400720c */ /* 0x000fe20003f04270 */
[----:B------:R-:W-:Y:S04]  /*0ed0*/  SHFL.DOWN PT, R2, R10, 0x4, R13 ;  /* 0x088000000a027989 */ /* 0x000fe800000e000d */
[----:B------:R-:W0:Y:S02]  /*0ee0*/  SHFL.DOWN PT, R3, R11, 0x4, R13 ;  /* 0x088000000b037989 */ /* 0x000e2400000e000d */
[----:B0-----:R-:W-:-:S10]  /*0ef0*/  DADD R2, R2, R10 ;  /* 0x0000000002027229 */ /* 0x001fd4000000000a */
[----:B------:R-:W-:Y:S02]  /*0f00*/  FSEL R4, R10, R2, P0 ;  /* 0x000000020a047208 */ /* 0x000fe40000000000 */
[----:B------:R-:W-:Y:S02]  /*0f10*/  FSEL R5, R11, R3, P0 ;  /* 0x000000030b057208 */ /* 0x000fe40000000000 */
[----:B------:R-:W-:Y:S01]  /*0f20*/  ISETP.GT.AND P0, PT, R6, R13, PT ;  /* 0x0000000d0600720c */ /* 0x000fe20003f04270 */
[----:B------:R-:W-:Y:S01]  /*0f30*/  SHFL.DOWN PT, R2, R4, 0x8, R13 ;  /* 0x0900000004027989 */ /* 0x000fe200000e000d */
[----:B------:R-:W-:-:S03]  /*0f40*/  @!P1 MOV R10, 0x400 ;  /* 0x00000400000a9802 */ /* 0x000fc60000000f00 */
[----:B------:R-:W0:Y:S01]  /*0f50*/  SHFL.DOWN PT, R3, R5, 0x8, R13 ;  /* 0x0900000005037989 */ /* 0x000e2200000e000d */
[----:B------:R-:W1:Y:S01]  /*0f60*/  @!P1 S2R R11, SR_CgaCtaId ;  /* 0x00000000000b9919 */ /* 0x000e620000008800 */
[----:B0-----:R-:W-:-:S10]  /*0f70*/  DADD R2, R2, R4 ;  /* 0x0000000002027229 */ /* 0x001fd40000000004 */
[----:B------:R-:W-:Y:S01]  /*0f80*/  FSEL R6, R4, R2, P0 ;  /* 0x0000000204067208 */ /* 0x000fe20000000000 */
[----:B------:R-:W-:Y:S01]  /*0f90*/  VIADD R4, R12, 0x10 ;  /* 0x000000100c047836 */ /* 0x000fe20000000000 */
[----:B------:R-:W-:Y:S02]  /*0fa0*/  FSEL R7, R5, R3, P0 ;  /* 0x0000000305077208 */ /* 0x000fe40000000000 */
[----:B------:R-:W-:Y:S01]  /*0fb0*/  @!P1 SHF.R.U32.HI R5, RZ, 0x2, R0 ;  /* 0x00000002ff059819 */ /* 0x000fe20000011600 */
[----:B------:R-:W-:Y:S01]  /*0fc0*/  SHFL.DOWN PT, R2, R6, 0x10, R13 ;  /* 0x0a00000006027989 */ /* 0x000fe200000e000d */
[----:B-1----:R-:W-:Y:S02]  /*0fd0*/  @!P1 LEA R10, R11, R10, 0x18 ;  /* 0x0000000a0b0a9211 */ /* 0x002fe400078ec0ff */
[----:B------:R-:W-:Y:S01]  /*0fe0*/  @!P1 LOP3.LUT R5, R5, 0xf8, RZ, 0xc0, !PT ;  /* 0x000000f805059812 */ /* 0x000fe200078ec0ff */
[----:B------:R-:W0:Y:S01]  /*0ff0*/  SHFL.DOWN PT, R3, R7, 0x10, R13 ;  /* 0x0a00000007037989 */ /* 0x000e2200000e000d */
[----:B------:R-:W-:-:S03]  /*1000*/  ISETP.GT.AND P0, PT, R4, R13, PT ;  /* 0x0000000d0400720c */ /* 0x000fc60003f04270 */
[----:B------:R-:W-:Y:S01]  /*1010*/  @!P1 IMAD.IADD R5, R5, 0x1, R10 ;  /* 0x0000000105059824 */ /* 0x000fe200078e020a */
[----:B0-----:R-:W-:-:S10]  /*1020*/  DADD R2, R2, R6 ;  /* 0x0000000002027229 */ /* 0x001fd40000000006 */
[----:B------:R-:W-:Y:S02]  /*1030*/  FSEL R2, R6, R2, P0 ;  /* 0x0000000206027208 */ /* 0x000fe40000000000 */
[----:B------:R-:W-:-:S05]  /*1040*/  FSEL R3, R7, R3, P0 ;  /* 0x0000000307037208 */ /* 0x000fca0000000000 */
[----:B------:R0:W-:Y:S01]  /*1050*/  @!P1 STS.64 [R5+0x10], R2 ;  /* 0x0000100205009388 */ /* 0x0001e20000000a00 */
[----:B------:R-:W-:Y:S01]  /*1060*/  BAR.SYNC.DEFER_BLOCKING 0x0 ;  /* 0x0000000000007b1d */ /* 0x000fe20000010000 */
[----:B------:R-:W-:-:S13]  /*1070*/  ISETP.NE.AND P1, PT, R0, RZ, PT ;  /* 0x000000ff0000720c */ /* 0x000fda0003f25270 */
[----:B0-----:R-:W-:Y:S05]  /*1080*/  @P1 BRA `(.L_x_75) ;  /* 0x0000001400501947 */ /* 0x001fea0003800000 */
[----:B------:R-:W0:Y:S01]  /*1090*/  S2UR UR5, SR_CgaCtaId ;  /* 0x00000000000579c3 */ /* 0x000e220000008800 */
[----:B------:R-:W-:Y:S01]  /*10a0*/  UMOV UR4, 0x400 ;  /* 0x0000040000047882 */ /* 0x000fe20000000000 */
[----:B------:R-:W-:-:S04]  /*10b0*/  ISETP.GT.U32.AND P0, PT, R8, 0x20, PT ;  /* 0x000000200800780c */ /* 0x000fc80003f04070 */
[----:B------:R-:W-:Y:S01]  /*10c0*/  ISETP.GT.U32.AND.EX P0, PT, R9, RZ, PT, P0 ;  /* 0x000000ff0900720c */ /* 0x000fe20003f04100 */
[----:B0-----:R-:W-:-:S09]  /*10d0*/  ULEA UR4, UR5, UR4, 0x18 ;  /* 0x0000000405047291 */ /* 0x001fd2000f8ec0ff */
[----:B------:R-:W0:Y:S04]  /*10e0*/  LDS.64 R4, [UR4+0x18] ;  /* 0x00001804ff047984 */ /* 0x000e280008000a00 */
[----:B------:R-:W1:Y:S01]  /*10f0*/  LDS.128 R12, [UR4+0x20] ;  /* 0x00002004ff0c7984 */ /* 0x000e620008000c00 */
[----:B0-----:R-:W-:-:S10]  /*1100*/  DADD R4, R2, R4 ;  /* 0x0000000002047229 */ /* 0x001fd40000000004 */
[----:B------:R-:W-:Y:S02]  /*1110*/  FSEL R2, R4, R2, P0 ;  /* 0x0000000204027208 */ /* 0x000fe40000000000 */
[----:B------:R-:W-:Y:S02]  /*1120*/  FSEL R3, R5, R3, P0 ;  /* 0x0000000305037208 */ /* 0x000fe40000000000 */
[----:B------:R-:W0:Y:S01]  /*1130*/  LDS.128 R4, [UR4+0x30] ;  /* 0x00003004ff047984 */ /* 0x000e220008000c00 */
[----:B------:R-:W-:-:S03]  /*1140*/  ISETP.GT.U32.AND P0, PT, R8, 0x40, PT ;  /* 0x000000400800780c */ /* 0x000fc60003f04070 */
[----:B-1----:R-:W-:Y:S01]  /*1150*/  DADD R12, R12, R2 ;  /* 0x000000000c0c7229 */ /* 0x002fe20000000002 */
[----:B------:R-:W-:-:S09]  /*1160*/  ISETP.GT.U32.AND.EX P0, PT, R9, RZ, PT, P0 ;  /* 0x000000ff0900720c */ /* 0x000fd20003f04100 */
[----:B------:R-:W-:Y:S02]  /*1170*/  FSEL R2, R12, R2, P0 ;  /* 0x000000020c027208 */ /* 0x000fe40000000000 */
[----:B------:R-:W-:Y:S02]  /*1180*/  FSEL R3, R13, R3, P0 ;  /* 0x000000030d037208 */ /* 0x000fe40000000000 */
[----:B------:R-:W-:-:S04]  /*1190*/  ISETP.GT.U32.AND P0, PT, R8, 0x60, PT ;  /* 0x000000600800780c */ /* 0x000fc80003f04070 */
[----:B------:R-:W-:Y:S01]  /*11a0*/  DADD R14, R2, R14 ;  /* 0x00000000020e7229 */ /* 0x000fe2000000000e */
[----:B------:R-:W-:-:S09]  /*11b0*/  ISETP.GT.U32.AND.EX P0, PT, R9, RZ, PT, P0 ;  /* 0x000000ff0900720c */ /* 0x000fd20003f04100 */
[----:B------:R-:W-:Y:S02]  /*11c0*/  FSEL R2, R14, R2, P0 ;  /* 0x000000020e027208 */ /* 0x000fe40000000000 */
[----:B------:R-:W-:Y:S02]  /*11d0*/  FSEL R3, R15, R3, P0 ;  /* 0x000000030f037208 */ /* 0x000fe40000000000 */
[----:B------:R-:W1:Y:S01]  /*11e0*/  LDS.128 R12, [UR4+0x40] ;  /* 0x00004004ff0c7984 */ /* 0x000e620008000c00 */
[----:B------:R-:W-:-:S03]  /*11f0*/  ISETP.GT.U32.AND P0, PT, R8, 0x80, PT ;  /* 0x000000800800780c */ /* 0x000fc60003f04070 */
[----:B0-----:R-:W-:Y:S01]  /*1200*/  DADD R4, R4, R2 ;  /* 0x0000000004047229 */ /* 0x001fe20000000002 */
        /* <DEDUP_REMOVED lines=52> */
[----:B------:R-:W-:-:S04]  /*1550*/  ISETP.GT.U32.AND P0, PT, R8, 0x1c0, PT ;  /* 0x000001c00800780c */ /* 0x000fc80003f04070 */
        /* <DEDUP_REMOVED lines=8> */
[----:B------:R-:W-:Y:S01]  /*15e0*/  FSEL R3, R15, R3, P0 ;  /* 0x000000030f037208 */ /* 0x000fe20000000000 */
[----:B------:R-:W-:Y:S06]  /*15f0*/  BRA `(.L_x_75) ;  /* 0x0000000c00f47947 */ /* 0x000fec0003800000 */
.L_x_61:
[----:B------:R-:W0:Y:S01]  /*1600*/  S2R R0, SR_TID.X ;  /* 0x0000000000007919 */ /* 0x000e220000002100 */
[----:B------:R-:W0:Y:S02]  /*1610*/  LDC.64 R4, c[0x0][0x380] ;  /* 0x0000e000ff047b82 */ /* 0x000e240000000a00 */
[----:B0-----:R-:W-:-:S05]  /*1620*/  IMAD.WIDE.U32 R4, R0, 0x8, R4 ;  /* 0x0000000800047825 */ /* 0x001fca00078e0004 */
[----:B------:R-:W2:Y:S04]  /*1630*/  LDG.E.64 R2, desc[UR6][R4.64] ;  /* 0x0000000604027981 */ /* 0x000ea8000c1e1b00 */
[----:B------:R-:W2:Y:S04]  /*1640*/  LDG.E.64 R6, desc[UR6][R4.64+0x1000] ;  /* 0x0010000604067981 */ /* 0x000ea8000c1e1b00 */
[----:B------:R-:W3:Y:S04]  /*1650*/  LDG.E.64 R10, desc[UR6][R4.64+0x2000] ;  /* 0x00200006040a7981 */ /* 0x000ee8000c1e1b00 */
[----:B------:R-:W4:Y:S04]  /*1660*/  LDG.E.64 R12, desc[UR6][R4.64+0x3000] ;  /* 0x00300006040c7981 */ /* 0x000f28000c1e1b00 */
[----:B------:R-:W5:Y:S04]  /*1670*/  LDG.E.64 R14, desc[UR6][R4.64+0x4000] ;  /* 0x00400006040e7981 */ /* 0x000f68000c1e1b00 */
[----:B------:R-:W5:Y:S04]  /*1680*/  LDG.E.64 R16, desc[UR6][R4.64+0x5000] ;  /* 0x0050000604107981 */ /* 0x000f68000c1e1b00 */
[----:B------:R-:W5:Y:S01]  /*1690*/  LDG.E.64 R18, desc[UR6][R4.64+0x6000] ;  /* 0x0060000604127981 */ /* 0x000f62000c1e1b00 */
[----:B--2---:R-:W-:-:S08]  /*16a0*/  DADD R2, R2, R6 ;  /* 0x0000000002027229 */ /* 0x004fd00000000006 */
[----:B---3--:R-:W-:-:S08]  /*16b0*/  DADD R2, R10, R2 ;  /* 0x000000000a027229 */ /* 0x008fd00000000002 */
[----:B----4-:R-:W-:Y:S01]  /*16c0*/  DADD R2, R12, R2 ;  /* 0x000000000c027229 */ /* 0x010fe20000000002 */
[----:B------:R-:W-:-:S04]  /*16d0*/  IADD3 R12, P1, PT, R8, -0xe00, RZ ;  /* 0xfffff200080c7810 */ /* 0x000fc80007f3e0ff */
[----:B------:R-:W-:Y:S02]  /*16e0*/  ISETP.GE.U32.AND P0, PT, R12, 0xe00, PT ;  /* 0x00000e000c00780c */ /* 0x000fe40003f06070 */
[----:B------:R-:W-:Y:S01]  /*16f0*/  IADD3.X R13, PT, PT, R9, -0x1, RZ, P1, !PT ;  /* 0xffffffff090d7810 */ /* 0x000fe20000ffe4ff */
[----:B-----5:R-:W-:-:S03]  /*1700*/  DADD R2, R14, R2 ;  /* 0x000000000e027229 */ /* 0x020fc60000000002 */
[----:B------:R-:W-:-:S05]  /*1710*/  ISETP.GE.U32.AND.EX P0, PT, R13, RZ, PT, P0 ;  /* 0x000000ff0d00720c */ /* 0x000fca0003f06100 */
[----:B------:R-:W-:-:S08]  /*1720*/  DADD R2, R16, R2 ;  /* 0x0000000010027229 */ /* 0x000fd00000000002 */
[----:B------:R-:W-:Y:S01]  /*1730*/  DADD R6, R18, R2 ;  /* 0x0000000012067229 */ /* 0x000fe20000000002 */
[----:B------:R-:W-:Y:S02]  /*1740*/  IMAD.MOV.U32 R3, RZ, RZ, 0xe00 ;  /* 0x00000e00ff037424 */ /* 0x000fe400078e00ff */
[----:B------:R-:W-:Y:S01]  /*1750*/  IMAD.MOV.U32 R2, RZ, RZ, RZ ;  /* 0x000000ffff027224 */ /* 0x000fe200078e00ff */
[----:B------:R-:W-:Y:S07]  /*1760*/  @!P0 BRA `(.L_x_76) ;  /* 0x0000000000748947 */ /* 0x000fee0003800000 */
[----:B------:R-:W0:Y:S01]  /*1770*/  LDC.64 R8, c[0x0][0x390] ;  /* 0x0000e400ff087b82 */ /* 0x000e220000000a00 */
[----:B------:R-:W-:Y:S02]  /*1780*/  IMAD.MOV.U32 R3, RZ, RZ, 0xe00 ;  /* 0x00000e00ff037424 */ /* 0x000fe400078e00ff */
[----:B------:R-:W-:-:S07]  /*1790*/  IMAD.MOV.U32 R2, RZ, RZ, RZ ;  /* 0x000000ffff027224 */ /* 0x000fce00078e00ff */
.L_x_78:
[----:B------:R-:W-:-:S04]  /*17a0*/  LEA R16, P0, R3, R4, 0x3 ;  /* 0x0000000403107211 */ /* 0x000fc800078018ff */
[----:B------:R-:W-:-:S05]  /*17b0*/  LEA.HI.X R17, R3, R5, R2, 0x3, P0 ;  /* 0x0000000503117211 */ /* 0x000fca00000f1c02 */
[----:B------:R-:W2:Y:S04]  /*17c0*/  LDG.E.64 R18, desc[UR6][R16.64] ;  /* 0x0000000610127981 */ /* 0x000ea8000c1e1b00 */
[----:B------:R-:W3:Y:S04]  /*17d0*/  LDG.E.64 R20, desc[UR6][R16.64+0x1000] ;  /* 0x0010000610147981 */ /* 0x000ee8000c1e1b00 */
[----:B------:R-:W4:Y:S04]  /*17e0*/  LDG.E.64 R22, desc[UR6][R16.64+0x2000] ;  /* 0x0020000610167981 */ /* 0x000f28000c1e1b00 */
[----:B------:R-:W5:Y:S04]  /*17f0*/  LDG.E.64 R24, desc[UR6][R16.64+0x3000] ;  /* 0x0030000610187981 */ /* 0x000f68000c1e1b00 */
[----:B------:R-:W5:Y:S04]  /*1800*/  LDG.E.64 R26, desc[UR6][R16.64+0x4000] ;  /* 0x00400006101a7981 */ /* 0x000f68000c1e1b00 */
[----:B------:R-:W5:Y:S04]  /*1810*/  LDG.E.64 R10, desc[UR6][R16.64+0x5000] ;  /* 0x00500006100a7981 */ /* 0x000f68000c1e1b00 */
[----:B------:R-:W5:Y:S01]  /*1820*/  LDG.E.64 R14, desc[UR6][R16.64+0x6000] ;  /* 0x00600006100e7981 */ /* 0x000f62000c1e1b00 */
[----:B--2---:R-:W-:Y:S01]  /*1830*/  DADD R18, R18, R6 ;  /* 0x0000000012127229 */ /* 0x004fe20000000006 */
[----:B0-----:R-:W-:-:S04]  /*1840*/  IADD3 R6, P1, PT, -R3, R8, RZ ;  /* 0x0000000803067210 */ /* 0x001fc80007f3e1ff */
[----:B------:R-:W-:Y:S01]  /*1850*/  ISETP.GE.U32.AND P0, PT, R6, 0xe00, PT ;  /* 0x00000e000600780c */ /* 0x000fe20003f06070 */
[----:B------:R-:W-:Y:S02]  /*1860*/  IMAD.X R6, R9, 0x1, ~R2, P1 ;  /* 0x0000000109067824 */ /* 0x000fe400008e0e02 */
[----:B---3--:R-:W-:-:S03]  /*1870*/  DADD R18, R20, R18 ;  /* 0x0000000014127229 */ /* 0x008fc60000000012 */
[----:B------:R-:W-:-:S05]  /*1880*/  ISETP.GE.U32.AND.EX P0, PT, R6, RZ, PT, P0 ;  /* 0x000000ff0600720c */ /* 0x000fca0003f06100 */
[----:B----4-:R-:W-:-:S08]  /*1890*/  DADD R18, R22, R18 ;  /* 0x0000000016127229 */ /* 0x010fd00000000012 */
[----:B-----5:R-:W-:-:S08]  /*18a0*/  DADD R18, R24, R18 ;  /* 0x0000000018127229 */ /* 0x020fd00000000012 */
[----:B------:R-:W-:-:S08]  /*18b0*/  DADD R18, R26, R18 ;  /* 0x000000001a127229 */ /* 0x000fd00000000012 */
[----:B------:R-:W-:-:S08]  /*18c0*/  DADD R10, R10, R18 ;  /* 0x000000000a0a7229 */ /* 0x000fd00000000012 */
[----:B------:R-:W-:Y:S01]  /*18d0*/  DADD R6, R14, R10 ;  /* 0x000000000e067229 */ /* 0x000fe2000000000a */
[----:B------:R-:W-:Y:S10]  /*18e0*/  @!P0 BRA `(.L_x_77) ;  /* 0x0000000800208947 */ /* 0x000ff40003800000 */
[----:B------:R-:W-:-:S05]  /*18f0*/  IADD3 R3, P0, PT, R3, 0xe00, RZ ;  /* 0x00000e0003037810 */ /* 0x000fca0007f1e0ff */
[----:B------:R-:W-:Y:S01]  /*1900*/  IMAD.X R2, RZ, RZ, R2, P0 ;  /* 0x000000ffff027224 */ /* 0x000fe200000e0602 */
[----:B------:R-:W-:-:S04]  /*1910*/  ISETP.GT.U32.AND P0, PT, R3, R12, PT ;  /* 0x0000000c0300720c */ /* 0x000fc80003f04070 */
[----:B------:R-:W-:-:S13]  /*1920*/  ISETP.GT.U32.AND.EX P0, PT, R2, R13, PT, P0 ;  /* 0x0000000d0200720c */ /* 0x000fda0003f04100 */
[----:B------:R-:W-:Y:S05]  /*1930*/  @!P0 BRA `(.L_x_78) ;  /* 0xfffffffc00988947 */ /* 0x000fea000383ffff */
.L_x_76:
[----:B------:R-:W-:Y:S01]  /*1940*/  IMAD.IADD R5, R8, 0x1, -R3 ;  /* 0x0000000108057824 */ /* 0x000fe200078e0a03 */
[----:B------:R-:W-:Y:S01]  /*1950*/  ISETP.GE.U32.AND P1, PT, R3, R8, PT ;  /* 0x000000080300720c */ /* 0x000fe20003f26070 */
[----:B------:R-:W-:Y:S03]  /*1960*/  BSSY.RECONVERGENT B1, `(.L_x_77) ;  /* 0x0000080000017945 */ /* 0x000fe60003800200 */
[----:B------:R-:W-:-:S04]  /*1970*/  ISETP.GE.AND P0, PT, R0, R5, PT ;  /* 0x000000050000720c */ /* 0x000fc80003f06270 */
[----:B------:R-:W-:-:S13]  /*1980*/  ISETP.GE.U32.OR.EX P0, PT, R2, R9, P0, P1 ;  /* 0x000000090200720c */ /* 0x000fda0000706510 */
[----:B------:R-:W-:Y:S05]  /*1990*/  @P0 BRA `(.L_x_79) ;  /* 0x0000000400f00947 */ /* 0x000fea0003800000 */
[----:B------:R-:W-:Y:S01]  /*19a0*/  LOP3.LUT R4, RZ, R0, RZ, 0x33, !PT ;  /* 0x00000000ff047212 */ /* 0x000fe200078e33ff */
[----:B------:R-:W-:Y:S01]  /*19b0*/  BSSY.RECONVERGENT B2, `(.L_x_80) ;  /* 0x0000038000027945 */ /* 0x000fe20003800200 */
[----:B------:R-:W-:Y:S02]  /*19c0*/  IMAD.MOV.U32 R42, RZ, RZ, R0 ;  /* 0x000000ffff2a7224 */ /* 0x000fe400078e0000 */
[----:B------:R-:W-:-:S04]  /*19d0*/  IADD3 R8, PT, PT, -R3, R8, R4 ;  /* 0x0000000803087210 */ /* 0x000fc80007ffe104 */
[C---:B------:R-:W-:Y:S02]  /*19e0*/  ISETP.GE.U32.AND P1, PT, R8.reuse, 0x1e00, PT ;  /* 0x00001e000800780c */ /* 0x040fe40003f26070 */
[----:B------:R-:W-:-:S04]  /*19f0*/  LEA.HI R4, R8, 0x1, RZ, 0x17 ;  /* 0x0000000108047811 */ /* 0x000fc800078fb8ff */
[----:B------:R-:W-:-:S04]  /*1a00*/  LOP3.LUT R5, R4, 0xf, RZ, 0xc0, !PT ;  /* 0x0000000f04057812 */ /* 0x000fc800078ec0ff */
[----:B------:R-:W-:-:S03]  /*1a10*/  ISETP.NE.AND P0, PT, R5, RZ, PT ;  /* 0x000000ff0500720c */ /* 0x000fc60003f05270 */
[----:B------:R-:W-:Y:S10]  /*1a20*/  @!P1 BRA `(.L_x_81) ;  /* 0x0000000000c09947 */ /* 0x000ff40003800000 */
[----:B------:R-:W0:Y:S01]  /*1a30*/  LDCU.64 UR4, c[0x0][0x380] ;  /* 0x00007000ff0477ac */ /* 0x000e220008000a00 */
[----:B------:R-:W-:Y:S01]  /*1a40*/  IADD3 R9, P2, PT, R0, R3, RZ ;  /* 0x0000000300097210 */ /* 0x000fe20007f5e0ff */
[----:B------:R-:W-:Y:S01]  /*1a50*/  IMAD.MOV.U32 R42, RZ, RZ, R0 ;  /* 0x000000ffff2a7224 */ /* 0x000fe200078e0000 */
[----:B------:R-:W-:-:S03]  /*1a60*/  LOP3.LUT R43, R4, 0xfffff0, RZ, 0xc0, !PT ;  /* 0x00fffff0042b7812 */ /* 0x000fc600078ec0ff */
[----:B------:R-:W-:Y:S02]  /*1a70*/  IMAD.X R10, RZ, RZ, R2, P2 ;  /* 0x000000ffff0a7224 */ /* 0x000fe400010e0602 */
[----:B------:R-:W-:Y:S01]  /*1a80*/  IMAD.MOV R43, RZ, RZ, -R43 ;  /* 0x000000ffff2b7224 */ /* 0x000fe200078e0a2b */
[----:B0-----:R-:W-:-:S04]  /*1a90*/  LEA R8, P1, R9, UR4, 0x3 ;  /* 0x0000000409087c11 */ /* 0x001fc8000f8218ff */
[----:B------:R-:W-:Y:S02]  /*1aa0*/  IADD3 R8, P2, PT, R8, 0x8000, RZ ;  /* 0x0000800008087810 */ /* 0x000fe40007f5e0ff */
[----:B------:R-:W-:-:S05]  /*1ab0*/  LEA.HI.X R9, R9, UR5, R10, 0x3, P1 ;  /* 0x0000000509097c11 */ /* 0x000fca00088f1c0a */
[----:B------:R-:W-:-:S07]  /*1ac0*/  IMAD.X R9, RZ, RZ, R9, P2 ;  /* 0x000000ffff097224 */ /* 0x000fce00010e0609 */
.L_x_82:
[----:B------:R-:W2:Y:S04]  /*1ad0*/  LDG.E.64 R10, desc[UR6][R8.64+-0x8000] ;  /* 0xff800006080a7981 */ /* 0x000ea8000c1e1b00 */
[----:B------:R-:W3:Y:S04]  /*1ae0*/  LDG.E.64 R12, desc[UR6][R8.64+-0x7000] ;  /* 0xff900006080c7981 */ /* 0x000ee8000c1e1b00 */
[----:B------:R-:W4:Y:S04]  /*1af0*/  LDG.E.64 R14, desc[UR6][R8.64+-0x6000] ;  /* 0xffa00006080e7981 */ /* 0x000f28000c1e1b00 */
[----:B------:R-:W5:Y:S04]  /*1b00*/  LDG.E.64 R16, desc[UR6][R8.64+-0x5000] ;  /* 0xffb0000608107981 */ /* 0x000f68000c1e1b00 */
        /* <DEDUP_REMOVED lines=11> */
[----:B------:R0:W5:Y:S01]  /*1bc0*/  LDG.E.64 R40, desc[UR6][R8.64+0x7000] ;  /* 0x0070000608287981 */ /* 0x000162000c1e1b00 */
[----:B------:R-:W-:-:S02]  /*1bd0*/  VIADD R43, R43, 0x10 ;  /* 0x000000102b2b7836 */ /* 0x000fc40000000000 */
        /* <DEDUP_REMOVED lines=21> */
.L_x_81:
[----:B------:R-:W-:Y:S05]  /*1d30*/  BSYNC.RECONVERGENT B2 ;  /* 0x0000000000027941 */ /* 0x000fea0003800200 */
.L_x_80:
[----:B------:R-:W-:Y:S05]  /*1d40*/  @!P0 BRA `(.L_x_79) ;  /* 0x0000000400048947 */ /* 0x000fea0003800000 */
[----:B------:R-:W-:Y:S01]  /*1d50*/  ISETP.GE.U32.AND P1, PT, R5, 0x8, PT ;  /* 0x000000080500780c */ /* 0x000fe20003f26070 */
[----:B------:R-:W-:Y:S01]  /*1d60*/  BSSY.RECONVERGENT B2, `(.L_x_83) ;  /* 0x000001a000027945 */ /* 0x000fe20003800200 */
[----:B------:R-:W-:-:S04]  /*1d70*/  LOP3.LUT R26, R4, 0x7, RZ, 0xc0, !PT ;  /* 0x00000007041a7812 */ /* 0x000fc800078ec0ff */
[----:B------:R-:W-:-:S07]  /*1d80*/  ISETP.NE.AND P0, PT, R26, RZ, PT ;  /* 0x000000ff1a00720c */ /* 0x000fce0003f05270 */
[----:B------:R-:W-:Y:S06]  /*1d90*/  @!P1 BRA `(.L_x_84) ;  /* 0x0000000000589947 */ /* 0x000fec0003800000 */
[----:B------:R-:W0:Y:S01]  /*1da0*/  LDCU.64 UR4, c[0x0][0x380] ;  /* 0x00007000ff0477ac */ /* 0x000e220008000a00 */
[----:B------:R-:W-:-:S05]  /*1db0*/  IADD3 R5, P1, PT, R42, R3, RZ ;  /* 0x000000032a057210 */ /* 0x000fca0007f3e0ff */
[----:B------:R-:W-:Y:S01]  /*1dc0*/  IMAD.X R10, RZ, RZ, R2, P1 ;  /* 0x000000ffff0a7224 */ /* 0x000fe200008e0602 */
[----:B0-----:R-:W-:-:S04]  /*1dd0*/  LEA R8, P1, R5, UR4, 0x3 ;  /* 0x0000000405087c11 */ /* 0x001fc8000f8218ff */
        /* <DEDUP_REMOVED lines=18> */
.L_x_84:
[----:B------:R-:W-:Y:S05]  /*1f00*/  BSYNC.RECONVERGENT B2 ;  /* 0x0000000000027941 */ /* 0x000fea0003800200 */
.L_x_83:
        /* <DEDUP_REMOVED lines=20> */
.L_x_86:
[----:B------:R-:W-:Y:S05]  /*2050*/  BSYNC.RECONVERGENT B2 ;  /* 0x0000000000027941 */ /* 0x000fea0003800200 */
.L_x_85:
[----:B------:R-:W-:Y:S05]  /*2060*/  @!P0 BRA `(.L_x_79) ;  /* 0x00000000003c8947 */ /* 0x000fea0003800000 */
[----:B------:R-:W0:Y:S01]  /*2070*/  LDCU.64 UR4, c[0x0][0x380] ;  /* 0x00007000ff0477ac */ /* 0x000e220008000a00 */
[----:B------:R-:W-:Y:S01]  /*2080*/  IADD3 R3, P0, PT, R42, R3, RZ ;  /* 0x000000032a037210 */ /* 0x000fe20007f1e0ff */
[----:B------:R-:W-:-:S04]  /*2090*/  IMAD.MOV R4, RZ, RZ, -R16 ;  /* 0x000000ffff047224 */ /* 0x000fc800078e0a10 */
[----:B------:R-:W-:Y:S01]  /*20a0*/  IMAD.X R2, RZ, RZ, R2, P0 ;  /* 0x000000ffff027224 */ /* 0x000fe200000e0602 */
[----:B0-----:R-:W-:-:S04]  /*20b0*/  LEA R5, P1, R3, UR4, 0x3 ;  /* 0x0000000403057c11 */ /* 0x001fc8000f8218ff */
[----:B------:R-:W-:-:S09]  /*20c0*/  LEA.HI.X R8, R3, UR5, R2, 0x3, P1 ;  /* 0x0000000503087c11 */ /* 0x000fd200088f1c02 */
.L_x_87:
        /* <DEDUP_REMOVED lines=9> */
.L_x_79:
[----:B------:R-:W-:Y:S05]  /*2160*/  BSYNC.RECONVERGENT B1 ;  /* 0x0000000000017941 */ /* 0x000fea0003800200 */
.L_x_77:
        /* <DEDUP_REMOVED lines=40> */
[----:B------:R-:W-:-:S03]  /*23f0*/  FSEL R5, R5, R3, P0 ;  /* 0x0000000305057208 */ /* 0x000fc60000000000 */
[----:B0-----:R-:W-:Y:S02]  /*2400*/  IMAD.MOV.U32 R2, RZ, RZ, R0 ;  /* 0x000000ffff027224 */ /* 0x001fe400078e0000 */
[----:B------:R-:W-:-:S04]  /*2410*/  IMAD.MOV.U32 R3, RZ, RZ, R5 ;  /* 0x000000ffff037224 */ /* 0x000fc800078e0005 */
[----:B------:R-:W-:Y:S05]  /*2420*/  @P1 BRA `(.L_x_75) ;  /* 0x0000000000681947 */ /* 0x000fea0003800000 */
        /* <DEDUP_REMOVED lines=26> */
.L_x_75:
[----:B------:R-:W-:Y:S05]  /*25d0*/  BSYNC.RECONVERGENT B0 ;  /* 0x0000000000007941 */ /* 0x000fea0003800200 */
.L_x_60:
[----:B------:R-:W-:Y:S05]  /*25e0*/  @P1 EXIT ;  /* 0x000000000000194d */ /* 0x000fea0003800000 */
[----:B------:R-:W0:Y:S01]  /*25f0*/  LDCU.64 UR4, c[0x0][0x3a0] ;  /* 0x00007400ff0477ac */ /* 0x000e220008000a00 */
[----:B------:R-:W1:Y:S01]  /*2600*/  LDC.64 R4, c[0x0][0x388] ;  /* 0x0000e200ff047b82 */ /* 0x000e620000000a00 */
[----:B0-----:R-:W-:-:S07]  /*2610*/  DADD R2, R2, UR4 ;  /* 0x0000000402027e29 */ /* 0x001fce0008000000 */
[----:B-1----:R-:W-:Y:S01]  /*2620*/  STG.E.64 desc[UR6][R4.64], R2 ;  /* 0x0000000204007986 */ /* 0x002fe2000c101b06 */
[----:B------:R-:W-:Y:S05]  /*2630*/  EXIT ;  /* 0x000000000000794d */ /* 0x000fea0003800000 */
.L_x_88:
        /* <DEDUP_REMOVED lines=12> */
.L_x_300:


//--------------------- .text._ZN3cub18CUB_300001_SM_10006detail6reduce28DeviceReduceSingleTileKernelINS2_10policy_hubIdjN4cuda3std3__44plusIdEEE10Policy1000EPdSC_iS9_ddNS7_10__identityEEEvT0_T1_T2_T3_T4_T6_ --------------------------
	.section	.text._ZN3cub18CUB_300001_SM_10006detail6reduce28DeviceReduceSingleTileKernelINS2_10policy_hubIdjN4cuda3std3__44plusIdEEE10Policy1000EPdSC_iS9_ddNS7_10__identityEEEvT0_T1_T2_T3_T4_T6_,"ax",@progbits
	.align	128
        .global         _ZN3cub18CUB_300001_SM_10006detail6reduce28DeviceReduceSingleTileKernelINS2_10policy_hubIdjN4cuda3std3__44plusIdEEE10Policy1000EPdSC_iS9_ddNS7_10__identityEEEvT0_T1_T2_T3_T4_T6_
        .type           _ZN3cub18CUB_300001_SM_10006detail6reduce28DeviceReduceSingleTileKernelINS2_10policy_hubIdjN4cuda3std3__44plusIdEEE10Policy1000EPdSC_iS9_ddNS7_10__identityEEEvT0_T1_T2_T3_T4_T6_,@function
        .size           _ZN3cub18CUB_300001_SM_10006detail6reduce28DeviceReduceSingleTileKernelINS2_10policy_hubIdjN4cuda3std3__44plusIdEEE10Policy1000EPdSC_iS9_ddNS7_10__identityEEEvT0_T1_T2_T3_T4_T6_,(.L_x_301 - _ZN3cub18CUB_300001_SM_10006detail6reduce28DeviceReduceSingleTileKernelINS2_10policy_hubIdjN4cuda3std3__44plusIdEEE10Policy1000EPdSC_iS9_ddNS7_10__identityEEEvT0_T1_T2_T3_T4_T6_)
        .other          _ZN3cub18CUB_300001_SM_10006detail6reduce28DeviceReduceSingleTileKernelINS2_10policy_hubIdjN4cuda3std3__44plusIdEEE10Policy1000EPdSC_iS9_ddNS7_10__identityEEEvT0_T1_T2_T3_T4_T6_,@"STO_CUDA_ENTRY STV_DEFAULT"
_ZN3cub18CUB_300001_SM_10006detail6reduce28DeviceReduceSingleTileKernelINS2_10policy_hubIdjN4cuda3std3__44plusIdEEE10Policy1000EPdSC_iS9_ddNS7_10__identityEEEvT0_T1_T2_T3_T4_T6_:
.text._ZN3cub18CUB_300001_SM_10006detail6reduce28DeviceReduceSingleTileKernelINS2_10policy_hubIdjN4cuda3std3__44plusIdEEE10Policy1000EPdSC_iS9_ddNS7_10__identityEEEvT0_T1_T2_T3_T4_T6_:
        /* <DEDUP_REMOVED lines=13> */
.L_x_89:
        /* <DEDUP_REMOVED lines=13> */
.L_x_93:
[----:B------:R-:W-:Y:S05]  /*01a0*/  BSYNC.RECONVERGENT B1 ;  /* 0x0000000000017941 */ /* 0x000fea0003800200 */
.L_x_92:
[----:B------:R-:W-:Y:S01]  /*01b0*/  ISETP.GE.AND P0, PT, R5, R4, PT ;  /* 0x000000040500720c */ /* 0x000fe20003f06270 */
[----:B------:R-:W-:-:S12]  /*01c0*/  BSSY.RECONVERGENT B1, `(.L_x_94) ;  /* 0x0000078000017945 */ /* 0x000fd80003800200 */
[----:B------:R-:W-:Y:S05]  /*01d0*/  @P0 BRA `(.L_x_95) ;  /* 0x0000000400d80947 */ /* 0x000fea0003800000 */
[----:B------:R-:W-:Y:S01]  /*01e0*/  LOP3.LUT R9, RZ, R5, RZ, 0x33, !PT ;  /* 0x00000005ff097212 */ /* 0x000fe200078e33ff */
[----:B------:R-:W-:Y:S04]  /*01f0*/  BSSY.RECONVERGENT B2, `(.L_x_96) ;  /* 0x0000019000027945 */ /* 0x000fe80003800200 */
[----:B------:R-:W-:-:S04]  /*0200*/  IMAD.IADD R9, R9, 0x1, R4 ;  /* 0x0000000109097824 */ /* 0x000fc800078e0204 */
[C---:B------:R-:W-:Y:S01]  /*0210*/  IMAD.HI.U32 R0, R9.reuse, -0x33333333, RZ ;  /* 0xcccccccd09007827 */ /* 0x040fe200078e00ff */
[----:B------:R-:W-:-:S04]  /*0220*/  ISETP.GE.U32.AND P0, PT, R9, 0x780, PT ;  /* 0x000007800900780c */ /* 0x000fc80003f06070 */
[----:B------:R-:W-:-:S04]  /*0230*/  SHF.R.U32.HI R0, RZ, 0x9, R0 ;  /* 0x00000009ff007819 */ /* 0x000fc80000011600 */
[----:B------:R-:W-:-:S04]  /*0240*/  LOP3.LUT R2, R0, 0x3, RZ, 0xc0, !PT ;  /* 0x0000000300027812 */ /* 0x000fc800078ec0ff */
[----:B------:R-:W-:-:S13]  /*0250*/  ISETP.NE.AND P1, PT, R2, 0x3, PT ;  /* 0x000000030200780c */ /* 0x000fda0003f25270 */
[----:B------:R-:W-:Y:S05]  /*0260*/  @!P1 BRA `(.L_x_97) ;  /* 0x0000000000449947 */ /* 0x000fea0003800000 */
[----:B------:R-:W0:Y:S01]  /*0270*/  LDC.64 R8, c[0x0][0x380] ;  /* 0x0000e000ff087b82 */ /* 0x000e220000000a00 */
[----:B------:R-:W-:-:S05]  /*0280*/  VIADD R0, R0, 0x1 ;  /* 0x0000000100007836 */ /* 0x000fca0000000000 */
[----:B------:R-:W-:-:S05]  /*0290*/  LOP3.LUT R0, R0, 0x3, RZ, 0xc0, !PT ;  /* 0x0000000300007812 */ /* 0x000fca00078ec0ff */
[----:B------:R-:W-:Y:S02]  /*02a0*/  IMAD.MOV R0, RZ, RZ, -R0 ;  /* 0x000000ffff007224 */ /* 0x000fe400078e0a00 */
[----:B0-----:R-:W-:-:S04]  /*02b0*/  IMAD.WIDE.U32 R8, R5, 0x8, R8 ;  /* 0x0000000805087825 */ /* 0x001fc800078e0008 */
[----:B------:R-:W-:Y:S02]  /*02c0*/  IMAD.MOV.U32 R2, RZ, RZ, R8 ;  /* 0x000000ffff027224 */ /* 0x000fe400078e0008 */
[----:B------:R-:W-:-:S07]  /*02d0*/  IMAD.MOV.U32 R11, RZ, RZ, R9 ;  /* 0x000000ffff0b7224 */ /* 0x000fce00078e0009 */
.L_x_98:
        /* <DEDUP_REMOVED lines=10> */
.L_x_97:
[----:B------:R-:W-:Y:S05]  /*0380*/  BSYNC.RECONVERGENT B2 ;  /* 0x0000000000027941 */ /* 0x000fea0003800200 */
.L_x_96:
        /* <DEDUP_REMOVED lines=8> */
.L_x_101:
        /* <DEDUP_REMOVED lines=43> */
.L_x_100:
[----:B------:R-:W-:Y:S05]  /*06c0*/  BSYNC.RECONVERGENT B2 ;  /* 0x0000000000027941 */ /* 0x000fea0003800200 */
.L_x_99:
        /* <DEDUP_REMOVED lines=26> */
.L_x_103:
[----:B------:R-:W-:Y:S05]  /*0870*/  BSYNC.RECONVERGENT B2 ;  /* 0x0000000000027941 */ /* 0x000fea0003800200 */
.L_x_102:
        /* <DEDUP_REMOVED lines=12> */
.L_x_95:
[----:B------:R-:W-:Y:S05]  /*0940*/  BSYNC.RECONVERGENT B1 ;  /* 0x0000000000017941 */ /* 0x000fea0003800200 */
.L_x_94:
        /* <DEDUP_REMOVED lines=47> */
[----:B------:R-:W0:Y:S04]  /*0c40*/  LDS.128 R8, [UR4+0x20] ;  /* 0x00002004ff087984 */ /* 0x000e280008000c00 */
[----:B------:R-:W1:Y:S04]  /*0c50*/  LDS.128 R16, [UR4+0x30] ;  /* 0x00003004ff107984 */ /* 0x000e680008000c00 */
[----:B--2---:R-:W2:Y:S01]  /*0c60*/  LDS.128 R4, [UR4+0x40] ;  /* 0x00004004ff047984 */ /* 0x004ea20008000c00 */
[----:B0-----:R-:W-:-:S03]  /*0c70*/  DADD R8, R12, R8 ;  /* 0x000000000c087229 */ /* 0x001fc60000000008 */
[----:B------:R-:W-:Y:S05]  /*0c80*/  LDS.128 R12, [UR4+0x60] ;  /* 0x00006004ff0c7984 */ /* 0x000fea0008000c00 */
[----:B------:R-:W-:Y:S02]  /*0c90*/  DADD R2, R8, R10 ;  /* 0x0000000008027229 */ /* 0x000fe4000000000a */
[----:B------:R-:W0:Y:S06]  /*0ca0*/  LDS.128 R8, [UR4+0x50] ;  /* 0x00005004ff087984 */ /* 0x000e2c0008000c00 */
[----:B-1----:R-:W-:-:S08]  /*0cb0*/  DADD R2, R2, R16 ;  /* 0x0000000002027229 */ /* 0x002fd00000000010 */
[----:B------:R-:W-:-:S08]  /*0cc0*/  DADD R2, R2, R18 ;  /* 0x0000000002027229 */ /* 0x000fd00000000012 */
[----:B--2---:R-:W-:-:S08]  /*0cd0*/  DADD R2, R2, R4 ;  /* 0x0000000002027229 */ /* 0x004fd00000000004 */
[----:B------:R-:W-:Y:S01]  /*0ce0*/  DADD R2, R2, R6 ;  /* 0x0000000002027229 */ /* 0x000fe20000000006 */
[----:B------:R-:W1:Y:S07]  /*0cf0*/  LDS.128 R4, [UR4+0x70] ;  /* 0x00007004ff047984 */ /* 0x000e6e0008000c00 */
[----:B0-----:R-:W-:-:S08]  /*0d00*/  DADD R2, R2, R8 ;  /* 0x0000000002027229 */ /* 0x001fd00000000008 */
[----:B------:R-:W-:Y:S01]  /*0d10*/  DADD R2, R2, R10 ;  /* 0x0000000002027229 */ /* 0x000fe2000000000a */
[----:B------:R-:W0:Y:S07]  /*0d20*/  LDS.128 R8, [UR4+0x80] ;  /* 0x00008004ff087984 */ /* 0x000e2e0008000c00 */
[----:B------:R-:W-:-:S08]  /*0d30*/  DADD R2, R2, R12 ;  /* 0x0000000002027229 */ /* 0x000fd0000000000c */
[----:B------:R-:W-:Y:S01]  /*0d40*/  DADD R2, R2, R14 ;  /* 0x0000000002027229 */ /* 0x000fe2000000000e */
[----:B------:R-:W2:Y:S07]  /*0d50*/  LDS.128 R12, [UR4+0x90] ;  /* 0x00009004ff0c7984 */ /* 0x000eae0008000c00 */
[----:B-1----:R-:W-:-:S08]  /*0d60*/  DADD R2, R2, R4 ;  /* 0x0000000002027229 */ /* 0x002fd00000000004 */
[----:B------:R-:W-:Y:S01]  /*0d70*/  DADD R2, R2, R6 ;  /* 0x0000000002027229 */ /* 0x000fe20000000006 */
[----:B------:R-:W1:Y:S07]  /*0d80*/  LDS.128 R4, [UR4+0xa0] ;  /* 0x0000a004ff047984 */ /* 0x000e6e0008000c00 */
[----:B0-----:R-:W-:Y:S01]  /*0d90*/  DADD R2, R2, R8 ;  /* 0x0000000002027229 */ /* 0x001fe20000000008 */
[----:B------:R-:W0:Y:S07]  /*0da0*/  LDS.64 R8, [UR4+0xb0] ;  /* 0x0000b004ff087984 */ /* 0x000e2e0008000a00 */
[----:B------:R-:W-:-:S08]  /*0db0*/  DADD R2, R2, R10 ;  /* 0x0000000002027229 */ /* 0x000fd0000000000a */
[----:B--2---:R-:W-:-:S08]  /*0dc0*/  DADD R2, R2, R12 ;  /* 0x0000000002027229 */ /* 0x004fd0000000000c */
[----:B------:R-:W-:-:S08]  /*0dd0*/  DADD R2, R2, R14 ;  /* 0x0000000002027229 */ /* 0x000fd0000000000e */
[----:B-1----:R-:W-:-:S08]  /*0de0*/  DADD R2, R2, R4 ;  /* 0x0000000002027229 */ /* 0x002fd00000000004 */
[----:B------:R-:W-:-:S08]  /*0df0*/  DADD R2, R2, R6 ;  /* 0x0000000002027229 */ /* 0x000fd00000000006 */
[----:B0-----:R-:W-:Y:S01]  /*0e00*/  DADD R12, R2, R8 ;  /* 0x00000000020c7229 */ /* 0x001fe20000000008 */
[----:B------:R-:W-:Y:S10]  /*0e10*/  BRA `(.L_x_105) ;  /* 0x0000001800487947 */ /* 0x000ff40003800000 */
.L_x_104:
        /* <DEDUP_REMOVED lines=32> */
[----:B------:R-:W-:Y:S01]  /*1020*/  VIADD R0, R2, 0x10 ;  /* 0x0000001002007836 */ /* 0x000fe20000000000 */
[----:B------:R-:W-:Y:S02]  /*1030*/  @!P1 SHF.R.U32.HI R2, RZ, 0x2, R3 ;  /* 0x00000002ff029819 */ /* 0x000fe40000011603 */
[----:B------:R-:W1:Y:S02]  /*1040*/  SHFL.DOWN PT, R7, R11, 0x8, R5 ;  /* 0x090000000b077989 */ /* 0x000e6400000e0005 */
[----:B------:R-:W-:Y:S01]  /*1050*/  @!P1 LOP3.LUT R2, R2, 0xf8, RZ, 0xc0, !PT ;  /* 0x000000f802029812 */ /* 0x000fe200078ec0ff */
[----:B-1----:R-:W-:-:S10]  /*1060*/  DADD R6, R6, R10 ;  /* 0x0000000006067229 */ /* 0x002fd4000000000a */
[----:B------:R-:W-:Y:S02]  /*1070*/  FSEL R8, R10, R6, P0 ;  /* 0x000000060a087208 */ /* 0x000fe40000000000 */
[----:B------:R-:W-:Y:S02]  /*1080*/  FSEL R9, R11, R7, P0 ;  /* 0x000000070b097208 */ /* 0x000fe40000000000 */
[----:B------:R-:W-:Y:S01]  /*1090*/  @!P1 MOV R10, 0x400 ;  /* 0x00000400000a9802 */ /* 0x000fe20000000f00 */
[----:B------:R-:W-:Y:S01]  /*10a0*/  SHFL.DOWN PT, R6, R8, 0x10, R5 ;  /* 0x0a00000008067989 */ /* 0x000fe200000e0005 */
[----:B------:R-:W-:Y:S02]  /*10b0*/  ISETP.GT.AND P0, PT, R0, R5, PT ;  /* 0x000000050000720c */ /* 0x000fe40003f04270 */
[----:B0-----:R-:W-:Y:S01]  /*10c0*/  @!P1 LEA R11, R13, R10, 0x18 ;  /* 0x0000000a0d0b9211 */ /* 0x001fe200078ec0ff */
        /* <DEDUP_REMOVED lines=13> */
[----:B------:R-:W0:Y:S04]  /*11a0*/  LDS.128 R16, [UR4+0x20] ;  /* 0x00002004ff107984 */ /* 0x000e280008000c00 */
[----:B-1----:R-:W1:Y:S01]  /*11b0*/  LDS.128 R8, [UR4+0x30] ;  /* 0x00003004ff087984 */ /* 0x002e620008000c00 */
[----:B0-----:R-:W-:-:S10]  /*11c0*/  DADD R16, R12, R16 ;  /* 0x000000000c107229 */ /* 0x001fd40000000010 */
[----:B------:R-:W-:Y:S02]  /*11d0*/  FSEL R2, R16, R12, P1 ;  /* 0x0000000c10027208 */ /* 0x000fe40000800000 */
[----:B------:R-:W-:Y:S02]  /*11e0*/  FSEL R3, R17, R13, P1 ;  /* 0x0000000d11037208 */ /* 0x000fe40000800000 */
[----:B------:R-:W-:Y:S01]  /*11f0*/  ISETP.GT.AND P1, PT, R4, 0x40, PT ;  /* 0x000000400400780c */ /* 0x000fe20003f24270 */
[----:B------:R-:W0:Y:S03]  /*1200*/  LDS.128 R12, [UR4+0x40] ;  /* 0x00004004ff0c7984 */ /* 0x000e260008000c00 */
        /* <DEDUP_REMOVED lines=65> */
[----:B------:R-:W1:Y:S01]  /*1620*/  LDS.64 R2, [UR4+0xb0] ;  /* 0x0000b004ff027984 */ /* 0x000e620008000a00 */
        /* <DEDUP_REMOVED lines=11> */
[----:B------:R-:W-:Y:S01]  /*16e0*/  FSEL R13, R3, R7, P1 ;  /* 0x00000007030d7208 */ /* 0x000fe20000800000 */
[----:B------:R-:W-:Y:S06]  /*16f0*/  BRA `(.L_x_105) ;  /* 0x0000001000107947 */ /* 0x000fec0003800000 */
.L_x_91:
[----:B------:R-:W0:Y:S01]  /*1700*/  S2R R0, SR_TID.X ;  /* 0x0000000000007919 */ /* 0x000e220000002100 */
[----:B------:R-:W0:Y:S02]  /*1710*/  LDC.64 R6, c[0x0][0x380] ;  /* 0x0000e000ff067b82 */ /* 0x000e240000000a00 */
[----:B0-----:R-:W-:-:S05]  /*1720*/  IMAD.WIDE.U32 R6, R0, 0x8, R6 ;  /* 0x0000000800067825 */ /* 0x001fca00078e0006 */
[----:B------:R-:W2:Y:S04]  /*1730*/  LDG.E.64.CONSTANT R20, desc[UR6][R6.64] ;  /* 0x0000000606147981 */ /* 0x000ea8000c1e9b00 */
[----:B------:R-:W2:Y:S04]  /*1740*/  LDG.E.64.CONSTANT R2, desc[UR6][R6.64+0x1400] ;  /* 0x0014000606027981 */ /* 0x000ea8000c1e9b00 */
[----:B------:R-:W3:Y:S04]  /*1750*/  LDG.E.64.CONSTANT R8, desc[UR6][R6.64+0x2800] ;  /* 0x0028000606087981 */ /* 0x000ee8000c1e9b00 */
[----:B------:R-:W4:Y:S04]  /*1760*/  LDG.E.64.CONSTANT R10, desc[UR6][R6.64+0x3c00] ;  /* 0x003c0006060a7981 */ /* 0x000f28000c1e9b00 */
[----:B------:R-:W5:Y:S04]  /*1770*/  LDG.E.64.CONSTANT R12, desc[UR6][R6.64+0x5000] ;  /* 0x00500006060c7981 */ /* 0x000f68000c1e9b00 */
[----:B------:R-:W5:Y:S04]  /*1780*/  LDG.E.64.CONSTANT R14, desc[UR6][R6.64+0x6400] ;  /* 0x00640006060e7981 */ /* 0x000f68000c1e9b00 */
[----:B------:R-:W5:Y:S04]  /*1790*/  LDG.E.64.CONSTANT R16, desc[UR6][R6.64+0x7800] ;  /* 0x0078000606107981 */ /* 0x000f68000c1e9b00 */
[----:B------:R-:W5:Y:S01]  /*17a0*/  LDG.E.64.CONSTANT R18, desc[UR6][R6.64+0x8c00] ;  /* 0x008c000606127981 */ /* 0x000f62000c1e9b00 */
[----:B------:R-:W-:Y:S01]  /*17b0*/  ISETP.GE.U32.AND P0, PT, R4, 0x2800, PT ;  /* 0x000028000400780c */ /* 0x000fe20003f06070 */
[----:B--2---:R-:W-:-:S08]  /*17c0*/  DADD R2, R20, R2 ;  /* 0x0000000014027229 */ /* 0x004fd00000000002 */
[----:B---3--:R-:W-:Y:S01]  /*17d0*/  DADD R2, R8, R2 ;  /* 0x0000000008027229 */ /* 0x008fe20000000002 */
[----:B------:R-:W-:-:S07]  /*17e0*/  IMAD.MOV.U32 R9, RZ, RZ, 0x1400 ;  /* 0x00001400ff097424 */ /* 0x000fce00078e00ff */
[----:B----4-:R-:W-:-:S08]  /*17f0*/  DADD R2, R10, R2 ;  /* 0x000000000a027229 */ /* 0x010fd00000000002 */
[----:B-----5:R-:W-:-:S08]  /*1800*/  DADD R2, R12, R2 ;  /* 0x000000000c027229 */ /* 0x020fd00000000002 */
[----:B------:R-:W-:-:S08]  /*1810*/  DADD R2, R14, R2 ;  /* 0x000000000e027229 */ /* 0x000fd00000000002 */
[----:B------:R-:W-:-:S08]  /*1820*/  DADD R2, R16, R2 ;  /* 0x0000000010027229 */ /* 0x000fd00000000002 */
[----:B------:R-:W-:Y:S01]  /*1830*/  DADD R2, R18, R2 ;  /* 0x0000000012027229 */ /* 0x000fe20000000002 */
[----:B------:R-:W-:Y:S10]  /*1840*/  @!P0 BRA `(.L_x_106) ;  /* 0x00000000006c8947 */ /* 0x000ff40003800000 */
[----:B------:R-:W0:Y:S01]  /*1850*/  LDC R26, c[0x0][0x390] ;  /* 0x0000e400ff1a7b82 */ /* 0x000e220000000800 */
[----:B------:R-:W-:Y:S02]  /*1860*/  VIADD R8, R4, 0xffffec00 ;  /* 0xffffec0004087836 */ /* 0x000fe40000000000 */
[----:B------:R-:W-:-:S07]  /*1870*/  IMAD.MOV.U32 R9, RZ, RZ, 0x1400 ;  /* 0x00001400ff097424 */ /* 0x000fce00078e00ff */
.L_x_108:
[----:B------:R-:W-:-:S05]  /*1880*/  IMAD.WIDE R12, R9, 0x8, R6 ;  /* 0x00000008090c7825 */ /* 0x000fca00078e0206 */
[----:B------:R-:W2:Y:S04]  /*1890*/  LDG.E.64.CONSTANT R4, desc[UR6][R12.64] ;  /* 0x000000060c047981 */ /* 0x000ea8000c1e9b00 */
[----:B------:R-:W3:Y:S04]  /*18a0*/  LDG.E.64.CONSTANT R14, desc[UR6][R12.64+0x1400] ;  /* 0x001400060c0e7981 */ /* 0x000ee8000c1e9b00 */
[----:B------:R-:W4:Y:S04]  /*18b0*/  LDG.E.64.CONSTANT R16, desc[UR6][R12.64+0x2800] ;  /* 0x002800060c107981 */ /* 0x000f28000c1e9b00 */
[----:B------:R-:W5:Y:S04]  /*18c0*/  LDG.E.64.CONSTANT R18, desc[UR6][R12.64+0x3c00] ;  /* 0x003c00060c127981 */ /* 0x000f68000c1e9b00 */
        /* <DEDUP_REMOVED lines=8> */
[----:B------:R-:W-:-:S08]  /*1950*/  DADD R4, R20, R4 ;  /* 0x0000000014047229 */ /* 0x000fd00000000004 */
[----:B------:R-:W-:Y:S01]  /*1960*/  DADD R22, R22, R4 ;  /* 0x0000000016167229 */ /* 0x000fe20000000004 */
[----:B0-----:R-:W-:-:S04]  /*1970*/  IMAD.MOV.U32 R4, RZ, RZ, R26 ;  /* 0x000000ffff047224 */ /* 0x001fc800078e001a */
[----:B------:R-:W-:-:S03]  /*1980*/  IMAD.IADD R2, R4, 0x1, -R9 ;  /* 0x0000000104027824 */ /* 0x000fc600078e0a09 */
[----:B------:R-:W-:Y:S02]  /*1990*/  DADD R22, R24, R22 ;  /* 0x0000000018167229 */ /* 0x000fe40000000016 */
[----:B------:R-:W-:-:S06]  /*19a0*/  ISETP.GE.AND P0, PT, R2, 0x1400, PT ;  /* 0x000014000200780c */ /* 0x000fcc0003f06270 */
[----:B------:R-:W-:-:S07]  /*19b0*/  DADD R2, R10, R22 ;  /* 0x000000000a027229 */ /* 0x000fce0000000016 */
[----:B------:R-:W-:Y:S05]  /*19c0*/  @!P0 BRA `(.L_x_107) ;  /* 0x0000000800348947 */ /* 0x000fea0003800000 */
[----:B------:R-:W-:-:S05]  /*19d0*/  VIADD R9, R9, 0x1400 ;  /* 0x0000140009097836 */ /* 0x000fca0000000000 */
[----:B------:R-:W-:-:S13]  /*19e0*/  ISETP.GT.AND P0, PT, R9, R8, PT ;  /* 0x000000080900720c */ /* 0x000fda0003f04270 */
[----:B------:R-:W-:Y:S05]  /*19f0*/  @!P0 BRA `(.L_x_108) ;  /* 0xfffffffc00a08947 */ /* 0x000fea000383ffff */
.L_x_106:
[----:B------:R-:W-:-:S13]  /*1a00*/  ISETP.GE.AND P0, PT, R9, R4, PT ;  /* 0x000000040900720c */ /* 0x000fda0003f06270 */
[----:B------:R-:W-:Y:S05]  /*1a10*/  @P0 BRA `(.L_x_107) ;  /* 0x0000000800200947 */ /* 0x000fea0003800000 */
[----:B------:R-:W-:Y:S01]  /*1a20*/  IMAD.IADD R39, R4, 0x1, -R9 ;  /* 0x0000000104277824 */ /* 0x000fe200078e0a09 */
[----:B------:R-:W-:Y:S04]  /*1a30*/  BSSY.RECONVERGENT B1, `(.L_x_107) ;  /* 0x0000086000017945 */ /* 0x000fe80003800200 */
[----:B------:R-:W-:-:S13]  /*1a40*/  ISETP.GE.AND P0, PT, R0, R39, PT ;  /* 0x000000270000720c */ /* 0x000fda0003f06270 */
[----:B------:R-:W-:Y:S05]  /*1a50*/  @P0 BRA `(.L_x_109) ;  /* 0x00000008000c0947 */ /* 0x000fea0003800000 */
[----:B------:R-:W-:Y:S01]  /*1a60*/  LOP3.LUT R5, RZ, R0, RZ, 0x33, !PT ;  /* 0x00000000ff057212 */ /* 0x000fe200078e33ff */
[----:B------:R-:W-:Y:S01]  /*1a70*/  BSSY.RECONVERGENT B2, `(.L_x_110) ;  /* 0x0000017000027945 */ /* 0x000fe20003800200 */
[----:B------:R-:W-:Y:S02]  /*1a80*/  IMAD.MOV.U32 R38, RZ, RZ, R0 ;  /* 0x000000ffff267224 */ /* 0x000fe400078e0000 */
[----:B------:R-:W-:-:S04]  /*1a90*/  IADD3 R5, PT, PT, -R9, R4, R5 ;  /* 0x0000000409057210 */ /* 0x000fc80007ffe105 */
[C---:B------:R-:W-:Y:S01]  /*1aa0*/  ISETP.GE.U32.AND P1, PT, R5.reuse, 0x780, PT ;  /* 0x000007800500780c */ /* 0x040fe20003f26070 */
[----:B------:R-:W-:-:S05]  /*1ab0*/  IMAD.HI.U32 R4, R5, -0x33333333, RZ ;  /* 0xcccccccd05047827 */ /* 0x000fca00078e00ff */
[----:B------:R-:W-:-:S04]  /*1ac0*/  SHF.R.U32.HI R4, RZ, 0x9, R4 ;  /* 0x00000009ff047819 */ /* 0x000fc80000011604 */
[----:B------:R-:W-:-:S04]  /*1ad0*/  LOP3.LUT R6, R4, 0x3, RZ, 0xc0, !PT ;  /* 0x0000000304067812 */ /* 0x000fc800078ec0ff */
[----:B------:R-:W-:-:S13]  /*1ae0*/  ISETP.NE.AND P0, PT, R6, 0x3, PT ;  /* 0x000000030600780c */ /* 0x000fda0003f05270 */
[----:B------:R-:W-:Y:S05]  /*1af0*/  @!P0 BRA `(.L_x_111) ;  /* 0x0000000000388947 */ /* 0x000fea0003800000 */
[----:B------:R-:W0:Y:S01]  /*1b00*/  LDC.64 R6, c[0x0][0x380] ;  /* 0x0000e000ff067b82 */ /* 0x000e220000000a00 */
[----:B------:R-:W-:Y:S02]  /*1b10*/  VIADD R4, R4, 0x1 ;  /* 0x0000000104047836 */ /* 0x000fe40000000000 */
[----:B------:R-:W-:Y:S02]  /*1b20*/  IMAD.IADD R11, R0, 0x1, R9 ;  /* 0x00000001000b7824 */ /* 0x000fe400078e0209 */
[----:B------:R-:W-:Y:S01]  /*1b30*/  IMAD.MOV.U32 R38, RZ, RZ, R0 ;  /* 0x000000ffff267224 */ /* 0x000fe200078e0000 */
[----:B------:R-:W-:-:S05]  /*1b40*/  LOP3.LUT R4, R4, 0x3, RZ, 0xc0, !PT ;  /* 0x0000000304047812 */ /* 0x000fca00078ec0ff */
[----:B------:R-:W-:-:S07]  /*1b50*/  IMAD.MOV R8, RZ, RZ, -R4 ;  /* 0x000000ffff087224 */ /* 0x000fce00078e0a04 */
.L_x_112:
[----:B0-----:R-:W-:-:S06]  /*1b60*/  IMAD.WIDE.U32 R4, R11, 0x8, R6 ;  /* 0x000000080b047825 */ /* 0x001fcc00078e0006 */
[----:B------:R-:W2:Y:S01]  /*1b70*/  LDG.E.64.CONSTANT R4, desc[UR6][R4.64] ;  /* 0x0000000604047981 */ /* 0x000ea2000c1e9b00 */
[----:B------:R-:W-:Y:S02]  /*1b80*/  VIADD R8, R8, 0x1 ;  /* 0x0000000108087836 */ /* 0x000fe40000000000 */
[----:B------:R-:W-:Y:S02]  /*1b90*/  VIADD R38, R38, 0x280 ;  /* 0x0000028026267836 */ /* 0x000fe40000000000 */
[----:B------:R-:W-:Y:S01]  /*1ba0*/  VIADD R11, R11, 0x280 ;  /* 0x000002800b0b7836 */ /* 0x000fe20000000000 */
[----:B------:R-:W-:Y:S01]  /*1bb0*/  ISETP.NE.AND P0, PT, R8, RZ, PT ;  /* 0x000000ff0800720c */ /* 0x000fe20003f05270 */
[----:B--2---:R-:W-:-:S12]  /*1bc0*/  DADD R2, R4, R2 ;  /* 0x0000000004027229 */ /* 0x004fd80000000002 */
[----:B------:R-:W-:Y:S05]  /*1bd0*/  @P0 BRA `(.L_x_112) ;  /* 0xfffffffc00e00947 */ /* 0x000fea000383ffff */
.L_x_111:
[----:B------:R-:W-:Y:S05]  /*1be0*/  BSYNC.RECONVERGENT B2 ;  /* 0x0000000000027941 */ /* 0x000fea0003800200 */
.L_x_110:
[----:B------:R-:W-:Y:S05]  /*1bf0*/  @!P1 BRA `(.L_x_109) ;  /* 0x0000000400a49947 */ /* 0x000fea0003800000 */
[----:B------:R-:W0:Y:S01]  /*1c00*/  LDCU.64 UR4, c[0x0][0x380] ;  /* 0x00007000ff0477ac */ /* 0x000e220008000a00 */
[----:B------:R-:W-:Y:S01]  /*1c10*/  IMAD.IADD R7, R39, 0x1, -R38 ;  /* 0x0000000127077824 */ /* 0x000fe200078e0a26 */
[C---:B------:R-:W-:Y:S01]  /*1c20*/  IADD3 R5, P0, PT, R38.reuse, R9, RZ ;  /* 0x0000000926057210 */ /* 0x040fe20007f1e0ff */
[----:B------:R-:W-:Y:S01]  /*1c30*/  BSSY.RECONVERGENT B2, `(.L_x_113) ;  /* 0x000003a000027945 */ /* 0x000fe20003800200 */
[----:B------:R-:W-:Y:S02]  /*1c40*/  IMAD.IADD R40, R38, 0x1, R9 ;  /* 0x0000000126287824 */ /* 0x000fe400078e0209 */
        /* <DEDUP_REMOVED lines=10> */
.L_x_115:
[----:B------:R-:W0:Y:S01]  /*1cf0*/  LDC.64 R30, c[0x0][0x380] ;  /* 0x0000e000ff1e7b82 */ /* 0x000e220000000a00 */
[----:B------:R-:W2:Y:S04]  /*1d00*/  LDG.E.64.CONSTANT R8, desc[UR6][R4.64+-0x1400] ;  /* 0xffec000604087981 */ /* 0x000ea8000c1e9b00 */
[----:B------:R-:W3:Y:S01]  /*1d10*/  LDG.E.64.CONSTANT R10, desc[UR6][R4.64] ;  /* 0x00000006040a7981 */ /* 0x000ee2000c1e9b00 */
[----:B------:R-:W-:-:S03]  /*1d20*/  VIADD R15, R40, 0xa00 ;  /* 0x00000a00280f7836 */ /* 0x000fc60000000000 */
[----:B------:R-:W4:Y:S04]  /*1d30*/  LDG.E.64.CONSTANT R12, desc[UR6][R4.64+0x1400] ;  /* 0x00140006040c7981 */ /* 0x000f28000c1e9b00 */
[----:B------:R-:W5:Y:S04]  /*1d40*/  LDG.E.64.CONSTANT R16, desc[UR6][R4.64+0x3c00] ;  /* 0x003c000604107981 */ /* 0x000f68000c1e9b00 */
[----:B------:R-:W5:Y:S01]  /*1d50*/  LDG.E.64.CONSTANT R18, desc[UR6][R4.64+0x5000] ;  /* 0x0050000604127981 */ /* 0x000f62000c1e9b00 */
[----:B------:R-:W-:-:S03]  /*1d60*/  VIADD R23, R40, 0x1400 ;  /* 0x0000140028177836 */ /* 0x000fc60000000000 */
[----:B------:R-:W5:Y:S01]  /*1d70*/  LDG.E.64.CONSTANT R20, desc[UR6][R4.64+0x6400] ;  /* 0x0064000604147981 */ /* 0x000f62000c1e9b00 */
[----:B0-----:R-:W-:-:S03]  /*1d80*/  IMAD.WIDE.U32 R6, R40, 0x8, R30 ;  /* 0x0000000828067825 */ /* 0x001fc600078e001e */
[----:B------:R-:W5:Y:S04]  /*1d90*/  LDG.E.64.CONSTANT R24, desc[UR6][R4.64+0x8c00] ;  /* 0x008c000604187981 */ /* 0x000f68000c1e9b00 */
[----:B------:R-:W5:Y:S04]  /*1da0*/  LDG.E.64.CONSTANT R26, desc[UR6][R4.64+0xa000] ;  /* 0x00a00006041a7981 */ /* 0x000f68000c1e9b00 */
[----:B------:R-:W2:Y:S01]  /*1db0*/  LDG.E.64.CONSTANT R6, desc[UR6][R6.64] ;  /* 0x0000000606067981 */ /* 0x000ea2000c1e9b00 */
[----:B------:R-:W-:-:S03]  /*1dc0*/  IMAD.WIDE.U32 R14, R15, 0x8, R30 ;  /* 0x000000080f0e7825 */ /* 0x000fc600078e001e */
[----:B------:R-:W5:Y:S04]  /*1dd0*/  LDG.E.64.CONSTANT R28, desc[UR6][R4.64+0xb400] ;  /* 0x00b40006041c7981 */ /* 0x000f68000c1e9b00 */
[----:B------:R-:W5:Y:S01]  /*1de0*/  LDG.E.64.CONSTANT R14, desc[UR6][R14.64] ;  /* 0x000000060e0e7981 */ /* 0x000f62000c1e9b00 */
[----:B------:R-:W-:-:S03]  /*1df0*/  IMAD.WIDE.U32 R22, R23, 0x8, R30 ;  /* 0x0000000817167825 */ /* 0x000fc600078e001e */
[----:B------:R-:W5:Y:S04]  /*1e00*/  LDG.E.64.CONSTANT R34, desc[UR6][R4.64+0xf000] ;  /* 0x00f0000604227981 */ /* 0x000f68000c1e9b00 */
[----:B------:R-:W5:Y:S01]  /*1e10*/  LDG.E.64.CONSTANT R22, desc[UR6][R22.64] ;  /* 0x0000000616167981 */ /* 0x000f62000c1e9b00 */
[----:B------:R-:W-:-:S03]  /*1e20*/  VIADD R33, R40, 0x1e00 ;  /* 0x00001e0028217836 */ /* 0x000fc60000000000 */
[----:B------:R-:W5:Y:S01]  /*1e30*/  LDG.E.64.CONSTANT R36, desc[UR6][R4.64+0x10400] ;  /* 0x0104000604247981 */ /* 0x000f62000c1e9b00 */
[----:B------:R-:W-:-:S03]  /*1e40*/  IMAD.WIDE.U32 R30, R33, 0x8, R30 ;  /* 0x00000008211e7825 */ /* 0x000fc600078e001e */
[----:B------:R0:W5:Y:S04]  /*1e50*/  LDG.E.64.CONSTANT R32, desc[UR6][R4.64+0xdc00] ;  /* 0x00dc000604207981 */ /* 0x000168000c1e9b00 */
[----:B------:R-:W5:Y:S01]  /*1e60*/  LDG.E.64.CONSTANT R30, desc[UR6][R30.64] ;  /* 0x000000061e1e7981 */ /* 0x000f62000c1e9b00 */
[----:B------:R-:W-:-:S05]  /*1e70*/  VIADD R38, R38, 0x2800 ;  /* 0x0000280026267836 */ /* 0x000fca0000000000 */
[----:B------:R-:W-:Y:S02]  /*1e80*/  ISETP.GE.AND P1, PT, R38, R41, PT ;  /* 0x000000292600720c */ /* 0x000fe40003f26270 */
[----:B0-----:R-:W-:Y:S01]  /*1e90*/  IADD3 R4, P2, PT, R4, 0x14000, RZ ;  /* 0x0001400004047810 */ /* 0x001fe20007f5e0ff */
[----:B------:R-:W-:-:S04]  /*1ea0*/  VIADD R40, R40, 0x2800 ;  /* 0x0000280028287836 */ /* 0x000fc80000000000 */
[----:B------:R-:W-:Y:S01]  /*1eb0*/  IMAD.X R5, RZ, RZ, R5, P2 ;  /* 0x000000ffff057224 */ /* 0x000fe200010e0605 */
[----:B--2---:R-:W-:-:S08]  /*1ec0*/  DADD R6, R6, R2 ;  /* 0x0000000006067229 */ /* 0x004fd00000000002 */
[----:B------:R-:W-:-:S08]  /*1ed0*/  DADD R6, R6, R8 ;  /* 0x0000000006067229 */ /* 0x000fd00000000008 */
        /* <DEDUP_REMOVED lines=15> */
.L_x_114:
[----:B------:R-:W-:Y:S05]  /*1fd0*/  BSYNC.RECONVERGENT B2 ;  /* 0x0000000000027941 */ /* 0x000fea0003800200 */
.L_x_113:
[----:B------:R-:W-:Y:S01]  /*1fe0*/  IMAD.IADD R6, R39, 0x1, -R38 ;  /* 0x0000000127067824 */ /* 0x000fe200078e0a26 */
[----:B------:R-:W-:Y:S04]  /*1ff0*/  BSSY.RECONVERGENT B2, `(.L_x_116) ;  /* 0x000001d000027945 */ /* 0x000fe80003800200 */
[----:B------:R-:W-:-:S13]  /*2000*/  ISETP.GT.AND P1, PT, R6, 0xa00, PT ;  /* 0x00000a000600780c */ /* 0x000fda0003f24270 */
[----:B------:R-:W-:Y:S05]  /*2010*/  @!P1 BRA `(.L_x_117) ;  /* 0x0000000000689947 */ /* 0x000fea0003800000 */
[----:B------:R-:W0:Y:S01]  /*2020*/  LDC.64 R14, c[0x0][0x380] ;  /* 0x0000e000ff0e7b82 */ /* 0x000e220000000a00 */
[----:B------:R-:W2:Y:S04]  /*2030*/  LDG.E.64.CONSTANT R8, desc[UR6][R4.64+-0x1400] ;  /* 0xffec000604087981 */ /* 0x000ea8000c1e9b00 */
[----:B------:R-:W3:Y:S01]  /*2040*/  LDG.E.64.CONSTANT R10, desc[UR6][R4.64] ;  /* 0x00000006040a7981 */ /* 0x000ee2000c1e9b00 */
[----:B------:R-:W-:-:S03]  /*2050*/  VIADD R17, R40, 0xa00 ;  /* 0x00000a0028117836 */ /* 0x000fc60000000000 */
[----:B------:R-:W4:Y:S04]  /*2060*/  LDG.E.64.CONSTANT R12, desc[UR6][R4.64+0x1400] ;  /* 0x00140006040c7981 */ /* 0x000f28000c1e9b00 */
[----:B------:R-:W5:Y:S04]  /*2070*/  LDG.E.64.CONSTANT R18, desc[UR6][R4.64+0x5000] ;  /* 0x0050000604127981 */ /* 0x000f68000c1e9b00 */
[----:B------:R1:W5:Y:S01]  /*2080*/  LDG.E.64.CONSTANT R20, desc[UR6][R4.64+0x6400] ;  /* 0x0064000604147981 */ /* 0x000362000c1e9b00 */
[----:B0-----:R-:W-:-:S06]  /*2090*/  IMAD.WIDE.U32 R6, R40, 0x8, R14 ;  /* 0x0000000828067825 */ /* 0x001fcc00078e000e */
[----:B------:R-:W2:Y:S01]  /*20a0*/  LDG.E.64.CONSTANT R6, desc[UR6][R6.64] ;  /* 0x0000000606067981 */ /* 0x000ea2000c1e9b00 */
[----:B------:R-:W-:-:S03]  /*20b0*/  IMAD.WIDE.U32 R14, R17, 0x8, R14 ;  /* 0x00000008110e7825 */ /* 0x000fc600078e000e */
[----:B------:R-:W5:Y:S04]  /*20c0*/  LDG.E.64.CONSTANT R16, desc[UR6][R4.64+0x3c00] ;  /* 0x003c000604107981 */ /* 0x000f68000c1e9b00 */
[----:B------:R-:W5:Y:S01]  /*20d0*/  LDG.E.64.CONSTANT R14, desc[UR6][R14.64] ;  /* 0x000000060e0e7981 */ /* 0x000f62000c1e9b00 */
[----:B------:R-:W-:Y:S01]  /*20e0*/  PLOP3.LUT P0, PT, PT, PT, PT, 0x8, 0x80 ;  /* 0x000000000080781c */ /* 0x000fe20003f0e170 */
[----:B------:R-:W-:Y:S02]  /*20f0*/  VIADD R38, R38, 0x1400 ;  /* 0x0000140026267836 */ /* 0x000fe40000000000 */
[----:B------:R-:W-:Y:S01]  /*2100*/  VIADD R40, R40, 0x1400 ;  /* 0x0000140028287836 */ /* 0x000fe20000000000 */
[----:B--2---:R-:W-:-:S08]  /*2110*/  DADD R2, R2, R6 ;  /* 0x0000000002027229 */ /* 0x004fd00000000006 */
[----:B------:R-:W-:-:S08]  /*2120*/  DADD R2, R2, R8 ;  /* 0x0000000002027229 */ /* 0x000fd00000000008 */
[----:B---3--:R-:W-:-:S08]  /*2130*/  DADD R2, R2, R10 ;  /* 0x0000000002027229 */ /* 0x008fd0000000000a */
[----:B----4-:R-:W-:-:S08]  /*2140*/  DADD R2, R2, R12 ;  /* 0x0000000002027229 */ /* 0x010fd0000000000c */
[----:B-----5:R-:W-:-:S08]  /*2150*/  DADD R2, R2, R14 ;  /* 0x0000000002027229 */ /* 0x020fd0000000000e */
[----:B------:R-:W-:Y:S01]  /*2160*/  DADD R2, R2, R16 ;  /* 0x0000000002027229 */ /* 0x000fe20000000010 */
[----:B------:R-:W-:-:S07]  /*2170*/  IADD3 R6, P1, PT, R4, 0xa000, RZ ;  /* 0x0000a00004067810 */ /* 0x000fce0007f3e0ff */
[----:B------:R-:W-:Y:S01]  /*2180*/  DADD R2, R2, R18 ;  /* 0x0000000002027229 */ /* 0x000fe20000000012 */
[----:B-1----:R-:W-:Y:S02]  /*2190*/  IMAD.X R5, RZ, RZ, R5, P1 ;  /* 0x000000ffff057224 */ /* 0x002fe400008e0605 */
[----:B------:R-:W-:-:S05]  /*21a0*/  IMAD.MOV.U32 R4, RZ, RZ, R6 ;  /* 0x000000ffff047224 */ /* 0x000fca00078e0006 */
[----:B------:R-:W-:-:S11]  /*21b0*/  DADD R2, R2, R20 ;  /* 0x0000000002027229 */ /* 0x000fd60000000014 */
.L_x_117:
[----:B------:R-:W-:Y:S05]  /*21c0*/  BSYNC.RECONVERGENT B2 ;  /* 0x0000000000027941 */ /* 0x000fea0003800200 */
.L_x_116:
[----:B------:R-:W-:-:S13]  /*21d0*/  ISETP.LT.OR P0, PT, R38, R39, P0 ;  /* 0x000000272600720c */ /* 0x000fda0000701670 */
[----:B------:R-:W-:Y:S05]  /*21e0*/  @!P0 BRA `(.L_x_109) ;  /* 0x0000000000288947 */ /* 0x000fea0003800000 */
[----:B------:R-:W0:Y:S01]  /*21f0*/  LDC.64 R6, c[0x0][0x380] ;  /* 0x0000e000ff067b82 */ /* 0x000e220000000a00 */
[----:B------:R-:W2:Y:S04]  /*2200*/  LDG.E.64.CONSTANT R8, desc[UR6][R4.64] ;  /* 0x0000000604087981 */ /* 0x000ea8000c1e9b00 */
[----:B------:R-:W3:Y:S01]  /*2210*/  LDG.E.64.CONSTANT R10, desc[UR6][R4.64+0x1400] ;  /* 0x00140006040a7981 */ /* 0x000ee2000c1e9b00 */
[----:B0-----:R-:W-:-:S03]  /*2220*/  IMAD.WIDE.U32 R40, R40, 0x8, R6 ;  /* 0x0000000828287825 */ /* 0x001fc600078e0006 */
[----:B------:R-:W4:Y:S04]  /*2230*/  LDG.E.64.CONSTANT R6, desc[UR6][R4.64+-0x1400] ;  /* 0xffec000604067981 */ /* 0x000f28000c1e9b00 */
[----:B------:R-:W5:Y:S02]  /*2240*/  LDG.E.64.CONSTANT R40, desc[UR6][R40.64] ;  /* 0x0000000628287981 */ /* 0x000f64000c1e9b00 */
[----:B-----5:R-:W-:-:S08]  /*2250*/  DADD R2, R2, R40 ;  /* 0x0000000002027229 */ /* 0x020fd00000000028 */
[----:B----4-:R-:W-:-:S08]  /*2260*/  DADD R2, R2, R6 ;  /* 0x0000000002027229 */ /* 0x010fd00000000006 */
[----:B--2---:R-:W-:-:S08]  /*2270*/  DADD R2, R2, R8 ;  /* 0x0000000002027229 */ /* 0x004fd00000000008 */
[----:B---3--:R-:W-:-:S11]  /*2280*/  DADD R2, R2, R10 ;  /* 0x0000000002027229 */ /* 0x008fd6000000000a */
.L_x_109:
[----:B------:R-:W-:Y:S05]  /*2290*/  BSYNC.RECONVERGENT B1 ;  /* 0x0000000000017941 */ /* 0x000fea0003800200 */
.L_x_107:
        /* <DEDUP_REMOVED lines=16> */
[----:B------:R-:W-:Y:S01]  /*23a0*/  SHFL.DOWN PT, R2, R4, 0x4, 0x1f ;  /* 0x08801f0004027f89 */ /* 0x000fe200000e0000 */
[----:B------:R-:W-:Y:S02]  /*23b0*/  @!P1 MOV R7, 0x400 ;  /* 0x0000040000079802 */ /* 0x000fe40000000f00 */
[----:B------:R-:W-:Y:S01]  /*23c0*/  @!P1 SHF.R.U32.HI R6, RZ, 0x2, R0 ;  /* 0x00000002ff069819 */ /* 0x000fe20000011600 */
[----:B------:R-:W0:Y:S01]  /*23d0*/  SHFL.DOWN PT, R3, R5, 0x4, 0x1f ;  /* 0x08801f0005037f89 */ /* 0x000e2200000e0000 */
[----:B-1----:R-:W-:-:S02]  /*23e0*/  @!P1 LEA R7, R12, R7, 0x18 ;  /* 0x000000070c079211 */ /* 0x002fc400078ec0ff */
[----:B------:R-:W-:-:S05]  /*23f0*/  @!P1 LOP3.LUT R6, R6, 0xf8, RZ, 0xc0, !PT ;  /* 0x000000f806069812 */ /* 0x000fca00078ec0ff */
[----:B------:R-:W-:Y:S01]  /*2400*/  @!P1 IMAD.IADD R7, R6, 0x1, R7 ;  /* 0x0000000106079824 */ /* 0x000fe200078e0207 */
        /* <DEDUP_REMOVED lines=22> */
[----:B------:R-:W1:Y:S04]  /*2570*/  LDS.128 R8, [UR4+0x20] ;  /* 0x00002004ff087984 */ /* 0x000e680008000c00 */
[----:B------:R-:W2:Y:S04]  /*2580*/  LDS.128 R16, [UR4+0x30] ;  /* 0x00003004ff107984 */ /* 0x000ea80008000c00 */
[----:B0-----:R-:W0:Y:S01]  /*2590*/  LDS.128 R4, [UR4+0x40] ;  /* 0x00004004ff047984 */ /* 0x001e220008000c00 */
[----:B-1----:R-:W-:-:S03]  /*25a0*/  DADD R8, R12, R8 ;  /* 0x000000000c087229 */ /* 0x002fc60000000008 */
[----:B------:R-:W-:Y:S05]  /*25b0*/  LDS.128 R12, [UR4+0x60] ;  /* 0x00006004ff0c7984 */ /* 0x000fea0008000c00 */
[----:B------:R-:W-:Y:S02]  /*25c0*/  DADD R2, R8, R10 ;  /* 0x0000000008027229 */ /* 0x000fe4000000000a */
[----:B------:R-:W1:Y:S06]  /*25d0*/  LDS.128 R8, [UR4+0x50] ;  /* 0x00005004ff087984 */ /* 0x000e6c0008000c00 */
[----:B--2---:R-:W-:-:S08]  /*25e0*/  DADD R2, R2, R16 ;  /* 0x0000000002027229 */ /* 0x004fd00000000010 */
[----:B------:R-:W-:-:S08]  /*25f0*/  DADD R2, R2, R18 ;  /* 0x0000000002027229 */ /* 0x000fd00000000012 */
[----:B0-----:R-:W-:-:S08]  /*2600*/  DADD R2, R2, R4 ;  /* 0x0000000002027229 */ /* 0x001fd00000000004 */
[----:B------:R-:W-:Y:S01]  /*2610*/  DADD R2, R2, R6 ;  /* 0x0000000002027229 */ /* 0x000fe20000000006 */
[----:B------:R-:W0:Y:S07]  /*2620*/  LDS.128 R4, [UR4+0x70] ;  /* 0x00007004ff047984 */ /* 0x000e2e0008000c00 */
[----:B-1----:R-:W-:-:S08]  /*2630*/  DADD R2, R2, R8 ;  /* 0x0000000002027229 */ /* 0x002fd00000000008 */
[----:B------:R-:W-:Y:S01]  /*2640*/  DADD R2, R2, R10 ;  /* 0x0000000002027229 */ /* 0x000fe2000000000a */
[----:B------:R-:W1:Y:S07]  /*2650*/  LDS.128 R8, [UR4+0x80] ;  /* 0x00008004ff087984 */ /* 0x000e6e0008000c00 */
[----:B------:R-:W-:-:S08]  /*2660*/  DADD R2, R2, R12 ;  /* 0x0000000002027229 */ /* 0x000fd0000000000c */
[----:B------:R-:W-:Y:S01]  /*2670*/  DADD R2, R2, R14 ;  /* 0x0000000002027229 */ /* 0x000fe2000000000e */
[----:B------:R-:W2:Y:S07]  /*2680*/  LDS.128 R12, [UR4+0x90] ;  /* 0x00009004ff0c7984 */ /* 0x000eae0008000c00 */
[----:B0-----:R-:W-:-:S08]  /*2690*/  DADD R2, R2, R4 ;  /* 0x0000000002027229 */ /* 0x001fd00000000004 */
[----:B------:R-:W-:Y:S01]  /*26a0*/  DADD R2, R2, R6 ;  /* 0x0000000002027229 */ /* 0x000fe20000000006 */
[----:B------:R-:W0:Y:S07]  /*26b0*/  LDS.128 R4, [UR4+0xa0] ;  /* 0x0000a004ff047984 */ /* 0x000e2e0008000c00 */
[----:B-1----:R-:W-:Y:S01]  /*26c0*/  DADD R2, R2, R8 ;  /* 0x0000000002027229 */ /* 0x002fe20000000008 */
[----:B------:R-:W1:Y:S07]  /*26d0*/  LDS.64 R8, [UR4+0xb0] ;  /* 0x0000b004ff087984 */ /* 0x000e6e0008000a00 */
[----:B------:R-:W-:-:S08]  /*26e0*/  DADD R2, R2, R10 ;  /* 0x0000000002027229 */ /* 0x000fd0000000000a */
[----:B--2---:R-:W-:-:S08]  /*26f0*/  DADD R2, R2, R12 ;  /* 0x0000000002027229 */ /* 0x004fd0000000000c */
[----:B------:R-:W-:-:S08]  /*2700*/  DADD R2, R2, R14 ;  /* 0x0000000002027229 */ /* 0x000fd0000000000e */
[----:B0-----:R-:W-:-:S08]  /*2710*/  DADD R2, R2, R4 ;  /* 0x0000000002027229 */ /* 0x001fd00000000004 */
[----:B------:R-:W-:-:S08]  /*2720*/  DADD R2, R2, R6 ;  /* 0x0000000002027229 */ /* 0x000fd00000000006 */
[----:B-1----:R-:W-:-:S11]  /*2730*/  DADD R12, R2, R8 ;  /* 0x00000000020c7229 */ /* 0x002fd60000000008 */
.L_x_105:
[----:B------:R-:W-:Y:S05]  /*2740*/  BSYNC.RECONVERGENT B0 ;  /* 0x0000000000007941 */ /* 0x000fea0003800200 */
.L_x_90:
[----:B------:R-:W-:Y:S05]  /*2750*/  @P0 EXIT ;  /* 0x000000000000094d */ /* 0x000fea0003800000 */
[----:B------:R-:W1:Y:S01]  /*2760*/  LDCU.64 UR4, c[0x0][0x398] ;  /* 0x00007300ff0477ac */ /* 0x000e620008000a00 */
[----:B0-----:R-:W0:Y:S01]  /*2770*/  LDC.64 R2, c[0x0][0x388] ;  /* 0x0000e200ff027b82 */ /* 0x001e220000000a00 */
[----:B-1----:R-:W-:-:S07]  /*2780*/  DADD R12, R12, UR4 ;  /* 0x000000040c0c7e29 */ /* 0x002fce0008000000 */
[----:B0-----:R-:W-:Y:S01]  /*2790*/  STG.E.64 desc[UR6][R2.64], R12 ;  /* 0x0000000c02007986 */ /* 0x001fe2000c101b06 */
[----:B------:R-:W-:Y:S05]  /*27a0*/  EXIT ;  /* 0x000000000000794d */ /* 0x000fea0003800000 */
.L_x_118:
        /* <DEDUP_REMOVED lines=13> */
.L_x_301:


//--------------------- .text._ZN3cub18CUB_300001_SM_10006detail6reduce18DeviceReduceKernelINS2_10policy_hubIdjN4cuda3std3__44plusIdEEE10Policy1000EN6thrust24THRUST_300001_SM_1000_NS6detail15normal_iteratorINSD_10device_ptrIdEEEEjS9_dNS7_10__identityEEEvT0_PT3_T1_NS0_13GridEvenShareISN_EET2_T4_ --------------------------
	.section	.text._ZN3cub18CUB_300001_SM_10006detail6reduce18DeviceReduceKernelINS2_10policy_hubIdjN4cuda3std3__44plusIdEEE10Policy1000EN6thrust24THRUST_300001_SM_1000_NS6detail15normal_iteratorINSD_10device_ptrIdEEEEjS9_dNS7_10__identityEEEvT0_PT3_T1_NS0_13GridEvenShareISN_EET2_T4_,"ax",@progbits
	.align	128
        .global         _ZN3cub18CUB_300001_SM_10006detail6reduce18DeviceReduceKernelINS2_10policy_hubIdjN4cuda3std3__44plusIdEEE10Policy1000EN6thrust24THRUST_300001_SM_1000_NS6detail15normal_iteratorINSD_10device_ptrIdEEEEjS9_dNS7_10__identityEEEvT0_PT3_T1_NS0_13GridEvenShareISN_EET2_T4_
        .type           _ZN3cub18CUB_300001_SM_10006detail6reduce18DeviceReduceKernelINS2_10policy_hubIdjN4cuda3std3__44plusIdEEE10Policy1000EN6thrust24THRUST_300001_SM_1000_NS6detail15normal_iteratorINSD_10device_ptrIdEEEEjS9_dNS7_10__identityEEEvT0_PT3_T1_NS0_13GridEvenShareISN_EET2_T4_,@function
        .size           _ZN3cub18CUB_300001_SM_10006detail6reduce18DeviceReduceKernelINS2_10policy_hubIdjN4cuda3std3__44plusIdEEE10Policy1000EN6thrust24THRUST_300001_SM_1000_NS6detail15normal_iteratorINSD_10device_ptrIdEEEEjS9_dNS7_10__identityEEEvT0_PT3_T1_NS0_13GridEvenShareISN_EET2_T4_,(.L_x_302 - _ZN3cub18CUB_300001_SM_10006detail6reduce18DeviceReduceKernelINS2_10policy_hubIdjN4cuda3std3__44plusIdEEE10Policy1000EN6thrust24THRUST_300001_SM_1000_NS6detail15normal_iteratorINSD_10device_ptrIdEEEEjS9_dNS7_10__identityEEEvT0_PT3_T1_NS0_13GridEvenShareISN_EET2_T4_)
        .other          _ZN3cub18CUB_300001_SM_10006detail6reduce18DeviceReduceKernelINS2_10policy_hubIdjN4cuda3std3__44plusIdEEE10Policy1000EN6thrust24THRUST_300001_SM_1000_NS6detail15normal_iteratorINSD_10device_ptrIdEEEEjS9_dNS7_10__identityEEEvT0_PT3_T1_NS0_13GridEvenShareISN_EET2_T4_,@"STO_CUDA_ENTRY STV_DEFAULT"
_ZN3cub18CUB_300001_SM_10006detail6reduce18DeviceReduceKernelINS2_10policy_hubIdjN4cuda3std3__44plusIdEEE10Policy1000EN6thrust24THRUST_300001_SM_1000_NS6detail15normal_iteratorINSD_10device_ptrIdEEEEjS9_dNS7_10__identityEEEvT0_PT3_T1_NS0_13GridEvenShareISN_EET2_T4_:
.text._ZN3cub18CUB_300001_SM_10006detail6reduce18DeviceReduceKernelINS2_10policy_hubIdjN4cuda3std3__44plusIdEEE10Policy1000EN6thrust24THRUST_300001_SM_1000_NS6detail15normal_iteratorINSD_10device_ptrIdEEEEjS9_dNS7_10__identityEEEvT0_PT3_T1_NS0_13GridEvenShareISN_EET2_T4_:
[----:B------:R-:W-:Y:S08]  /*0000*/  LDC R1, c[0x0][0x37c] ;  /* 0x0000df00ff017b82 */ /* 0x000ff00000000800 */
[----:B------:R-:W0:Y:S01]  /*0010*/  S2UR UR9, SR_CTAID.X ;  /* 0x00000000000979c3 */ /* 0x000e220000002500 */
[----:B------:R-:W1:Y:S01]  /*0020*/  LDCU.64 UR12, c[0x0][0x3a8] ;  /* 0x00007500ff0c77ac */ /* 0x000e620008000a00 */
[----:B------:R-:W-:Y:S01]  /*0030*/  BSSY.RECONVERGENT B0, `(.L_x_119) ;  /* 0x00002d4000007945 */ /* 0x000fe20003800200 */
[----:B------:R-:W2:Y:S01]  /*0040*/  LDCU.64 UR10, c[0x0][0x358] ;  /* 0x00006b00ff0a77ac */ /* 0x000ea20008000a00 */
[----:B-1----:R-:W-:Y:S01]  /*0050*/  IMAD.U32 R4, RZ, RZ, UR12 ;  /* 0x0000000cff047e24 */ /* 0x002fe2000f8e00ff */
[----:B------:R-:W-:-:S02]  /*0060*/  UIMAD UR8, UR13, 0x1400, URZ ;  /* 0x000014000d0878a4 */ /* 0x000fc4000f8e02ff */
[----:B0-----:R-:W-:-:S06]  /*0070*/  UIMAD UR4, UR9, 0x1400, URZ ;  /* 0x00001400090478a4 */ /* 0x001fcc000f8e02ff */
[----:B------:R-:W-:-:S05]  /*0080*/  VIADD R0, R4, -UR4 ;  /* 0x8000000404007c36 */ /* 0x000fca0008000000 */
[----:B------:R-:W-:-:S13]  /*0090*/  ISETP.GT.U32.AND P0, PT, R0, 0x13ff, PT ;  /* 0x000013ff0000780c */ /* 0x000fda0003f04070 */
[----:B--2---:R-:W-:Y:S05]  /*00a0*/  @P0 BRA `(.L_x_120) ;  /* 0x0000001800380947 */ /* 0x004fea0003800000 */
[----:B------:R-:W0:Y:S01]  /*00b0*/  S2R R3, SR_TID.X ;  /* 0x0000000000037919 */ /* 0x000e220000002100 */
[----:B------:R-:W-:Y:S01]  /*00c0*/  BSSY.RECONVERGENT B1, `(.L_x_121) ;  /* 0x000000a000017945 */ /* 0x000fe20003800200 */
[----:B------:R-:W-:Y:S02]  /*00d0*/  CS2R R20, SRZ ;  /* 0x0000000000147805 */ /* 0x000fe4000001ff00 */
[----:B0-----:R-:W-:Y:S01]  /*00e0*/  ISETP.GE.U32.AND P0, PT, R3, R0, PT ;  /* 0x000000000300720c */ /* 0x001fe20003f06070 */
[----:B------:R-:W-:-:S12]  /*00f0*/  IMAD.MOV.U32 R19, RZ, RZ, R3 ;  /* 0x000000ffff137224 */ /* 0x000fd800078e0003 */
[----:B------:R-:W-:Y:S05]  /*0100*/  @P0 BRA `(.L_x_122) ;  /* 0x0000000000140947 */ /* 0x000fea0003800000 */
[----:B------:R-:W0:Y:S01]  /*0110*/  LDC.64 R20, c[0x0][0x380] ;  /* 0x0000e000ff147b82 */ /* 0x000e220000000a00 */
[----:B------:R-:W-:-:S04]  /*0120*/  VIADD R5, R3, UR4 ;  /* 0x0000000403057c36 */ /* 0x000fc80008000000 */
[----:B0-----:R-:W-:-:S06]  /*0130*/  IMAD.WIDE.U32 R20, R5, 0x8, R20 ;  /* 0x0000000805147825 */ /* 0x001fcc00078e0014 */
[----:B------:R-:W5:Y:S01]  /*0140*/  LDG.E.64 R20, desc[UR10][R20.64] ;  /* 0x0000000a14147981 */ /* 0x000f62000c1e1b00 */
[----:B------:R-:W-:-:S07]  /*0150*/  VIADD R19, R3, 0x280 ;  /* 0x0000028003137836 */ /* 0x000fce0000000000 */
.L_x_122:
[----:B------:R-:W-:Y:S05]  /*0160*/  BSYNC.RECONVERGENT B1 ;  /* 0x0000000000017941 */ /* 0x000fea0003800200 */
.L_x_121:
[----:B------:R-:W-:Y:S01]  /*0170*/  ISETP.GE.U32.AND P0, PT, R19, R0, PT ;  /* 0x000000001300720c */ /* 0x000fe20003f06070 */
[----:B------:R-:W-:-:S12]  /*0180*/  BSSY.RECONVERGENT B1, `(.L_x_123) ;  /* 0x00000a5000017945 */ /* 0x000fd80003800200 */
[----:B------:R-:W-:Y:S05]  /*0190*/  @P0 BRA `(.L_x_124) ;  /* 0x00000008008c0947 */ /* 0x000fea0003800000 */
[----:B------:R-:W-:Y:S01]  /*01a0*/  LOP3.LUT R5, RZ, R19, RZ, 0x33, !PT ;  /* 0x00000013ff057212 */ /* 0x000fe200078e33ff */
[----:B------:R-:W-:Y:S03]  /*01b0*/  BSSY.RECONVERGENT B2, `(.L_x_125) ;  /* 0x0000053000027945 */ /* 0x000fe60003800200 */
[----:B------:R-:W-:-:S04]  /*01c0*/  IADD3 R5, PT, PT, R4, -UR4, R5 ;  /* 0x8000000404057c10 */ /* 0x000fc8000fffe005 */
[C---:B------:R-:W-:Y:S01]  /*01d0*/  ISETP.GE.U32.AND P0, PT, R5.reuse, 0x2580, PT ;  /* 0x000025800500780c */ /* 0x040fe20003f06070 */
[----:B------:R-:W-:-:S05]  /*01e0*/  IMAD.HI.U32 R4, R5, -0x33333333, RZ ;  /* 0xcccccccd05047827 */ /* 0x000fca00078e00ff */
[----:B------:R-:W-:-:S04]  /*01f0*/  LEA.HI R4, R4, 0x1, RZ, 0x17 ;  /* 0x0000000104047811 */ /* 0x000fc800078fb8ff */
[----:B------:R-:W-:-:S03]  /*0200*/  LOP3.LUT R5, R4, 0xf, RZ, 0xc0, !PT ;  /* 0x0000000f04057812 */ /* 0x000fc600078ec0ff */
[----:B------:R-:W-:Y:S05]  /*0210*/  @!P0 BRA `(.L_x_126) ;  /* 0x0000000400308947 */ /* 0x000fea0003800000 */
[----:B------:R-:W-:Y:S01]  /*0220*/  LOP3.LUT R24, R4, 0xfffff0, RZ, 0xc0, !PT ;  /* 0x00fffff004187812 */ /* 0x000fe200078ec0ff */
[----:B------:R-:W-:Y:S01]  /*0230*/  BSSY.RECONVERGENT B3, `(.L_x_127) ;  /* 0x0000049000037945 */ /* 0x000fe20003800200 */
[C---:B------:R-:W-:Y:S02]  /*0240*/  VIADD R2, R19.reuse, 0x1400 ;  /* 0x0000140013027836 */ /* 0x040fe40000000000 */
[----:B------:R-:W-:Y:S02]  /*0250*/  VIADD R25, R19, UR4 ;  /* 0x0000000413197c36 */ /* 0x000fe40008000000 */
[----:B------:R-:W-:-:S07]  /*0260*/  IMAD.MOV R24, RZ, RZ, -R24 ;  /* 0x000000ffff187224 */ /* 0x000fce00078e0a18 */
.L_x_128:
[----:B------:R-:W0:Y:S02]  /*0270*/  LDC.64 R22, c[0x0][0x380] ;  /* 0x0000e000ff167b82 */ /* 0x000e240000000a00 */
[----:B0-----:R-:W-:-:S06]  /*0280*/  IMAD.WIDE.U32 R18, R25, 0x8, R22 ;  /* 0x0000000819127825 */ /* 0x001fcc00078e0016 */
[----:B------:R-:W2:Y:S01]  /*0290*/  LDG.E.64 R18, desc[UR10][R18.64] ;  /* 0x0000000a12127981 */ /* 0x000ea2000c1e1b00 */
[C---:B------:R-:W-:Y:S02]  /*02a0*/  VIADD R7, R25.reuse, 0x280 ;  /* 0x0000028019077836 */ /* 0x040fe40000000000 */
[----:B------:R-:W-:Y:S02]  /*02b0*/  VIADD R17, R25, 0x500 ;  /* 0x0000050019117836 */ /* 0x000fe40000000000 */
[----:B------:R-:W-:-:S04]  /*02c0*/  IMAD.WIDE.U32 R6, R7, 0x8, R22 ;  /* 0x0000000807067825 */ /* 0x000fc800078e0016 */
[--C-:B------:R-:W-:Y:S02]  /*02d0*/  IMAD.WIDE.U32 R16, R17, 0x8, R22.reuse ;  /* 0x0000000811107825 */ /* 0x100fe400078e0016 */
[----:B------:R-:W3:Y:S02]  /*02e0*/  LDG.E.64 R6, desc[UR10][R6.64] ;  /* 0x0000000a06067981 */ /* 0x000ee4000c1e1b00 */
[C---:B------:R-:W-:Y:S02]  /*02f0*/  VIADD R15, R25.reuse, 0x780 ;  /* 0x00000780190f7836 */ /* 0x040fe40000000000 */
[----:B------:R-:W4:Y:S01]  /*0300*/  LDG.E.64 R16, desc[UR10][R16.64] ;  /* 0x0000000a10107981 */ /* 0x000f22000c1e1b00 */
[----:B------:R-:W-:Y:S02]  /*0310*/  VIADD R13, R25, 0xa00 ;  /* 0x00000a00190d7836 */ /* 0x000fe40000000000 */
[----:B------:R-:W-:-:S04]  /*0320*/  IMAD.WIDE.U32 R14, R15, 0x8, R22 ;  /* 0x000000080f0e7825 */ /* 0x000fc800078e0016 */
[--C-:B------:R-:W-:Y:S02]  /*0330*/  IMAD.WIDE.U32 R12, R13, 0x8, R22.reuse ;  /* 0x000000080d0c7825 */ /* 0x100fe400078e0016 */
[----:B------:R-:W4:Y:S02]  /*0340*/  LDG.E.64 R14, desc[UR10][R14.64] ;  /* 0x0000000a0e0e7981 */ /* 0x000f24000c1e1b00 */
[C---:B------:R-:W-:Y:S02]  /*0350*/  VIADD R11, R25.reuse, 0xc80 ;  /* 0x00000c80190b7836 */ /* 0x040fe40000000000 */
[----:B------:R-:W4:Y:S01]  /*0360*/  LDG.E.64 R12, desc[UR10][R12.64] ;  /* 0x0000000a0c0c7981 */ /* 0x000f22000c1e1b00 */
[----:B------:R-:W-:Y:S02]  /*0370*/  VIADD R9, R25, 0xf00 ;  /* 0x00000f0019097836 */ /* 0x000fe40000000000 */
[----:B------:R-:W-:-:S04]  /*0380*/  IMAD.WIDE.U32 R10, R11, 0x8, R22 ;  /* 0x000000080b0a7825 */ /* 0x000fc800078e0016 */
[----:B------:R-:W-:Y:S02]  /*0390*/  IMAD.WIDE.U32 R8, R9, 0x8, R22 ;  /* 0x0000000809087825 */ /* 0x000fe400078e0016 */
[----:B------:R-:W4:Y:S04]  /*03a0*/  LDG.E.64 R10, desc[UR10][R10.64] ;  /* 0x0000000a0a0a7981 */ /* 0x000f28000c1e1b00 */
[----:B------:R-:W4:Y:S01]  /*03b0*/  LDG.E.64 R8, desc[UR10][R8.64] ;  /* 0x0000000a08087981 */ /* 0x000f22000c1e1b00 */
[----:B--2--5:R-:W-:Y:S01]  /*03c0*/  DADD R18, R18, R20 ;  /* 0x0000000012127229 */ /* 0x024fe20000000014 */
[----:B------:R-:W-:-:S04]  /*03d0*/  VIADD R21, R25, 0x1180 ;  /* 0x0000118019157836 */ /* 0x000fc80000000000 */
[----:B------:R-:W-:-:S06]  /*03e0*/  IMAD.WIDE.U32 R20, R21, 0x8, R22 ;  /* 0x0000000815147825 */ /* 0x000fcc00078e0016 */
[----:B------:R-:W2:Y:S01]  /*03f0*/  LDG.E.64 R20, desc[UR10][R20.64] ;  /* 0x0000000a14147981 */ /* 0x000ea2000c1e1b00 */
[----:B---3--:R-:W-:Y:S01]  /*0400*/  DADD R18, R18, R6 ;  /* 0x0000000012127229 */ /* 0x008fe20000000006 */
[----:B------:R-:W-:-:S04]  /*0410*/  VIADD R7, R25, 0x1400 ;  /* 0x0000140019077836 */ /* 0x000fc80000000000 */
[----:B------:R-:W-:-:S03]  /*0420*/  IMAD.WIDE.U32 R6, R7, 0x8, R22 ;  /* 0x0000000807067825 */ /* 0x000fc600078e0016 */
[----:B----4-:R-:W-:Y:S01]  /*0430*/  DADD R16, R18, R16 ;  /* 0x0000000012107229 */ /* 0x010fe20000000010 */
[----:B------:R-:W-:Y:S02]  /*0440*/  VIADD R19, R25, 0x1680 ;  /* 0x0000168019137836 */ /* 0x000fe40000000000 */
[----:B------:R-:W3:Y:S02]  /*0450*/  LDG.E.64 R6, desc[UR10][R6.64] ;  /* 0x0000000a06067981 */ /* 0x000ee4000c1e1b00 */
[----:B------:R-:W-:-:S03]  /*0460*/  IMAD.WIDE.U32 R18, R19, 0x8, R22 ;  /* 0x0000000813127825 */ /* 0x000fc600078e0016 */
[----:B------:R-:W-:Y:S01]  /*0470*/  DADD R14, R16, R14 ;  /* 0x00000000100e7229 */ /* 0x000fe2000000000e */
[----:B------:R-:W-:Y:S02]  /*0480*/  VIADD R17, R25, 0x1900 ;  /* 0x0000190019117836 */ /* 0x000fe40000000000 */
[----:B------:R-:W4:Y:S02]  /*0490*/  LDG.E.64 R18, desc[UR10][R18.64] ;  /* 0x0000000a12127981 */ /* 0x000f24000c1e1b00 */
        /* <DEDUP_REMOVED lines=12> */
[----:B------:R-:W-:-:S06]  /*0560*/  IMAD.WIDE.U32 R10, R11, 0x8, R22 ;  /* 0x000000080b0a7825 */ /* 0x000fcc00078e0016 */
[----:B------:R-:W4:Y:S01]  /*0570*/  LDG.E.64 R10, desc[UR10][R10.64] ;  /* 0x0000000a0a0a7981 */ /* 0x000f22000c1e1b00 */
[C---:B------:R-:W-:Y:S01]  /*0580*/  VIADD R27, R25.reuse, 0x2580 ;  /* 0x00002580191b7836 */ /* 0x040fe20000000000 */
[----:B--2---:R-:W-:Y:S01]  /*0590*/  DADD R20, R8, R20 ;  /* 0x0000000008147229 */ /* 0x004fe20000000014 */
[----:B------:R-:W-:-:S04]  /*05a0*/  VIADD R9, R25, 0x2300 ;  /* 0x0000230019097836 */ /* 0x000fc80000000000 */
[----:B------:R-:W-:-:S04]  /*05b0*/  IMAD.WIDE.U32 R8, R9, 0x8, R22 ;  /* 0x0000000809087825 */ /* 0x000fc800078e0016 */
[----:B------:R-:W-:Y:S02]  /*05c0*/  IMAD.WIDE.U32 R22, R27, 0x8, R22 ;  /* 0x000000081b167825 */ /* 0x000fe400078e0016 */
[----:B------:R-:W2:Y:S04]  /*05d0*/  LDG.E.64 R8, desc[UR10][R8.64] ;  /* 0x0000000a08087981 */ /* 0x000ea8000c1e1b00 */
[----:B------:R-:W2:Y:S01]  /*05e0*/  LDG.E.64 R22, desc[UR10][R22.64] ;  /* 0x0000000a16167981 */ /* 0x000ea2000c1e1b00 */
[----:B---3--:R-:W-:-:S08]  /*05f0*/  DADD R6, R20, R6 ;  /* 0x0000000014067229 */ /* 0x008fd00000000006 */
[----:B----4-:R-:W-:-:S08]  /*0600*/  DADD R6, R6, R18 ;  /* 0x0000000006067229 */ /* 0x010fd00000000012 */
[----:B------:R-:W-:-:S08]  /*0610*/  DADD R6, R6, R16 ;  /* 0x0000000006067229 */ /* 0x000fd00000000010 */
[----:B------:R-:W-:Y:S01]  /*0620*/  DADD R6, R6, R14 ;  /* 0x0000000006067229 */ /* 0x000fe2000000000e */
[----:B------:R-:W-:-:S07]  /*0630*/  VIADD R24, R24, 0x10 ;  /* 0x0000001018187836 */ /* 0x000fce0000000000 */
[----:B------:R-:W-:Y:S01]  /*0640*/  DADD R6, R6, R12 ;  /* 0x0000000006067229 */ /* 0x000fe2000000000c */
[----:B------:R-:W-:-:S07]  /*0650*/  ISETP.NE.AND P0, PT, R24, RZ, PT ;  /* 0x000000ff1800720c */ /* 0x000fce0003f05270 */
[----:B------:R-:W-:Y:S01]  /*0660*/  DADD R6, R6, R10 ;  /* 0x0000000006067229 */ /* 0x000fe2000000000a */
[----:B------:R-:W-:Y:S02]  /*0670*/  VIADD R2, R2, 0x2800 ;  /* 0x0000280002027836 */ /* 0x000fe40000000000 */
[----:B------:R-:W-:-:S05]  /*0680*/  VIADD R25, R25, 0x2800 ;  /* 0x0000280019197836 */ /* 0x000fca0000000000 */
[----:B--2---:R-:W-:-:S08]  /*0690*/  DADD R6, R6, R8 ;  /* 0x0000000006067229 */ /* 0x004fd00000000008 */
[----:B------:R-:W-:Y:S01]  /*06a0*/  DADD R20, R6, R22 ;  /* 0x0000000006147229 */ /* 0x000fe20000000016 */
[----:B------:R-:W-:Y:S10]  /*06b0*/  @P0 BRA `(.L_x_128) ;  /* 0xfffffff800ec0947 */ /* 0x000ff4000383ffff */
[----:B------:R-:W-:Y:S05]  /*06c0*/  BSYNC.RECONVERGENT B3 ;  /* 0x0000000000037941 */ /* 0x000fea0003800200 */
.L_x_127:
[----:B------:R-:W-:-:S07]  /*06d0*/  VIADD R19, R2, 0xffffec00 ;  /* 0xffffec0002137836 */ /* 0x000fce0000000000 */
.L_x_126:
[----:B------:R-:W-:Y:S05]  /*06e0*/  BSYNC.RECONVERGENT B2 ;  /* 0x0000000000027941 */ /* 0x000fea0003800200 */
.L_x_125:
[----:B------:R-:W-:-:S13]  /*06f0*/  ISETP.NE.AND P0, PT, R5, RZ, PT ;  /* 0x000000ff0500720c */ /* 0x000fda0003f05270 */
[----:B------:R-:W-:Y:S05]  /*0700*/  @!P0 BRA `(.L_x_124) ;  /* 0x0000000400308947 */ /* 0x000fea0003800000 */
[----:B------:R-:W-:Y:S01]  /*0710*/  ISETP.GE.U32.AND P0, PT, R5, 0x8, PT ;  /* 0x000000080500780c */ /* 0x000fe20003f06070 */
[----:B------:R-:W-:Y:S01]  /*0720*/  BSSY.RECONVERGENT B2, `(.L_x_129) ;  /* 0x0000026000027945 */ /* 0x000fe20003800200 */
[----:B------:R-:W-:-:S04]  /*0730*/  LOP3.LUT R2, R4, 0x7, RZ, 0xc0, !PT ;  /* 0x0000000704027812 */ /* 0x000fc800078ec0ff */
[----:B------:R-:W-:-:S07]  /*0740*/  ISETP.NE.AND P1, PT, R2, RZ, PT ;  /* 0x000000ff0200720c */ /* 0x000fce0003f25270 */
[----:B------:R-:W-:Y:S06]  /*0750*/  @!P0 BRA `(.L_x_130) ;  /* 0x0000000000888947 */ /* 0x000fec0003800000 */
[----:B------:R-:W0:Y:S01]  /*0760*/  LDC.64 R22, c[0x0][0x380] ;  /* 0x0000e000ff167b82 */ /* 0x000e220000000a00 */
[----:B------:R-:W-:-:S04]  /*0770*/  VIADD R5, R19, UR4 ;  /* 0x0000000413057c36 */ /* 0x000fc80008000000 */
[C---:B------:R-:W-:Y:S02]  /*0780*/  VIADD R15, R5.reuse, 0x280 ;  /* 0x00000280050f7836 */ /* 0x040fe40000000000 */
[C---:B------:R-:W-:Y:S02]  /*0790*/  VIADD R13, R5.reuse, 0x500 ;  /* 0x00000500050d7836 */ /* 0x040fe40000000000 */
[----:B0-----:R-:W-:-:S04]  /*07a0*/  IMAD.WIDE.U32 R16, R5, 0x8, R22 ;  /* 0x0000000805107825 */ /* 0x001fc800078e0016 */
[--C-:B------:R-:W-:Y:S02]  /*07b0*/  IMAD.WIDE.U32 R14, R15, 0x8, R22.reuse ;  /* 0x000000080f0e7825 */ /* 0x100fe400078e0016 */
[----:B------:R-:W2:Y:S02]  /*07c0*/  LDG.E.64 R16, desc[UR10][R16.64] ;  /* 0x0000000a10107981 */ /* 0x000ea4000c1e1b00 */
[----:B------:R-:W-:Y:S02]  /*07d0*/  IMAD.WIDE.U32 R12, R13, 0x8, R22 ;  /* 0x000000080d0c7825 */ /* 0x000fe400078e0016 */
[----:B------:R-:W3:Y:S02]  /*07e0*/  LDG.E.64 R14, desc[UR10][R14.64] ;  /* 0x0000000a0e0e7981 */ /* 0x000ee4000c1e1b00 */
[C---:B------:R-:W-:Y:S02]  /*07f0*/  VIADD R11, R5.reuse, 0x780 ;  /* 0x00000780050b7836 */ /* 0x040fe40000000000 */
[----:B------:R-:W4:Y:S01]  /*0800*/  LDG.E.64 R12, desc[UR10][R12.64] ;  /* 0x0000000a0c0c7981 */ /* 0x000f22000c1e1b00 */
[----:B------:R-:W-:-:S02]  /*0810*/  VIADD R9, R5, 0xa00 ;  /* 0x00000a0005097836 */ /* 0x000fc40000000000 */
[----:B------:R-:W-:-:S04]  /*0820*/  IMAD.WIDE.U32 R10, R11, 0x8, R22 ;  /* 0x000000080b0a7825 */ /* 0x000fc800078e0016 */
[--C-:B------:R-:W-:Y:S02]  /*0830*/  IMAD.WIDE.U32 R8, R9, 0x8, R22.reuse ;  /* 0x0000000809087825 */ /* 0x100fe400078e0016 */
[----:B------:R-:W4:Y:S02]  /*0840*/  LDG.E.64 R10, desc[UR10][R10.64] ;  /* 0x0000000a0a0a7981 */ /* 0x000f24000c1e1b00 */
[C---:B------:R-:W-:Y:S02]  /*0850*/  VIADD R7, R5.reuse, 0xc80 ;  /* 0x00000c8005077836 */ /* 0x040fe40000000000 */
[----:B------:R-:W4:Y:S01]  /*0860*/  LDG.E.64 R8, desc[UR10][R8.64] ;  /* 0x0000000a08087981 */ /* 0x000f22000c1e1b00 */
[----:B------:R-:W-:Y:S02]  /*0870*/  VIADD R25, R5, 0xf00 ;  /* 0x00000f0005197836 */ /* 0x000fe40000000000 */
[----:B------:R-:W-:-:S04]  /*0880*/  IMAD.WIDE.U32 R6, R7, 0x8, R22 ;  /* 0x0000000807067825 */ /* 0x000fc800078e0016 */
[--C-:B------:R-:W-:Y:S02]  /*0890*/  IMAD.WIDE.U32 R24, R25, 0x8, R22.reuse ;  /* 0x0000000819187825 */ /* 0x100fe400078e0016 */
[----:B------:R-:W4:Y:S02]  /*08a0*/  LDG.E.64 R6, desc[UR10][R6.64] ;  /* 0x0000000a06067981 */ /* 0x000f24000c1e1b00 */
[----:B------:R-:W-:Y:S02]  /*08b0*/  VIADD R5, R5, 0x1180 ;  /* 0x0000118005057836 */ /* 0x000fe40000000000 */
[----:B------:R-:W4:Y:S02]  /*08c0*/  LDG.E.64 R24, desc[UR10][R24.64] ;  /* 0x0000000a18187981 */ /* 0x000f24000c1e1b00 */
[----:B------:R-:W-:-:S06]  /*08d0*/  IMAD.WIDE.U32 R22, R5, 0x8, R22 ;  /* 0x0000000805167825 */ /* 0x000fcc00078e0016 */
        /* <DEDUP_REMOVED lines=10> */
.L_x_130:
[----:B------:R-:W-:Y:S05]  /*0980*/  BSYNC.RECONVERGENT B2 ;  /* 0x0000000000027941 */ /* 0x000fea0003800200 */
.L_x_129:
        /* <DEDUP_REMOVED lines=13> */
[--C-:B------:R-:W-:Y:S02]  /*0a60*/  IMAD.WIDE.U32 R12, R13, 0x8, R8.reuse ;  /* 0x000000080d0c7825 */ /* 0x100fe400078e0008 */
[----:B------:R-:W3:Y:S02]  /*0a70*/  LDG.E.64 R10, desc[UR10][R10.64] ;  /* 0x0000000a0a0a7981 */ /* 0x000ee4000c1e1b00 */
        /* <DEDUP_REMOVED lines=8> */
[----:B------:R-:W-:-:S11]  /*0b00*/  DADD R20, R20, R8 ;  /* 0x0000000014147229 */ /* 0x000fd60000000008 */
.L_x_132:
[----:B------:R-:W-:Y:S05]  /*0b10*/  BSYNC.RECONVERGENT B2 ;  /* 0x0000000000027941 */ /* 0x000fea0003800200 */
.L_x_131:
[----:B------:R-:W-:Y:S05]  /*0b20*/  @!P1 BRA `(.L_x_124) ;  /* 0x0000000000289947 */ /* 0x000fea0003800000 */
[----:B------:R-:W0:Y:S01]  /*0b30*/  LDC.64 R6, c[0x0][0x380] ;  /* 0x0000e000ff067b82 */ /* 0x000e220000000a00 */
[----:B------:R-:W-:Y:S02]  /*0b40*/  VIADD R9, R19, UR4 ;  /* 0x0000000413097c36 */ /* 0x000fe40008000000 */
[----:B------:R-:W-:-:S07]  /*0b50*/  IMAD.MOV R2, RZ, RZ, -R4 ;  /* 0x000000ffff027224 */ /* 0x000fce00078e0a04 */
.L_x_133:
[----:B0-----:R-:W-:-:S06]  /*0b60*/  IMAD.WIDE.U32 R4, R9, 0x8, R6 ;  /* 0x0000000809047825 */ /* 0x001fcc00078e0006 */
[----:B------:R-:W2:Y:S01]  /*0b70*/  LDG.E.64 R4, desc[UR10][R4.64] ;  /* 0x0000000a04047981 */ /* 0x000ea2000c1e1b00 */
[----:B------:R-:W-:Y:S02]  /*0b80*/  VIADD R2, R2, 0x1 ;  /* 0x0000000102027836 */ /* 0x000fe40000000000 */
[----:B------:R-:W-:-:S03]  /*0b90*/  VIADD R9, R9, 0x280 ;  /* 0x0000028009097836 */ /* 0x000fc60000000000 */
[----:B------:R-:W-:Y:S01]  /*0ba0*/  ISETP.NE.AND P0, PT, R2, RZ, PT ;  /* 0x000000ff0200720c */ /* 0x000fe20003f05270 */
[----:B--2--5:R-:W-:-:S12]  /*0bb0*/  DADD R20, R4, R20 ;  /* 0x0000000004147229 */ /* 0x024fd80000000014 */
[----:B------:R-:W-:Y:S05]  /*0bc0*/  @P0 BRA `(.L_x_133) ;  /* 0xfffffffc00e40947 */ /* 0x000fea000383ffff */
.L_x_124:
[----:B------:R-:W-:Y:S05]  /*0bd0*/  BSYNC.RECONVERGENT B1 ;  /* 0x0000000000017941 */ /* 0x000fea0003800200 */
.L_x_123:
[----:B------:R-:W-:-:S13]  /*0be0*/  ISETP.GE.U32.AND P0, PT, R0, 0x280, PT ;  /* 0x000002800000780c */ /* 0x000fda0003f06070 */
        /* <DEDUP_REMOVED lines=50> */
[----:B------:R-:W1:Y:S05]  /*0f10*/  LDS.128 R4, [UR4+0x50] ;  /* 0x00005004ff047984 */ /* 0x000e6a0008000c00 */
[----:B------:R-:W-:-:S08]  /*0f20*/  DADD R16, R16, R18 ;  /* 0x0000000010107229 */ /* 0x000fd00000000012 */
[----:B--2---:R-:W-:-:S08]  /*0f30*/  DADD R12, R16, R12 ;  /* 0x00000000100c7229 */ /* 0x004fd0000000000c */
[----:B------:R-:W-:Y:S02]  /*0f40*/  DADD R2, R12, R14 ;  /* 0x000000000c027229 */ /* 0x000fe4000000000e */
[----:B------:R-:W2:Y:S06]  /*0f50*/  LDS.128 R12, [UR4+0x60] ;  /* 0x00006004ff0c7984 */ /* 0x000eac0008000c00 */
[----:B0-----:R-:W-:-:S08]  /*0f60*/  DADD R2, R2, R8 ;  /* 0x0000000002027229 */ /* 0x001fd00000000008 */
[----:B------:R-:W-:Y:S01]  /*0f70*/  DADD R2, R2, R10 ;  /* 0x0000000002027229 */ /* 0x000fe2000000000a */
[----:B------:R-:W0:Y:S07]  /*0f80*/  LDS.128 R8, [UR4+0x70] ;  /* 0x00007004ff087984 */ /* 0x000e2e0008000c00 */
        /* <DEDUP_REMOVED lines=16> */
[----:B-1----:R-:W-:Y:S01]  /*1090*/  DADD R4, R2, R4 ;  /* 0x0000000002047229 */ /* 0x002fe20000000004 */
[----:B------:R-:W-:Y:S10]  /*10a0*/  BRA `(.L_x_135) ;  /* 0x0000001c00307947 */ /* 0x000ff40003800000 */
.L_x_134:
[----:B------:R-:W-:-:S04]  /*10b0*/  LOP3.LUT R2, R3, 0x3e0, RZ, 0xc0, !PT ;  /* 0x000003e003027812 */ /* 0x000fc800078ec0ff */
[----:B------:R-:W-:Y:S01]  /*10c0*/  LOP3.LUT R7, RZ, R2, RZ, 0x33, !PT ;  /* 0x00000002ff077212 */ /* 0x000fe200078e33ff */
[----:B------:R-:W-:Y:S02]  /*10d0*/  VIADD R5, R2, 0x20 ;  /* 0x0000002002057836 */ /* 0x000fe40000000000 */
[----:B------:R-:W0:Y:S02]  /*10e0*/  S2R R2, SR_LANEID ;  /* 0x0000000000027919 */ /* 0x000e240000000000 */
[----:B------:R-:W-:Y:S01]  /*10f0*/  IMAD.IADD R7, R0, 0x1, R7 ;  /* 0x0000000100077824 */ /* 0x000fe200078e0207 */
[----:B------:R-:W-:-:S04]  /*1100*/  ISETP.GT.U32.AND P0, PT, R5, R0, PT ;  /* 0x000000000500720c */ /* 0x000fc80003f04070 */
[----:B------:R-:W-:-:S05]  /*1110*/  SEL R7, R7, 0x1f, P0 ;  /* 0x0000001f07077807 */ /* 0x000fca0000000000 */
[----:B-----5:R-:W-:Y:S04]  /*1120*/  SHFL.DOWN PT, R4, R20, 0x1, R7 ;  /* 0x0820000014047989 */ /* 0x020fe800000e0007 */
[----:B------:R-:W1:Y:S01]  /*1130*/  SHFL.DOWN PT, R5, R21, 0x1, R7 ;  /* 0x0820000015057989 */ /* 0x000e6200000e0007 */
[C---:B0-----:R-:W-:Y:S01]  /*1140*/  ISETP.GE.AND P0, PT, R2.reuse, R7, PT ;  /* 0x000000070200720c */ /* 0x041fe20003f06270 */
[----:B------:R-:W-:Y:S01]  /*1150*/  VIADD R6, R2, 0x2 ;  /* 0x0000000202067836 */ /* 0x000fe20000000000 */
[----:B-1----:R-:W-:-:S10]  /*1160*/  DADD R4, R4, R20 ;  /* 0x0000000004047229 */ /* 0x002fd40000000014 */
        /* <DEDUP_REMOVED lines=11> */
[----:B------:R-:W-:-:S03]  /*1220*/  VIADD R6, R2, 0x8 ;  /* 0x0000000802067836 */ /* 0x000fc60000000000 */
[----:B------:R-:W0:Y:S02]  /*1230*/  SHFL.DOWN PT, R5, R11, 0x4, R7 ;  /* 0x088000000b057989 */ /* 0x000e2400000e0007 */
[----:B------:R-:W-:Y:S01]  /*1240*/  ISETP.GT.AND P1, PT, R6, R7, PT ;  /* 0x000000070600720c */ /* 0x000fe20003f24270 */
[----:B0-----:R-:W-:-:S10]  /*1250*/  DADD R4, R4, R10 ;  /* 0x0000000004047229 */ /* 0x001fd4000000000a */
[----:B------:R-:W-:Y:S02]  /*1260*/  FSEL R8, R10, R4, P0 ;  /* 0x000000040a087208 */ /* 0x000fe40000000000 */
[----:B------:R-:W-:Y:S02]  /*1270*/  FSEL R9, R11, R5, P0 ;  /* 0x000000050b097208 */ /* 0x000fe40000000000 */
[C---:B------:R-:W-:Y:S01]  /*1280*/  ISETP.NE.AND P0, PT, R2.reuse, RZ, PT ;  /* 0x000000ff0200720c */ /* 0x040fe20003f05270 */
[----:B------:R-:W-:Y:S01]  /*1290*/  SHFL.DOWN PT, R4, R8, 0x8, R7 ;  /* 0x0900000008047989 */ /* 0x000fe200000e0007 */
[----:B------:R-:W-:-:S03]  /*12a0*/  VIADD R2, R2, 0x10 ;  /* 0x0000001002027836 */ /* 0x000fc60000000000 */
[----:B------:R-:W0:Y:S08]  /*12b0*/  SHFL.DOWN PT, R5, R9, 0x8, R7 ;  /* 0x0900000009057989 */ /* 0x000e3000000e0007 */
[----:B------:R-:W1:Y:S01]  /*12c0*/  @!P0 S2R R13, SR_CgaCtaId ;  /* 0x00000000000d8919 */ /* 0x000e620000008800 */
[----:B------:R-:W-:-:S04]  /*12d0*/  @!P0 SHF.R.U32.HI R6, RZ, 0x2, R3 ;  /* 0x00000002ff068819 */ /* 0x000fc80000011603 */
[----:B------:R-:W-:Y:S01]  /*12e0*/  @!P0 LOP3.LUT R6, R6, 0xf8, RZ, 0xc0, !PT ;  /* 0x000000f806068812 */ /* 0x000fe200078ec0ff */
        /* <DEDUP_REMOVED lines=18> */
[----:B------:R-:W-:Y:S01]  /*1410*/  ISETP.GT.U32.AND P1, PT, R0, 0x20, PT ;  /* 0x000000200000780c */ /* 0x000fe20003f24070 */
[----:B0-----:R-:W-:-:S09]  /*1420*/  ULEA UR4, UR5, UR4, 0x18 ;  /* 0x0000000405047291 */ /* 0x001fd2000f8ec0ff */
[----:B------:R-:W0:Y:S04]  /*1430*/  LDS.128 R12, [UR4+0x20] ;  /* 0x00002004ff0c7984 */ /* 0x000e280008000c00 */
[----:B------:R-:W1:Y:S01]  /*1440*/  LDS.128 R8, [UR4+0x30] ;  /* 0x00003004ff087984 */ /* 0x000e620008000c00 */
[----:B0-----:R-:W-:-:S10]  /*1450*/  DADD R12, R4, R12 ;  /* 0x00000000040c7229 */ /* 0x001fd4000000000c */
[----:B------:R-:W-:Y:S02]  /*1460*/  FSEL R2, R12, R4, P1 ;  /* 0x000000040c027208 */ /* 0x000fe40000800000 */
[----:B------:R-:W-:Y:S02]  /*1470*/  FSEL R3, R13, R5, P1 ;  /* 0x000000050d037208 */ /* 0x000fe40000800000 */
[----:B------:R-:W-:Y:S01]  /*1480*/  ISETP.GT.U32.AND P1, PT, R0, 0x40, PT ;  /* 0x000000400000780c */ /* 0x000fe20003f24070 */
[----:B------:R-:W0:Y:S03]  /*1490*/  LDS.128 R4, [UR4+0x40] ;  /* 0x00004004ff047984 */ /* 0x000e260008000c00 */
[----:B------:R-:W-:-:S10]  /*14a0*/  DADD R14, R2, R14 ;  /* 0x00000000020e7229 */ /* 0x000fd4000000000e */
[----:B------:R-:W-:Y:S02]  /*14b0*/  FSEL R2, R14, R2, P1 ;  /* 0x000000020e027208 */ /* 0x000fe40000800000 */
[----:B------:R-:W-:Y:S02]  /*14c0*/  FSEL R3, R15, R3, P1 ;  /* 0x000000030f037208 */ /* 0x000fe40000800000 */
[----:B------:R-:W-:-:S04]  /*14d0*/  ISETP.GT.U32.AND P1, PT, R0, 0x60, PT ;  /* 0x000000600000780c */ /* 0x000fc80003f24070 */
[----:B-1----:R-:W-:-:S10]  /*14e0*/  DADD R8, R8, R2 ;  /* 0x0000000008087229 */ /* 0x002fd40000000002 */
[----:B------:R-:W-:Y:S02]  /*14f0*/  FSEL R2, R8, R2, P1 ;  /* 0x0000000208027208 */ /* 0x000fe40000800000 */
[----:B------:R-:W-:Y:S02]  /*1500*/  FSEL R3, R9, R3, P1 ;  /* 0x0000000309037208 */ /* 0x000fe40000800000 */
[----:B------:R-:W-:-:S04]  /*1510*/  ISETP.GT.U32.AND P1, PT, R0, 0x80, PT ;  /* 0x000000800000780c */ /* 0x000fc80003f24070 */
[----:B------:R-:W-:-:S10]  /*1520*/  DADD R10, R2, R10 ;  /* 0x00000000020a7229 */ /* 0x000fd4000000000a */
[----:B------:R-:W-:Y:S02]  /*1530*/  FSEL R2, R10, R2, P1 ;  /* 0x000000020a027208 */ /* 0x000fe40000800000 */
[----:B------:R-:W-:Y:S02]  /*1540*/  FSEL R3, R11, R3, P1 ;  /* 0x000000030b037208 */ /* 0x000fe40000800000 */
[----:B------:R-:W1:Y:S01]  /*1550*/  LDS.128 R8, [UR4+0x50] ;  /* 0x00005004ff087984 */ /* 0x000e620008000c00 */
[----:B------:R-:W-:-:S03]  /*1560*/  ISETP.GT.U32.AND P1, PT, R0, 0xa0, PT ;  /* 0x000000a00000780c */ /* 0x000fc60003f24070 */
[----:B0-----:R-:W-:-:S10]  /*1570*/  DADD R4, R4, R2 ;  /* 0x0000000004047229 */ /* 0x001fd40000000002 */
[----:B------:R-:W-:Y:S02]  /*1580*/  FSEL R2, R4, R2, P1 ;  /* 0x0000000204027208 */ /* 0x000fe40000800000 */
[----:B------:R-:W-:Y:S02]  /*1590*/  FSEL R3, R5, R3, P1 ;  /* 0x0000000305037208 */ /* 0x000fe40000800000 */
[----:B------:R-:W-:-:S04]  /*15a0*/  ISETP.GT.U32.AND P1, PT, R0, 0xc0, PT ;  /* 0x000000c00000780c */ /* 0x000fc80003f24070 */
[----:B------:R-:W-:-:S10]  /*15b0*/  DADD R6, R2, R6 ;  /* 0x0000000002067229 */ /* 0x000fd40000000006 */
[----:B------:R-:W-:Y:S02]  /*15c0*/  FSEL R2, R6, R2, P1 ;  /* 0x0000000206027208 */ /* 0x000fe40000800000 */
[----:B------:R-:W-:Y:S02]  /*15d0*/  FSEL R3, R7, R3, P1 ;  /* 0x0000000307037208 */ /* 0x000fe40000800000 */
[----:B------:R-:W0:Y:S01]  /*15e0*/  LDS.128 R4, [UR4+0x60] ;  /* 0x00006004ff047984 */ /* 0x000e220008000c00 */
[----:B------:R-:W-:-:S03]  /*15f0*/  ISETP.GT.U32.AND P1, PT, R0, 0xe0, PT ;  /* 0x000000e00000780c */ /* 0x000fc60003f24070 */
        /* <DEDUP_REMOVED lines=43> */
[----:B------:R-:W1:Y:S01]  /*18b0*/  LDS.64 R2, [UR4+0xb0] ;  /* 0x0000b004ff027984 */ /* 0x000e620008000a00 */
        /* <DEDUP_REMOVED lines=8> */
[----:B------:R-:W-:-:S04]  /*1940*/  ISETP.GT.U32.AND P1, PT, R0, 0x260, PT ;  /* 0x000002600000780c */ /* 0x000fc80003f24070 */
[----:B-1----:R-:W-:-:S10]  /*1950*/  DADD R2, R2, R4 ;  /* 0x0000000002027229 */ /* 0x002fd40000000004 */
[----:B------:R-:W-:Y:S02]  /*1960*/  FSEL R4, R2, R4, P1 ;  /* 0x0000000402047208 */ /* 0x000fe40000800000 */
[----:B------:R-:W-:Y:S01]  /*1970*/  FSEL R5, R3, R5, P1 ;  /* 0x0000000503057208 */ /* 0x000fe20000800000 */
[----:B------:R-:W-:Y:S06]  /*1980*/  BRA `(.L_x_135) ;  /* 0x0000001000f87947 */ /* 0x000fec0003800000 */
.L_x_120:
[----:B------:R-:W0:Y:S01]  /*1990*/  S2R R5, SR_TID.X ;  /* 0x0000000000057919 */ /* 0x000e220000002100 */
[----:B------:R-:W1:Y:S02]  /*19a0*/  LDCU.64 UR6, c[0x0][0x380] ;  /* 0x00007000ff0677ac */ /* 0x000e640008000a00 */
[----:B-1----:R-:W-:Y:S02]  /*19b0*/  IMAD.U32 R6, RZ, RZ, UR6 ;  /* 0x00000006ff067e24 */ /* 0x002fe4000f8e00ff */
[----:B------:R-:W-:Y:S01]  /*19c0*/  IMAD.U32 R7, RZ, RZ, UR7 ;  /* 0x00000007ff077e24 */ /* 0x000fe2000f8e00ff */
[----:B0-----:R-:W-:-:S05]  /*19d0*/  IADD3 R21, PT, PT, R5, UR4, RZ ;  /* 0x0000000405157c10 */ /* 0x001fca000fffe0ff */
[----:B------:R-:W-:-:S05]  /*19e0*/  IMAD.WIDE.U32 R20, R21, 0x8, R6 ;  /* 0x0000000815147825 */ /* 0x000fca00078e0006 */
[----:B------:R-:W2:Y:S04]  /*19f0*/  LDG.E.64 R14, desc[UR10][R20.64] ;  /* 0x0000000a140e7981 */ /* 0x000ea8000c1e1b00 */
[----:B------:R-:W2:Y:S04]  /*1a00*/  LDG.E.64 R16, desc[UR10][R20.64+0x1400] ;  /* 0x0014000a14107981 */ /* 0x000ea8000c1e1b00 */
[----:B------:R-:W3:Y:S04]  /*1a10*/  LDG.E.64 R18, desc[UR10][R20.64+0x2800] ;  /* 0x0028000a14127981 */ /* 0x000ee8000c1e1b00 */
[----:B------:R-:W4:Y:S04]  /*1a20*/  LDG.E.64 R12, desc[UR10][R20.64+0x3c00] ;  /* 0x003c000a140c7981 */ /* 0x000f28000c1e1b00 */
[----:B------:R-:W5:Y:S04]  /*1a30*/  LDG.E.64 R10, desc[UR10][R20.64+0x5000] ;  /* 0x0050000a140a7981 */ /* 0x000f68000c1e1b00 */
[----:B------:R-:W5:Y:S04]  /*1a40*/  LDG.E.64 R8, desc[UR10][R20.64+0x6400] ;  /* 0x0064000a14087981 */ /* 0x000f68000c1e1b00 */
[----:B------:R-:W5:Y:S04]  /*1a50*/  LDG.E.64 R2, desc[UR10][R20.64+0x7800] ;  /* 0x0078000a14027981 */ /* 0x000f68000c1e1b00 */
[----:B------:R-:W5:Y:S01]  /*1a60*/  LDG.E.64 R28, desc[UR10][R20.64+0x8c00] ;  /* 0x008c000a141c7981 */ /* 0x000f62000c1e1b00 */
[----:B------:R-:W-:Y:S01]  /*1a70*/  ISETP.GE.U32.AND P0, PT, R0, UR8, PT ;  /* 0x0000000800007c0c */ /* 0x000fe2000bf06070 */
[----:B--2---:R-:W-:-:S08]  /*1a80*/  DADD R14, R14, R16 ;  /* 0x000000000e0e7229 */ /* 0x004fd00000000010 */
[----:B---3--:R-:W-:-:S08]  /*1a90*/  DADD R14, R18, R14 ;  /* 0x00000000120e7229 */ /* 0x008fd0000000000e */
[----:B----4-:R-:W-:-:S08]  /*1aa0*/  DADD R12, R12, R14 ;  /* 0x000000000c0c7229 */ /* 0x010fd0000000000e */
[----:B-----5:R-:W-:-:S08]  /*1ab0*/  DADD R10, R10, R12 ;  /* 0x000000000a0a7229 */ /* 0x020fd0000000000c */
[----:B------:R-:W-:-:S08]  /*1ac0*/  DADD R8, R8, R10 ;  /* 0x0000000008087229 */ /* 0x000fd0000000000a */
[----:B------:R-:W-:-:S08]  /*1ad0*/  DADD R2, R2, R8 ;  /* 0x0000000002027229 */ /* 0x000fd00000000008 */
[----:B------:R-:W-:Y:S01]  /*1ae0*/  DADD R28, R28, R2 ;  /* 0x000000001c1c7229 */ /* 0x000fe20000000002 */
[----:B------:R-:W-:Y:S10]  /*1af0*/  @!P0 BRA `(.L_x_136) ;  /* 0x0000000c00708947 */ /* 0x000ff40003800000 */
[----:B------:R-:W-:Y:S01]  /*1b00*/  UIMAD UR12, UR13, 0x1400, UR4 ;  /* 0x000014000d0c78a4 */ /* 0x000fe2000f8e0204 */
[----:B------:R-:W-:Y:S01]  /*1b10*/  VIADD R0, R4, 0xffffec00 ;  /* 0xffffec0004007836 */ /* 0x000fe20000000000 */
[----:B------:R-:W-:Y:S01]  /*1b20*/  UIADD3 UR5, UPT, UPT, UR9, UR13, URZ ;  /* 0x0000000d09057290 */ /* 0x000fe2000fffe0ff */
[----:B------:R-:W-:-:S03]  /*1b30*/  LOP3.LUT R3, RZ, R5, RZ, 0x33, !PT ;  /* 0x00000005ff037212 */ /* 0x000fc600078e33ff */
[----:B------:R-:W-:Y:S01]  /*1b40*/  ISETP.LT.U32.AND P0, PT, R0, UR12, PT ;  /* 0x0000000c00007c0c */ /* 0x000fe2000bf01070 */
[----:B------:R-:W-:Y:S01]  /*1b50*/  UIMAD UR5, UR5, 0x1400, URZ ;  /* 0x00001400050578a4 */ /* 0x000fe2000f8e02ff */
[----:B------:R-:W-:-:S05]  /*1b60*/  IADD3 R3, PT, PT, R4, -UR8, R3 ;  /* 0x8000000804037c10 */ /* 0x000fca000fffe003 */
[----:B------:R-:W-:Y:S01]  /*1b70*/  IMAD.U32 R8, RZ, RZ, UR5 ;  /* 0x00000005ff087e24 */ /* 0x000fe2000f8e00ff */
[----:B------:R-:W-:Y:S01]  /*1b80*/  UMOV UR6, UR5 ;  /* 0x0000000500067c82 */ /* 0x000fe20008000000 */
[----:B------:R-:W-:Y:S01]  /*1b90*/  VIADD R2, R3, -UR4 ;  /* 0x8000000403027c36 */ /* 0x000fe20008000000 */
[----:B------:R-:W-:Y:S02]  /*1ba0*/  UMOV UR4, URZ ;  /* 0x000000ff00047c82 */ /* 0x000fe40008000000 */
[----:B------:R-:W-:Y:S01]  /*1bb0*/  IADD3 R5, PT, PT, R8, 0x1400, R5 ;  /* 0x0000140008057810 */ /* 0x000fe20007ffe005 */
[----:B------:R-:W-:Y:S06]  /*1bc0*/  @P0 BRA `(.L_x_137) ;  /* 0x0000000000840947 */ /* 0x000fec0003800000 */
[----:B------:R-:W0:Y:S01]  /*1bd0*/  LDC R4, c[0x0][0x3a8] ;  /* 0x0000ea00ff047b82 */ /* 0x000e220000000800 */
[----:B------:R-:W1:Y:S07]  /*1be0*/  LDCU UR7, c[0x0][0x3ac] ;  /* 0x00007580ff0777ac */ /* 0x000e6e0008000800 */
[----:B------:R-:W2:Y:S02]  /*1bf0*/  LDC.64 R6, c[0x0][0x380] ;  /* 0x0000e000ff067b82 */ /* 0x000ea40000000a00 */
.L_x_138:
[----:B------:R-:W3:Y:S02]  /*1c00*/  S2R R25, SR_TID.X ;  /* 0x0000000000197919 */ /* 0x000ee40000002100 */
[----:B---3--:R-:W-:-:S04]  /*1c10*/  VIADD R25, R25, UR12 ;  /* 0x0000000c19197c36 */ /* 0x008fc80008000000 */
[----:B--2---:R-:W-:-:S05]  /*1c20*/  IMAD.WIDE.U32 R24, R25, 0x8, R6 ;  /* 0x0000000819187825 */ /* 0x004fca00078e0006 */
        /* <DEDUP_REMOVED lines=8> */
[----:B0-----:R-:W-:-:S05]  /*1cb0*/  VIADD R3, R4, -UR12 ;  /* 0x8000000c04037c36 */ /* 0x001fca0008000000 */
[----:B------:R-:W-:Y:S01]  /*1cc0*/  ISETP.GE.U32.AND P0, PT, R3, UR8, PT ;  /* 0x0000000803007c0c */ /* 0x000fe2000bf06070 */
        /* <DEDUP_REMOVED lines=8> */
[----:B------:R-:W-:Y:S10]  /*1d50*/  @!P0 BRA `(.L_x_136) ;  /* 0x0000000800d88947 */ /* 0x000ff40003800000 */
[----:B-1----:R-:W-:Y:S01]  /*1d60*/  UMOV UR13, UR7 ;  /* 0x00000007000d7c82 */ /* 0x002fe20008000000 */
[----:B------:R-:W-:Y:S01]  /*1d70*/  UIADD3 UR4, UPT, UPT, UR4, 0x1, URZ ;  /* 0x0000000104047890 */ /* 0x000fe2000fffe0ff */
[----:B------:R-:W-:Y:S01]  /*1d80*/  VIADD R2, R2, -UR8 ;  /* 0x8000000802027c36 */ /* 0x000fe20008000000 */
[----:B------:R-:W-:Y:S01]  /*1d90*/  UIMAD UR12, UR13, 0x1400, UR12 ;  /* 0x000014000d0c78a4 */ /* 0x000fe2000f8e020c */
[----:B------:R-:W-:Y:S01]  /*1da0*/  VIADD R5, R5, UR8 ;  /* 0x0000000805057c36 */ /* 0x000fe20008000000 */
[----:B------:R-:W-:-:S04]  /*1db0*/  UIADD3 UR6, UPT, UPT, UR8, UR6, URZ ;  /* 0x0000000608067290 */ /* 0x000fc8000fffe0ff */
[----:B------:R-:W-:-:S13]  /*1dc0*/  ISETP.LT.U32.AND P0, PT, R0, UR12, PT ;  /* 0x0000000c00007c0c */ /* 0x000fda000bf01070 */
[----:B------:R-:W-:Y:S05]  /*1dd0*/  @!P0 BRA `(.L_x_138) ;  /* 0xfffffffc00888947 */ /* 0x000fea000383ffff */
.L_x_137:
[----:B------:R-:W0:Y:S01]  /*1de0*/  S2R R9, SR_TID.X ;  /* 0x0000000000097919 */ /* 0x000e220000002100 */
[----:B------:R-:W-:Y:S01]  /*1df0*/  VIADD R0, R4, -UR12 ;  /* 0x8000000c04007c36 */ /* 0x000fe20008000000 */
[----:B------:R-:W-:Y:S04]  /*1e00*/  BSSY.RECONVERGENT B1, `(.L_x_136) ;  /* 0x00000ab000017945 */ /* 0x000fe80003800200 */
[----:B0-----:R-:W-:-:S04]  /*1e10*/  ISETP.GE.AND P0, PT, R9, R0, PT ;  /* 0x000000000900720c */ /* 0x001fc80003f06270 */
[----:B------:R-:W-:-:S13]  /*1e20*/  ISETP.LE.U32.OR P0, PT, R4, UR12, P0 ;  /* 0x0000000c04007c0c */ /* 0x000fda0008703470 */
[----:B------:R-:W-:Y:S05]  /*1e30*/  @P0 BRA `(.L_x_139) ;  /* 0x00000008009c0947 */ /* 0x000fea0003800000 */
[----:B------:R-:W-:Y:S01]  /*1e40*/  UIMAD UR7, UR4, UR13, URZ ;  /* 0x0000000d040772a4 */ /* 0x000fe2000f8e02ff */
[----:B------:R-:W-:Y:S01]  /*1e50*/  LOP3.LUT R3, RZ, R9, RZ, 0x33, !PT ;  /* 0x00000009ff037212 */ /* 0x000fe200078e33ff */
[----:B------:R-:W-:Y:S01]  /*1e60*/  BSSY.RECONVERGENT B2, `(.L_x_140) ;  /* 0x0000056000027945 */ /* 0x000fe20003800200 */
[----:B------:R-:W-:Y:S02]  /*1e70*/  IMAD.MOV.U32 R0, RZ, RZ, R9 ;  /* 0x000000ffff007224 */ /* 0x000fe400078e0009 */
[----:B------:R-:W-:Y:S01]  /*1e80*/  IADD3 R4, PT, PT, R4, -UR5, R3 ;  /* 0x8000000504047c10 */ /* 0x000fe2000fffe003 */
[----:B------:R-:W-:-:S04]  /*1e90*/  IMAD.U32 R3, RZ, RZ, UR7 ;  /* 0x00000007ff037e24 */ /* 0x000fc8000f8e00ff */
[----:B------:R-:W-:-:S04]  /*1ea0*/  IMAD R4, R3, -0x1400, R4 ;  /* 0xffffec0003047824 */ /* 0x000fc800078e0204 */
[C---:B------:R-:W-:Y:S01]  /*1eb0*/  IMAD.HI.U32 R3, R4.reuse, -0x33333333, RZ ;  /* 0xcccccccd04037827 */ /* 0x040fe200078e00ff */
[----:B------:R-:W-:-:S04]  /*1ec0*/  ISETP.GE.U32.AND P0, PT, R4, 0x2580, PT ;  /* 0x000025800400780c */ /* 0x000fc80003f06070 */
[----:B------:R-:W-:-:S04]  /*1ed0*/  LEA.HI R3, R3, 0x1, RZ, 0x17 ;  /* 0x0000000103037811 */ /* 0x000fc800078fb8ff */
[----:B------:R-:W-:-:S05]  /*1ee0*/  LOP3.LUT R4, R3, 0xf, RZ, 0xc0, !PT ;  /* 0x0000000f03047812 */ /* 0x000fca00078ec0ff */
[----:B------:R-:W-:Y:S05]  /*1ef0*/  @!P0 BRA `(.L_x_141) ;  /* 0x0000000400308947 */ /* 0x000fea0003800000 */
[----:B------:R-:W-:Y:S01]  /*1f00*/  IMAD.HI.U32 R0, R2, -0x33333333, RZ ;  /* 0xcccccccd02007827 */ /* 0x000fe200078e00ff */
[----:B------:R-:W-:Y:S04]  /*1f10*/  BSSY.RECONVERGENT B3, `(.L_x_142) ;  /* 0x0000049000037945 */ /* 0x000fe80003800200 */
[----:B------:R-:W-:-:S04]  /*1f20*/  LEA.HI R0, R0, 0x1, RZ, 0x17 ;  /* 0x0000000100007811 */ /* 0x000fc800078fb8ff */
[----:B------:R-:W-:Y:S02]  /*1f30*/  LOP3.LUT R26, R0, 0xfffff0, RZ, 0xc0, !PT ;  /* 0x00fffff0001a7812 */ /* 0x000fe400078ec0ff */
[----:B------:R-:W-:-:S03]  /*1f40*/  LOP3.LUT R0, R9, 0x1400, RZ, 0xfc, !PT ;  /* 0x0000140009007812 */ /* 0x000fc600078efcff */
[----:B------:R-:W-:-:S07]  /*1f50*/  IMAD.MOV R26, RZ, RZ, -R26 ;  /* 0x000000ffff1a7224 */ /* 0x000fce00078e0a1a */
.L_x_143:
[C---:B------:R-:W-:Y:S02]  /*1f60*/  VIADD R23, R5.reuse, 0xffffec00 ;  /* 0xffffec0005177836 */ /* 0x040fe40000000000 */
[----:B------:R-:W-:Y:S02]  /*1f70*/  VIADD R19, R5, 0xffffee80 ;  /* 0xffffee8005137836 */ /* 0x000fe40000000000 */
[----:B------:R-:W-:-:S04]  /*1f80*/  IMAD.WIDE.U32 R22, R23, 0x8, R6 ;  /* 0x0000000817167825 */ /* 0x000fc800078e0006 */
[--C-:B------:R-:W-:Y:S02]  /*1f90*/  IMAD.WIDE.U32 R18, R19, 0x8, R6.reuse ;  /* 0x0000000813127825 */ /* 0x100fe400078e0006 */
[----:B------:R-:W2:Y:S02]  /*1fa0*/  LDG.E.64 R22, desc[UR10][R22.64] ;  /* 0x0000000a16167981 */ /* 0x000ea4000c1e1b00 */
[C---:B------:R-:W-:Y:S02]  /*1fb0*/  VIADD R17, R5.reuse, 0xfffff100 ;  /* 0xfffff10005117836 */ /* 0x040fe40000000000 */
[----:B------:R-:W3:Y:S01]  /*1fc0*/  LDG.E.64 R18, desc[UR10][R18.64] ;  /* 0x0000000a12127981 */ /* 0x000ee2000c1e1b00 */
[----:B------:R-:W-:Y:S02]  /*1fd0*/  VIADD R15, R5, 0xfffff380 ;  /* 0xfffff380050f7836 */ /* 0x000fe40000000000 */
[----:B------:R-:W-:-:S04]  /*1fe0*/  IMAD.WIDE.U32 R16, R17, 0x8, R6 ;  /* 0x0000000811107825 */ /* 0x000fc800078e0006 */
[--C-:B------:R-:W-:Y:S02]  /*1ff0*/  IMAD.WIDE.U32 R14, R15, 0x8, R6.reuse ;  /* 0x000000080f0e7825 */ /* 0x100fe400078e0006 */
[----:B------:R-:W4:Y:S02]  /*2000*/  LDG.E.64 R16, desc[UR10][R16.64] ;  /* 0x0000000a10107981 */ /* 0x000f24000c1e1b00 */
[C---:B------:R-:W-:Y:S02]  /*2010*/  VIADD R13, R5.reuse, 0xfffff600 ;  /* 0xfffff600050d7836 */ /* 0x040fe40000000000 */
[----:B------:R-:W5:Y:S01]  /*2020*/  LDG.E.64 R14, desc[UR10][R14.64] ;  /* 0x0000000a0e0e7981 */ /* 0x000f62000c1e1b00 */
[----:B------:R-:W-:Y:S02]  /*2030*/  VIADD R11, R5, 0xfffff880 ;  /* 0xfffff880050b7836 */ /* 0x000fe40000000000 */
[----:B------:R-:W-:-:S04]  /*2040*/  IMAD.WIDE.U32 R12, R13, 0x8, R6 ;  /* 0x000000080d0c7825 */ /* 0x000fc800078e0006 */
[--C-:B------:R-:W-:Y:S02]  /*2050*/  IMAD.WIDE.U32 R10, R11, 0x8, R6.reuse ;  /* 0x000000080b0a7825 */ /* 0x100fe400078e0006 */
[----:B------:R-:W5:Y:S02]  /*2060*/  LDG.E.64 R12, desc[UR10][R12.64] ;  /* 0x0000000a0c0c7981 */ /* 0x000f64000c1e1b00 */
[C---:B------:R-:W-:Y:S02]  /*2070*/  VIADD R9, R5.reuse, 0xfffffb00 ;  /* 0xfffffb0005097836 */ /* 0x040fe40000000000 */
[----:B------:R-:W5:Y:S01]  /*2080*/  LDG.E.64 R10, desc[UR10][R10.64] ;  /* 0x0000000a0a0a7981 */ /* 0x000f62000c1e1b00 */
[----:B------:R-:W-:Y:S02]  /*2090*/  VIADD R21, R5, 0xfffffd80 ;  /* 0xfffffd8005157836 */ /* 0x000fe40000000000 */
[----:B------:R-:W-:-:S04]  /*20a0*/  IMAD.WIDE.U32 R8, R9, 0x8, R6 ;  /* 0x0000000809087825 */ /* 0x000fc800078e0006 */
[----:B------:R-:W-:Y:S02]  /*20b0*/  IMAD.WIDE.U32 R20, R21, 0x8, R6 ;  /* 0x0000000815147825 */ /* 0x000fe400078e0006 */
[----:B------:R-:W5:Y:S04]  /*20c0*/  LDG.E.64 R8, desc[UR10][R8.64] ;  /* 0x0000000a08087981 */ /* 0x000f68000c1e1b00 */
[----:B------:R-:W5:Y:S01]  /*20d0*/  LDG.E.64 R20, desc[UR10][R20.64] ;  /* 0x0000000a14147981 */ /* 0x000f62000c1e1b00 */
[----:B------:R-:W-:Y:S01]  /*20e0*/  VIADD R25, R5, 0x280 ;  /* 0x0000028005197836 */ /* 0x000fe20000000000 */
[----:B--2---:R-:W-:-:S08]  /*20f0*/  DADD R22, R22, R28 ;  /* 0x0000000016167229 */ /* 0x004fd0000000001c */
[----:B---3--:R-:W-:Y:S01]  /*2100*/  DADD R18, R22, R18 ;  /* 0x0000000016127229 */ /* 0x008fe20000000012 */
[----:B------:R-:W-:-:S06]  /*2110*/  IMAD.WIDE.U32 R22, R5, 0x8, R6 ;  /* 0x0000000805167825 */ /* 0x000fcc00078e0006 */
[----:B------:R-:W2:Y:S01]  /*2120*/  LDG.E.64 R22, desc[UR10][R22.64] ;  /* 0x0000000a16167981 */ /* 0x000ea2000c1e1b00 */
[----:B----4-:R-:W-:Y:S01]  /*2130*/  DADD R16, R18, R16 ;  /* 0x0000000012107229 */ /* 0x010fe20000000010 */
[----:B------:R-:W-:-:S04]  /*2140*/  IMAD.WIDE.U32 R18, R25, 0x8, R6 ;  /* 0x0000000819127825 */ /* 0x000fc800078e0006 */
[----:B------:R-:W-:Y:S02]  /*2150*/  VIADD R25, R5, 0x500 ;  /* 0x0000050005197836 */ /* 0x000fe40000000000 */
[----:B------:R-:W3:Y:S01]  /*2160*/  LDG.E.64 R18, desc[UR10][R18.64] ;  /* 0x0000000a12127981 */ /* 0x000ee2000c1e1b00 */
[----:B-----5:R-:W-:Y:S01]  /*2170*/  DADD R14, R16, R14 ;  /* 0x00000000100e7229 */ /* 0x020fe2000000000e */
[----:B------:R-:W-:-:S04]  /*2180*/  IMAD.WIDE.U32 R16, R25, 0x8, R6 ;  /* 0x0000000819107825 */ /* 0x000fc800078e0006 */
[----:B------:R-:W-:Y:S02]  /*2190*/  VIADD R25, R5, 0x780 ;  /* 0x0000078005197836 */ /* 0x000fe40000000000 */
[----:B------:R-:W4:Y:S01]  /*21a0*/  LDG.E.64 R16, desc[UR10][R16.64] ;  /* 0x0000000a10107981 */ /* 0x000f22000c1e1b00 */
[----:B------:R-:W-:Y:S01]  /*21b0*/  DADD R12, R14, R12 ;  /* 0x000000000e0c7229 */ /* 0x000fe2000000000c */
[----:B------:R-:W-:-:S04]  /*21c0*/  IMAD.WIDE.U32 R14, R25, 0x8, R6 ;  /* 0x00000008190e7825 */ /* 0x000fc800078e0006 */
[----:B------:R-:W-:Y:S02]  /*21d0*/  VIADD R25, R5, 0xa00 ;  /* 0x00000a0005197836 */ /* 0x000fe40000000000 */
[----:B------:R-:W5:Y:S01]  /*21e0*/  LDG.E.64 R14, desc[UR10][R14.64] ;  /* 0x0000000a0e0e7981 */ /* 0x000f62000c1e1b00 */
        /* <DEDUP_REMOVED lines=9> */
[----:B------:R-:W-:Y:S01]  /*2280*/  IMAD.WIDE.U32 R8, R25, 0x8, R6 ;  /* 0x0000000819087825 */ /* 0x000fe200078e0006 */
[----:B------:R-:W-:-:S05]  /*2290*/  IADD3 R25, PT, PT, R5, 0x1180, RZ ;  /* 0x0000118005197810 */ /* 0x000fca0007ffe0ff */
[----:B------:R-:W5:Y:S01]  /*22a0*/  LDG.E.64 R8, desc[UR10][R8.64] ;  /* 0x0000000a08087981 */ /* 0x000f62000c1e1b00 */
[----:B------:R-:W-:-:S06]  /*22b0*/  IMAD.WIDE.U32 R24, R25, 0x8, R6 ;  /* 0x0000000819187825 */ /* 0x000fcc00078e0006 */
[----:B------:R-:W5:Y:S01]  /*22c0*/  LDG.E.64 R24, desc[UR10][R24.64] ;  /* 0x0000000a18187981 */ /* 0x000f62000c1e1b00 */
[----:B------:R-:W-:Y:S02]  /*22d0*/  VIADD R26, R26, 0x10 ;  /* 0x000000101a1a7836 */ /* 0x000fe40000000000 */
[----:B------:R-:W-:Y:S02]  /*22e0*/  VIADD R0, R0, 0x2800 ;  /* 0x0000280000007836 */ /* 0x000fe40000000000 */
[----:B------:R-:W-:Y:S01]  /*22f0*/  VIADD R5, R5, 0x2800 ;  /* 0x0000280005057836 */ /* 0x000fe20000000000 */
[----:B------:R-:W-:Y:S01]  /*2300*/  ISETP.NE.AND P0, PT, R26, RZ, PT ;  /* 0x000000ff1a00720c */ /* 0x000fe20003f05270 */
        /* <DEDUP_REMOVED lines=9> */
[----:B------:R-:W-:Y:S05]  /*23a0*/  BSYNC.RECONVERGENT B3 ;  /* 0x0000000000037941 */ /* 0x000fea0003800200 */
.L_x_142:
[----:B------:R-:W-:-:S07]  /*23b0*/  VIADD R0, R0, 0xffffec00 ;  /* 0xffffec0000007836 */ /* 0x000fce0000000000 */
.L_x_141:
[----:B------:R-:W-:Y:S05]  /*23c0*/  BSYNC.RECONVERGENT B2 ;  /* 0x0000000000027941 */ /* 0x000fea0003800200 */
.L_x_140:
[----:B------:R-:W-:-:S13]  /*23d0*/  ISETP.NE.AND P0, PT, R4, RZ, PT ;  /* 0x000000ff0400720c */ /* 0x000fda0003f05270 */
[----:B------:R-:W-:Y:S05]  /*23e0*/  @!P0 BRA `(.L_x_139) ;  /* 0x0000000400308947 */ /* 0x000fea0003800000 */
[----:B------:R-:W-:Y:S01]  /*23f0*/  ISETP.GE.U32.AND P0, PT, R4, 0x8, PT ;  /* 0x000000080400780c */ /* 0x000fe20003f06070 */
[----:B------:R-:W-:Y:S01]  /*2400*/  BSSY.RECONVERGENT B2, `(.L_x_144) ;  /* 0x0000025000027945 */ /* 0x000fe20003800200 */
[----:B------:R-:W-:-:S04]  /*2410*/  LOP3.LUT R22, R3, 0x7, RZ, 0xc0, !PT ;  /* 0x0000000703167812 */ /* 0x000fc800078ec0ff */
[----:B------:R-:W-:-:S07]  /*2420*/  ISETP.NE.AND P1, PT, R22, RZ, PT ;  /* 0x000000ff1600720c */ /* 0x000fce0003f25270 */
[----:B------:R-:W-:Y:S06]  /*2430*/  @!P0 BRA `(.L_x_145) ;  /* 0x0000000000848947 */ /* 0x000fec0003800000 */
[----:B------:R-:W-:-:S04]  /*2440*/  VIADD R19, R0, UR12 ;  /* 0x0000000c00137c36 */ /* 0x000fc80008000000 */
[----:B------:R-:W-:-:S04]  /*2450*/  IMAD.WIDE.U32 R4, R19, 0x8, R6 ;  /* 0x0000000813047825 */ /* 0x000fc800078e0006 */
[C---:B------:R-:W-:Y:S02]  /*2460*/  VIADD R17, R19.reuse, 0x280 ;  /* 0x0000028013117836 */ /* 0x040fe40000000000 */
[----:B------:R-:W2:Y:S01]  /*2470*/  LDG.E.64 R4, desc[UR10][R4.64] ;  /* 0x0000000a04047981 */ /* 0x000ea2000c1e1b00 */
        /* <DEDUP_REMOVED lines=14> */
[--C-:B------:R-:W-:Y:S02]  /*2560*/  IMAD.WIDE.U32 R20, R21, 0x8, R6.reuse ;  /* 0x0000000815147825 */ /* 0x100fe400078e0006 */
[----:B------:R-:W5:Y:S02]  /*2570*/  LDG.E.64 R8, desc[UR10][R8.64] ;  /* 0x0000000a08087981 */ /* 0x000f64000c1e1b00 */
[----:B------:R-:W-:Y:S02]  /*2580*/  VIADD R19, R19, 0x1180 ;  /* 0x0000118013137836 */ /* 0x000fe40000000000 */
[----:B------:R-:W5:Y:S02]  /*2590*/  LDG.E.64 R20, desc[UR10][R20.64] ;  /* 0x0000000a14147981 */ /* 0x000f64000c1e1b00 */
[----:B------:R-:W-:-:S06]  /*25a0*/  IMAD.WIDE.U32 R18, R19, 0x8, R6 ;  /* 0x0000000813127825 */ /* 0x000fcc00078e0006 */
        /* <DEDUP_REMOVED lines=10> */
.L_x_145:
[----:B------:R-:W-:Y:S05]  /*2650*/  BSYNC.RECONVERGENT B2 ;  /* 0x0000000000027941 */ /* 0x000fea0003800200 */
.L_x_144:
[----:B------:R-:W-:Y:S05]  /*2660*/  @!P1 BRA `(.L_x_139) ;  /* 0x0000000000909947 */ /* 0x000fea0003800000 */
[----:B------:R-:W-:Y:S01]  /*2670*/  ISETP.GE.U32.AND P0, PT, R22, 0x4, PT ;  /* 0x000000041600780c */ /* 0x000fe20003f06070 */
[----:B------:R-:W-:Y:S01]  /*2680*/  BSSY.RECONVERGENT B2, `(.L_x_146) ;  /* 0x0000014000027945 */ /* 0x000fe20003800200 */
[----:B------:R-:W-:-:S11]  /*2690*/  LOP3.LUT P1, RZ, R3, 0x3, RZ, 0xc0, !PT ;  /* 0x0000000303ff7812 */ /* 0x000fd6000782c0ff */
[----:B------:R-:W-:Y:S05]  /*26a0*/  @!P0 BRA `(.L_x_147) ;  /* 0x0000000000448947 */ /* 0x000fea0003800000 */
        /* <DEDUP_REMOVED lines=8> */
[----:B------:R-:W-:Y:S02]  /*2730*/  VIADD R13, R3, 0x780 ;  /* 0x00000780030d7836 */ /* 0x000fe40000000000 */
[----:B------:R-:W4:Y:S02]  /*2740*/  LDG.E.64 R10, desc[UR10][R10.64] ;  /* 0x0000000a0a0a7981 */ /* 0x000f24000c1e1b00 */
[----:B------:R-:W-:-:S06]  /*2750*/  IMAD.WIDE.U32 R12, R13, 0x8, R6 ;  /* 0x000000080d0c7825 */ /* 0x000fcc00078e0006 */
[----:B------:R-:W5:Y:S01]  /*2760*/  LDG.E.64 R12, desc[UR10][R12.64] ;  /* 0x0000000a0c0c7981 */ /* 0x000f62000c1e1b00 */
[----:B------:R-:W-:Y:S01]  /*2770*/  VIADD R0, R0, 0xa00 ;  /* 0x00000a0000007836 */ /* 0x000fe20000000000 */
[----:B--2---:R-:W-:-:S08]  /*2780*/  DADD R28, R28, R4 ;  /* 0x000000001c1c7229 */ /* 0x004fd00000000004 */
[----:B---3--:R-:W-:-:S08]  /*2790*/  DADD R28, R28, R8 ;  /* 0x000000001c1c7229 */ /* 0x008fd00000000008 */
[----:B----4-:R-:W-:-:S08]  /*27a0*/  DADD R28, R28, R10 ;  /* 0x000000001c1c7229 */ /* 0x010fd0000000000a */
[----:B-----5:R-:W-:-:S11]  /*27b0*/  DADD R28, R28, R12 ;  /* 0x000000001c1c7229 */ /* 0x020fd6000000000c */
.L_x_147:
[----:B------:R-:W-:Y:S05]  /*27c0*/  BSYNC.RECONVERGENT B2 ;  /* 0x0000000000027941 */ /* 0x000fea0003800200 */
.L_x_146:
[----:B------:R-:W-:Y:S05]  /*27d0*/  @!P1 BRA `(.L_x_139) ;  /* 0x0000000000349947 */ /* 0x000fea0003800000 */
[----:B------:R-:W-:-:S04]  /*27e0*/  IMAD.HI.U32 R2, R2, -0x33333333, RZ ;  /* 0xcccccccd02027827 */ /* 0x000fc800078e00ff */
[----:B------:R-:W-:Y:S01]  /*27f0*/  VIADD R5, R0, UR6 ;  /* 0x0000000600057c36 */ /* 0x000fe20008000000 */
[----:B------:R-:W-:-:S04]  /*2800*/  LOP3.LUT R2, R2, 0xffff, RZ, 0xc0, !PT ;  /* 0x0000ffff02027812 */ /* 0x000fc800078ec0ff */
[----:B------:R-:W-:-:S04]  /*2810*/  LEA.HI R2, R2, 0x1, RZ, 0x17 ;  /* 0x0000000102027811 */ /* 0x000fc800078fb8ff */
[----:B------:R-:W-:-:S05]  /*2820*/  LOP3.LUT R2, R2, 0x3, RZ, 0xc0, !PT ;  /* 0x0000000302027812 */ /* 0x000fca00078ec0ff */
[----:B------:R-:W-:-:S07]  /*2830*/  IMAD.MOV R0, RZ, RZ, -R2 ;  /* 0x000000ffff007224 */ /* 0x000fce00078e0a02 */
.L_x_148:
[----:B------:R-:W-:-:S06]  /*2840*/  IMAD.WIDE.U32 R2, R5, 0x8, R6 ;  /* 0x0000000805027825 */ /* 0x000fcc00078e0006 */
[----:B------:R-:W2:Y:S01]  /*2850*/  LDG.E.64 R2, desc[UR10][R2.64] ;  /* 0x0000000a02027981 */ /* 0x000ea2000c1e1b00 */
[----:B------:R-:W-:Y:S02]  /*2860*/  VIADD R0, R0, 0x1 ;  /* 0x0000000100007836 */ /* 0x000fe40000000000 */
[----:B------:R-:W-:-:S03]  /*2870*/  VIADD R5, R5, 0x280 ;  /* 0x0000028005057836 */ /* 0x000fc60000000000 */
[----:B------:R-:W-:Y:S01]  /*2880*/  ISETP.NE.AND P0, PT, R0, RZ, PT ;  /* 0x000000ff0000720c */ /* 0x000fe20003f05270 */
[----:B--2---:R-:W-:-:S12]  /*2890*/  DADD R28, R2, R28 ;  /* 0x00000000021c7229 */ /* 0x004fd8000000001c */
[----:B------:R-:W-:Y:S05]  /*28a0*/  @P0 BRA `(.L_x_148) ;  /* 0xfffffffc00e40947 */ /* 0x000fea000383ffff */
.L_x_139:
[----:B------:R-:W-:Y:S05]  /*28b0*/  BSYNC.RECONVERGENT B1 ;  /* 0x0000000000017941 */ /* 0x000fea0003800200 */
.L_x_136:
[----:B------:R-:W0:Y:S01]  /*28c0*/  S2R R0, SR_LANEID ;  /* 0x0000000000007919 */ /* 0x000e220000000000 */
[----:B------:R-:W-:Y:S04]  /*28d0*/  SHFL.DOWN PT, R2, R28, 0x1, 0x1f ;  /* 0x08201f001c027f89 */ /* 0x000fe800000e0000 */
[----:B------:R-:W2:Y:S01]  /*28e0*/  SHFL.DOWN PT, R3, R29, 0x1, 0x1f ;  /* 0x08201f001d037f89 */ /* 0x000ea200000e0000 */
[----:B------:R-:W3:Y:S01]  /*28f0*/  S2R R11, SR_TID.X ;  /* 0x00000000000b7919 */ /* 0x000ee20000002100 */
[----:B--2---:R-:W-:Y:S01]  /*2900*/  DADD R2, R2, R28 ;  /* 0x0000000002027229 */ /* 0x004fe2000000001c */
[C---:B0-----:R-:W-:Y:S02]  /*2910*/  ISETP.GT.AND P0, PT, R0.reuse, 0x1e, PT ;  /* 0x0000001e0000780c */ /* 0x041fe40003f04270 */
[----:B------:R-:W-:-:S07]  /*2920*/  ISETP.NE.AND P1, PT, R0, RZ, PT ;  /* 0x000000ff0000720c */ /* 0x000fce0003f25270 */
[----:B------:R-:W-:Y:S02]  /*2930*/  FSEL R4, R28, R2, P0 ;  /* 0x000000021c047208 */ /* 0x000fe40000000000 */
[----:B------:R-:W-:Y:S02]  /*2940*/  FSEL R5, R29, R3, P0 ;  /* 0x000000031d057208 */ /* 0x000fe40000000000 */
[----:B------:R-:W-:Y:S01]  /*2950*/  ISETP.GT.AND P0, PT, R0, 0x1d, PT ;  /* 0x0000001d0000780c */ /* 0x000fe20003f04270 */
[----:B------:R-:W-:Y:S04]  /*2960*/  SHFL.DOWN PT, R2, R4, 0x2, 0x1f ;  /* 0x08401f0004027f89 */ /* 0x000fe800000e0000 */
[----:B------:R-:W0:Y:S01]  /*2970*/  SHFL.DOWN PT, R3, R5, 0x2, 0x1f ;  /* 0x08401f0005037f89 */ /* 0x000e2200000e0000 */
[----:B------:R-:W2:Y:S01]  /*2980*/  @!P1 S2R R10, SR_CgaCtaId ;  /* 0x00000000000a9919 */ /* 0x000ea20000008800 */
        /* <DEDUP_REMOVED lines=12> */
[----:B---3--:R-:W-:Y:S01]  /*2a50*/  @!P1 SHF.R.U32.HI R6, RZ, 0x2, R11 ;  /* 0x00000002ff069819 */ /* 0x008fe2000001160b */
[----:B------:R-:W0:Y:S01]  /*2a60*/  SHFL.DOWN PT, R3, R9, 0x8, 0x1f ;  /* 0x09001f0009037f89 */ /* 0x000e2200000e0000 */
[----:B--2---:R-:W-:-:S02]  /*2a70*/  @!P1 LEA R7, R10, R7, 0x18 ;  /* 0x000000070a079211 */ /* 0x004fc400078ec0ff */
        /* <DEDUP_REMOVED lines=19> */
[----:B------:R-:W3:Y:S04]  /*2bb0*/  LDS.128 R12, [UR4+0x30] ;  /* 0x00003004ff0c7984 */ /* 0x000ee80008000c00 */
[----:B------:R-:W4:Y:S01]  /*2bc0*/  LDS.128 R8, [UR4+0x40] ;  /* 0x00004004ff087984 */ /* 0x000f220008000c00 */
[----:B0-----:R-:W-:-:S03]  /*2bd0*/  DADD R16, R4, R16 ;  /* 0x0000000004107229 */ /* 0x001fc60000000010 */
[----:B--2---:R-:W0:Y:S05]  /*2be0*/  LDS.128 R4, [UR4+0x50] ;  /* 0x00005004ff047984 */ /* 0x004e2a0008000c00 */
[----:B------:R-:W-:-:S08]  /*2bf0*/  DADD R16, R16, R18 ;  /* 0x0000000010107229 */ /* 0x000fd00000000012 */
[----:B---3--:R-:W-:-:S08]  /*2c00*/  DADD R12, R16, R12 ;  /* 0x00000000100c7229 */ /* 0x008fd0000000000c */
[----:B------:R-:W-:Y:S02]  /*2c10*/  DADD R2, R12, R14 ;  /* 0x000000000c027229 */ /* 0x000fe4000000000e */
[----:B------:R-:W2:Y:S06]  /*2c20*/  LDS.128 R12, [UR4+0x60] ;  /* 0x00006004ff0c7984 */ /* 0x000eac0008000c00 */
[----:B----4-:R-:W-:-:S08]  /*2c30*/  DADD R2, R2, R8 ;  /* 0x0000000002027229 */ /* 0x010fd00000000008 */
[----:B------:R-:W-:Y:S01]  /*2c40*/  DADD R2, R2, R10 ;  /* 0x0000000002027229 */ /* 0x000fe2000000000a */
[----:B------:R-:W3:Y:S07]  /*2c50*/  LDS.128 R8, [UR4+0x70] ;  /* 0x00007004ff087984 */ /* 0x000eee0008000c00 */
[----:B0-----:R-:W-:-:S08]  /*2c60*/  DADD R2, R2, R4 ;  /* 0x0000000002027229 */ /* 0x001fd00000000004 */
[----:B------:R-:W-:Y:S01]  /*2c70*/  DADD R2, R2, R6 ;  /* 0x0000000002027229 */ /* 0x000fe20000000006 */
[----:B------:R-:W0:Y:S07]  /*2c80*/  LDS.128 R4, [UR4+0x80] ;  /* 0x00008004ff047984 */ /* 0x000e2e0008000c00 */
[----:B--2---:R-:W-:-:S08]  /*2c90*/  DADD R2, R2, R12 ;  /* 0x0000000002027229 */ /* 0x004fd0000000000c */
[----:B------:R-:W-:Y:S01]  /*2ca0*/  DADD R2, R2, R14 ;  /* 0x0000000002027229 */ /* 0x000fe2000000000e */
[----:B------:R-:W2:Y:S07]  /*2cb0*/  LDS.128 R12, [UR4+0x90] ;  /* 0x00009004ff0c7984 */ /* 0x000eae0008000c00 */
[----:B---3--:R-:W-:-:S08]  /*2cc0*/  DADD R2, R2, R8 ;  /* 0x0000000002027229 */ /* 0x008fd00000000008 */
[----:B------:R-:W-:Y:S01]  /*2cd0*/  DADD R2, R2, R10 ;  /* 0x0000000002027229 */ /* 0x000fe2000000000a */
[----:B------:R-:W3:Y:S07]  /*2ce0*/  LDS.128 R8, [UR4+0xa0] ;  /* 0x0000a004ff087984 */ /* 0x000eee0008000c00 */
[----:B0-----:R-:W-:Y:S01]  /*2cf0*/  DADD R2, R2, R4 ;  /* 0x0000000002027229 */ /* 0x001fe20000000004 */
[----:B------:R-:W0:Y:S07]  /*2d00*/  LDS.64 R4, [UR4+0xb0] ;  /* 0x0000b004ff047984 */ /* 0x000e2e0008000a00 */
[----:B------:R-:W-:-:S08]  /*2d10*/  DADD R2, R2, R6 ;  /* 0x0000000002027229 */ /* 0x000fd00000000006 */
[----:B--2---:R-:W-:-:S08]  /*2d20*/  DADD R2, R2, R12 ;  /* 0x0000000002027229 */ /* 0x004fd0000000000c */
[----:B------:R-:W-:-:S08]  /*2d30*/  DADD R2, R2, R14 ;  /* 0x0000000002027229 */ /* 0x000fd0000000000e */
[----:B---3--:R-:W-:-:S08]  /*2d40*/  DADD R2, R2, R8 ;  /* 0x0000000002027229 */ /* 0x008fd00000000008 */
[----:B------:R-:W-:-:S08]  /*2d50*/  DADD R2, R2, R10 ;  /* 0x0000000002027229 */ /* 0x000fd0000000000a */
[----:B0-----:R-:W-:-:S11]  /*2d60*/  DADD R4, R2, R4 ;  /* 0x0000000002047229 */ /* 0x001fd60000000004 */
.L_x_135:
[----:B-1----:R-:W-:Y:S05]  /*2d70*/  BSYNC.RECONVERGENT B0 ;  /* 0x0000000000007941 */ /* 0x002fea0003800200 */
.L_x_119:
[----:B------:R-:W-:Y:S05]  /*2d80*/  @P0 EXIT ;  /* 0x000000000000094d */ /* 0x000fea0003800000 */
[----:B------:R-:W1:Y:S02]  /*2d90*/  LDCU.64 UR4, c[0x0][0x388] ;  /* 0x00007100ff0477ac */ /* 0x000e640008000a00 */
[----:B-1----:R-:W-:-:S06]  /*2da0*/  UIMAD.WIDE.U32 UR4, UR9, 0x8, UR4 ;  /* 0x00000008090478a5 */ /* 0x002fcc000f8e0004 */
[----:B--2---:R-:W-:Y:S02]  /*2db0*/  IMAD.U32 R2, RZ, RZ, UR4 ;  /* 0x00000004ff027e24 */ /* 0x004fe4000f8e00ff */
[----:B------:R-:W-:-:S05]  /*2dc0*/  IMAD.U32 R3, RZ, RZ, UR5 ;  /* 0x00000005ff037e24 */ /* 0x000fca000f8e00ff */
[----:B------:R-:W-:Y:S01]  /*2dd0*/  STG.E.64 desc[UR10][R2.64], R4 ;  /* 0x0000000402007986 */ /* 0x000fe2000c101b0a */
[----:B------:R-:W-:Y:S05]  /*2de0*/  EXIT ;  /* 0x000000000000794d */ /* 0x000fea0003800000 */
.L_x_149:
        /* <DEDUP_REMOVED lines=9> */
.L_x_302:


//--------------------- .text._ZN3cub18CUB_300001_SM_10006detail6reduce28DeviceReduceSingleTileKernelINS2_10policy_hubIdjN4cuda3std3__44plusIdEEE10Policy1000EN6thrust24THRUST_300001_SM_1000_NS6detail15normal_iteratorINSD_10device_ptrIdEEEEPdjS9_ddNS7_10__identityEEEvT0_T1_T2_T3_T4_T6_ --------------------------
	.section	.text._ZN3cub18CUB_300001_SM_10006detail6reduce28DeviceReduceSingleTileKernelINS2_10policy_hubIdjN4cuda3std3__44plusIdEEE10Policy1000EN6thrust24THRUST_300001_SM_1000_NS6detail15normal_iteratorINSD_10device_ptrIdEEEEPdjS9_ddNS7_10__identityEEEvT0_T1_T2_T3_T4_T6_,"ax",@progbits
	.align	128
        .global         _ZN3cub18CUB_300001_SM_10006detail6reduce28DeviceReduceSingleTileKernelINS2_10policy_hubIdjN4cuda3std3__44plusIdEEE10Policy1000EN6thrust24THRUST_300001_SM_1000_NS6detail15normal_iteratorINSD_10device_ptrIdEEEEPdjS9_ddNS7_10__identityEEEvT0_T1_T2_T3_T4_T6_
        .type           _ZN3cub18CUB_300001_SM_10006detail6reduce28DeviceReduceSingleTileKernelINS2_10policy_hubIdjN4cuda3std3__44plusIdEEE10Policy1000EN6thrust24THRUST_300001_SM_1000_NS6detail15normal_iteratorINSD_10device_ptrIdEEEEPdjS9_ddNS7_10__identityEEEvT0_T1_T2_T3_T4_T6_,@function
        .size           _ZN3cub18CUB_300001_SM_10006detail6reduce28DeviceReduceSingleTileKernelINS2_10policy_hubIdjN4cuda3std3__44plusIdEEE10Policy1000EN6thrust24THRUST_300001_SM_1000_NS6detail15normal_iteratorINSD_10device_ptrIdEEEEPdjS9_ddNS7_10__identityEEEvT0_T1_T2_T3_T4_T6_,(.L_x_303 - _ZN3cub18CUB_300001_SM_10006detail6reduce28DeviceReduceSingleTileKernelINS2_10policy_hubIdjN4cuda3std3__44plusIdEEE10Policy1000EN6thrust24THRUST_300001_SM_1000_NS6detail15normal_iteratorINSD_10device_ptrIdEEEEPdjS9_ddNS7_10__identityEEEvT0_T1_T2_T3_T4_T6_)
        .other          _ZN3cub18CUB_300001_SM_10006detail6reduce28DeviceReduceSingleTileKernelINS2_10policy_hubIdjN4cuda3std3__44plusIdEEE10Policy1000EN6thrust24THRUST_300001_SM_1000_NS6detail15normal_iteratorINSD_10device_ptrIdEEEEPdjS9_ddNS7_10__identityEEEvT0_T1_T2_T3_T4_T6_,@"STO_CUDA_ENTRY STV_DEFAULT"
_ZN3cub18CUB_300001_SM_10006detail6reduce28DeviceReduceSingleTileKernelINS2_10policy_hubIdjN4cuda3std3__44plusIdEEE10Policy1000EN6thrust24THRUST_300001_SM_1000_NS6detail15normal_iteratorINSD_10device_ptrIdEEEEPdjS9_ddNS7_10__identityEEEvT0_T1_T2_T3_T4_T6_:
.text._ZN3cub18CUB_300001_SM_10006detail6reduce28DeviceReduceSingleTileKernelINS2_10policy_hubIdjN4cuda3std3__44plusIdEEE10Policy1000EN6thrust24THRUST_300001_SM_1000_NS6detail15normal_iteratorINSD_10device_ptrIdEEEEPdjS9_ddNS7_10__identityEEEvT0_T1_T2_T3_T4_T6_:
        /* <DEDUP_REMOVED lines=13> */
.L_x_150:
[----:B------:R-:W-:Y:S01]  /*00d0*/  ISETP.GT.U32.AND P0, PT, R2, 0x13ff, PT ;  /* 0x000013ff0200780c */ /* 0x000fe20003f04070 */
[----:B------:R-:W-:-:S12]  /*00e0*/  BSSY.RECONVERGENT B0, `(.L_x_151) ;  /* 0x0000280000007945 */ /* 0x000fd80003800200 */
        /* <DEDUP_REMOVED lines=11> */
.L_x_154:
[----:B------:R-:W-:Y:S05]  /*01a0*/  BSYNC.RECONVERGENT B1 ;  /* 0x0000000000017941 */ /* 0x000fea0003800200 */
.L_x_153:
[----:B------:R-:W-:Y:S01]  /*01b0*/  ISETP.GE.U32.AND P0, PT, R41, R2, PT ;  /* 0x000000022900720c */ /* 0x000fe20003f06070 */
[----:B------:R-:W-:-:S12]  /*01c0*/  BSSY.RECONVERGENT B1, `(.L_x_155) ;  /* 0x0000073000017945 */ /* 0x000fd80003800200 */
[----:B------:R-:W-:Y:S05]  /*01d0*/  @P0 BRA `(.L_x_156) ;  /* 0x0000000400c40947 */ /* 0x000fea0003800000 */
[----:B------:R-:W-:Y:S01]  /*01e0*/  LOP3.LUT R5, RZ, R41, RZ, 0x33, !PT ;  /* 0x00000029ff057212 */ /* 0x000fe200078e33ff */
[----:B------:R-:W-:Y:S04]  /*01f0*/  BSSY.RECONVERGENT B2, `(.L_x_157) ;  /* 0x0000034000027945 */ /* 0x000fe80003800200 */
[----:B------:R-:W-:-:S04]  /*0200*/  IMAD.IADD R5, R5, 0x1, R2 ;  /* 0x0000000105057824 */ /* 0x000fc800078e0202 */
[C---:B------:R-:W-:Y:S01]  /*0210*/  IMAD.HI.U32 R40, R5.reuse, -0x33333333, RZ ;  /* 0xcccccccd05287827 */ /* 0x040fe200078e00ff */
[----:B------:R-:W-:-:S04]  /*0220*/  ISETP.GE.U32.AND P1, PT, R5, 0x2580, PT ;  /* 0x000025800500780c */ /* 0x000fc80003f26070 */
[----:B------:R-:W-:-:S04]  /*0230*/  LEA.HI R40, R40, 0x1, RZ, 0x17 ;  /* 0x0000000128287811 */ /* 0x000fc800078fb8ff */
[----:B------:R-:W-:-:S04]  /*0240*/  LOP3.LUT R42, R40, 0xf, RZ, 0xc0, !PT ;  /* 0x0000000f282a7812 */ /* 0x000fc800078ec0ff */
[----:B------:R-:W-:Y:S01]  /*0250*/  ISETP.NE.AND P0, PT, R42, RZ, PT ;  /* 0x000000ff2a00720c */ /* 0x000fe20003f05270 */
[----:B------:R-:W-:-:S12]  /*0260*/  @!P1 BRA `(.L_x_158) ;  /* 0x0000000000b09947 */ /* 0x000fd80003800000 */
[----:B------:R-:W0:Y:S01]  /*0270*/  LDC.64 R4, c[0x0][0x380] ;  /* 0x0000e000ff047b82 */ /* 0x000e220000000a00 */
[----:B------:R-:W-:-:S05]  /*0280*/  LOP3.LUT R0, R40, 0xfffff0, RZ, 0xc0, !PT ;  /* 0x00fffff028007812 */ /* 0x000fca00078ec0ff */
[----:B------:R-:W-:Y:S02]  /*0290*/  IMAD.MOV R0, RZ, RZ, -R0 ;  /* 0x000000ffff007224 */ /* 0x000fe400078e0a00 */
[----:B0-----:R-:W-:-:S03]  /*02a0*/  IMAD.WIDE.U32 R4, R41, 0x8, R4 ;  /* 0x0000000829047825 */ /* 0x001fc600078e0004 */
[----:B------:R-:W-:-:S05]  /*02b0*/  IADD3 R4, P1, PT, R4, 0xa000, RZ ;  /* 0x0000a00004047810 */ /* 0x000fca0007f3e0ff */
[----:B------:R-:W-:-:S08]  /*02c0*/  IMAD.X R5, RZ, RZ, R5, P1 ;  /* 0x000000ffff057224 */ /* 0x000fd000008e0605 */
.L_x_159:
        /* <DEDUP_REMOVED lines=38> */
.L_x_158:
[----:B------:R-:W-:Y:S05]  /*0530*/  BSYNC.RECONVERGENT B2 ;  /* 0x0000000000027941 */ /* 0x000fea0003800200 */
.L_x_157:
[----:B------:R-:W-:Y:S05]  /*0540*/  @!P0 BRA `(.L_x_156) ;  /* 0x0000000000e88947 */ /* 0x000fea0003800000 */
[----:B------:R-:W-:Y:S01]  /*0550*/  ISETP.GE.U32.AND P0, PT, R42, 0x8, PT ;  /* 0x000000082a00780c */ /* 0x000fe20003f06070 */
[----:B------:R-:W-:Y:S01]  /*0560*/  BSSY.RECONVERGENT B2, `(.L_x_160) ;  /* 0x0000017000027945 */ /* 0x000fe20003800200 */
[----:B------:R-:W-:-:S04]  /*0570*/  LOP3.LUT R22, R40, 0x7, RZ, 0xc0, !PT ;  /* 0x0000000728167812 */ /* 0x000fc800078ec0ff */
[----:B------:R-:W-:-:S07]  /*0580*/  ISETP.NE.AND P1, PT, R22, RZ, PT ;  /* 0x000000ff1600720c */ /* 0x000fce0003f25270 */
[----:B------:R-:W-:Y:S06]  /*0590*/  @!P0 BRA `(.L_x_161) ;  /* 0x00000000004c8947 */ /* 0x000fec0003800000 */
[----:B------:R-:W0:Y:S02]  /*05a0*/  LDC.64 R4, c[0x0][0x380] ;  /* 0x0000e000ff047b82 */ /* 0x000e240000000a00 */
[----:B0-----:R-:W-:-:S05]  /*05b0*/  IMAD.WIDE.U32 R20, R41, 0x8, R4 ;  /* 0x0000000829147825 */ /* 0x001fca00078e0004 */
        /* <DEDUP_REMOVED lines=17> */
.L_x_161:
[----:B------:R-:W-:Y:S05]  /*06d0*/  BSYNC.RECONVERGENT B2 ;  /* 0x0000000000027941 */ /* 0x000fea0003800200 */
.L_x_160:
        /* <DEDUP_REMOVED lines=17> */
.L_x_163:
[----:B------:R-:W-:Y:S05]  /*07f0*/  BSYNC.RECONVERGENT B2 ;  /* 0x0000000000027941 */ /* 0x000fea0003800200 */
.L_x_162:
[----:B------:R-:W-:Y:S05]  /*0800*/  @!P1 BRA `(.L_x_156) ;  /* 0x0000000000389947 */ /* 0x000fea0003800000 */
[----:B------:R-:W0:Y:S01]  /*0810*/  LDC.64 R4, c[0x0][0x380] ;  /* 0x0000e000ff047b82 */ /* 0x000e220000000a00 */
[----:B------:R-:W-:Y:S02]  /*0820*/  IMAD.MOV R0, RZ, RZ, -R0 ;  /* 0x000000ffff007224 */ /* 0x000fe400078e0a00 */
[----:B0-----:R-:W-:-:S04]  /*0830*/  IMAD.WIDE.U32 R4, R41, 0x8, R4 ;  /* 0x0000000829047825 */ /* 0x001fc800078e0004 */
[----:B------:R-:W-:Y:S02]  /*0840*/  IMAD.MOV.U32 R6, RZ, RZ, R4 ;  /* 0x000000ffff067224 */ /* 0x000fe400078e0004 */
[----:B------:R-:W-:-:S07]  /*0850*/  IMAD.MOV.U32 R7, RZ, RZ, R5 ;  /* 0x000000ffff077224 */ /* 0x000fce00078e0005 */
.L_x_164:
[----:B------:R-:W-:Y:S02]  /*0860*/  IMAD.MOV.U32 R4, RZ, RZ, R6 ;  /* 0x000000ffff047224 */ /* 0x000fe400078e0006 */
[----:B------:R-:W-:-:S06]  /*0870*/  IMAD.MOV.U32 R5, RZ, RZ, R7 ;  /* 0x000000ffff057224 */ /* 0x000fcc00078e0007 */
[----:B------:R-:W2:Y:S01]  /*0880*/  LDG.E.64 R4, desc[UR6][R4.64] ;  /* 0x0000000604047981 */ /* 0x000ea2000c1e1b00 */
[----:B------:R-:W-:Y:S01]  /*0890*/  VIADD R0, R0, 0x1 ;  /* 0x0000000100007836 */ /* 0x000fe20000000000 */
[----:B------:R-:W-:-:S04]  /*08a0*/  IADD3 R6, P1, PT, R6, 0x1400, RZ ;  /* 0x0000140006067810 */ /* 0x000fc80007f3e0ff */
[----:B------:R-:W-:Y:S01]  /*08b0*/  ISETP.NE.AND P0, PT, R0, RZ, PT ;  /* 0x000000ff0000720c */ /* 0x000fe20003f05270 */
[----:B------:R-:W-:Y:S01]  /*08c0*/  IMAD.X R7, RZ, RZ, R7, P1 ;  /* 0x000000ffff077224 */ /* 0x000fe200008e0607 */
[----:B--2--5:R-:W-:-:S11]  /*08d0*/  DADD R36, R4, R36 ;  /* 0x0000000004247229 */ /* 0x024fd60000000024 */
[----:B------:R-:W-:Y:S05]  /*08e0*/  @P0 BRA `(.L_x_164) ;  /* 0xfffffffc00dc0947 */ /* 0x000fea000383ffff */
.L_x_156:
[----:B------:R-:W-:Y:S05]  /*08f0*/  BSYNC.RECONVERGENT B1 ;  /* 0x0000000000017941 */ /* 0x000fea0003800200 */
.L_x_155:
        /* <DEDUP_REMOVED lines=28> */
[----:B-1----:R-:W-:-:S03]  /*0ac0*/  @!P1 LEA R9, R13, R2, 0x18 ;  /* 0x000000020d099211 */ /* 0x002fc600078ec0ff */
[----:B------:R-:W0:Y:S02]  /*0ad0*/  SHFL.DOWN PT, R5, R11, 0x8, 0x1f ;  /* 0x09001f000b057f89 */ /* 0x000e2400000e0000 */
[----:B0-----:R-:W-:-:S10]  /*0ae0*/  DADD R4, R4, R10 ;  /* 0x0000000004047229 */ /* 0x001fd4000000000a */
[----:B------:R-:W-:Y:S02]  /*0af0*/  FSEL R6, R10, R4, P0 ;  /* 0x000000040a067208 */ /* 0x000fe40000000000 */
[----:B------:R-:W-:Y:S01]  /*0b00*/  FSEL R7, R11, R5, P0 ;  /* 0x000000050b077208 */ /* 0x000fe20000000000 */
[----:B------:R-:W-:Y:S01]  /*0b10*/  @!P1 IMAD.IADD R11, R0, 0x1, R9 ;  /* 0x00000001000b9824 */ /* 0x000fe200078e0209 */
        /* <DEDUP_REMOVED lines=14> */
[----:B------:R-:W2:Y:S04]  /*0c00*/  LDS.128 R16, [UR4+0x30] ;  /* 0x00003004ff107984 */ /* 0x000ea80008000c00 */
[----:B-1----:R-:W1:Y:S01]  /*0c10*/  LDS.128 R4, [UR4+0x40] ;  /* 0x00004004ff047984 */ /* 0x002e620008000c00 */
[----:B0-----:R-:W-:-:S03]  /*0c20*/  DADD R12, R8, R12 ;  /* 0x00000000080c7229 */ /* 0x001fc6000000000c */
[----:B------:R-:W0:Y:S05]  /*0c30*/  LDS.128 R8, [UR4+0x50] ;  /* 0x00005004ff087984 */ /* 0x000e2a0008000c00 */
[----:B------:R-:W-:-:S08]  /*0c40*/  DADD R12, R12, R14 ;  /* 0x000000000c0c7229 */ /* 0x000fd0000000000e */
[----:B--2---:R-:W-:-:S08]  /*0c50*/  DADD R12, R12, R16 ;  /* 0x000000000c0c7229 */ /* 0x004fd00000000010 */
[----:B------:R-:W-:Y:S02]  /*0c60*/  DADD R18, R12, R18 ;  /* 0x000000000c127229 */ /* 0x000fe40000000012 */
[----:B------:R-:W2:Y:S06]  /*0c70*/  LDS.128 R12, [UR4+0x60] ;  /* 0x00006004ff0c7984 */ /* 0x000eac0008000c00 */
[----:B-1----:R-:W-:-:S08]  /*0c80*/  DADD R4, R18, R4 ;  /* 0x0000000012047229 */ /* 0x002fd00000000004 */
[----:B------:R-:W-:Y:S02]  /*0c90*/  DADD R2, R4, R6 ;  /* 0x0000000004027229 */ /* 0x000fe40000000006 */
[----:B------:R-:W1:Y:S06]  /*0ca0*/  LDS.128 R4, [UR4+0x70] ;  /* 0x00007004ff047984 */ /* 0x000e6c0008000c00 */
[----:B0-----:R-:W-:-:S08]  /*0cb0*/  DADD R2, R2, R8 ;  /* 0x0000000002027229 */ /* 0x001fd00000000008 */
[----:B------:R-:W-:Y:S01]  /*0cc0*/  DADD R2, R2, R10 ;  /* 0x0000000002027229 */ /* 0x000fe2000000000a */
[----:B------:R-:W0:Y:S07]  /*0cd0*/  LDS.128 R8, [UR4+0x80] ;  /* 0x00008004ff087984 */ /* 0x000e2e0008000c00 */
[----:B--2---:R-:W-:-:S08]  /*0ce0*/  DADD R2, R2, R12 ;  /* 0x0000000002027229 */ /* 0x004fd0000000000c */
        /* <DEDUP_REMOVED lines=14> */
.L_x_165:
        /* <DEDUP_REMOVED lines=26> */
[----:B0-----:R-:W-:-:S10]  /*0f70*/  DADD R4, R4, R8 ;  /* 0x0000000004047229 */ /* 0x001fd40000000008 */
[----:B------:R-:W-:Y:S02]  /*0f80*/  FSEL R6, R8, R4, P0 ;  /* 0x0000000408067208 */ /* 0x000fe40000000000 */
[----:B------:R-:W-:Y:S01]  /*0f90*/  FSEL R7, R9, R5, P0 ;  /* 0x0000000509077208 */ /* 0x000fe20000000000 */
[----:B------:R-:W0:Y:S01]  /*0fa0*/  @!P1 S2R R8, SR_CgaCtaId ;  /* 0x0000000000089919 */ /* 0x000e220000008800 */
[----:B------:R-:W-:Y:S01]  /*0fb0*/  ISETP.GT.AND P0, PT, R0, R13, PT ;  /* 0x0000000d0000720c */ /* 0x000fe20003f04270 */
[----:B------:R-:W-:Y:S01]  /*0fc0*/  VIADD R0, R12, 0x10 ;  /* 0x000000100c007836 */ /* 0x000fe20000000000 */
[----:B------:R-:W-:Y:S04]  /*0fd0*/  SHFL.DOWN PT, R4, R6, 0x8, R13 ;  /* 0x0900000006047989 */ /* 0x000fe800000e000d */
[----:B------:R-:W1:Y:S02]  /*0fe0*/  SHFL.DOWN PT, R5, R7, 0x8, R13 ;  /* 0x0900000007057989 */ /* 0x000e6400000e000d */
[----:B-1----:R-:W-:-:S10]  /*0ff0*/  DADD R4, R4, R6 ;  /* 0x0000000004047229 */ /* 0x002fd40000000006 */
[----:B------:R-:W-:Y:S02]  /*1000*/  FSEL R10, R6, R4, P0 ;  /* 0x00000004060a7208 */ /* 0x000fe40000000000 */
[----:B------:R-:W-:Y:S02]  /*1010*/  FSEL R11, R7, R5, P0 ;  /* 0x00000005070b7208 */ /* 0x000fe40000000000 */
[----:B------:R-:W-:Y:S01]  /*1020*/  @!P1 MOV R7, 0x400 ;  /* 0x0000040000079802 */ /* 0x000fe20000000f00 */
[----:B------:R-:W-:Y:S01]  /*1030*/  SHFL.DOWN PT, R4, R10, 0x10, R13 ;  /* 0x0a0000000a047989 */ /* 0x000fe200000e000d */
[----:B------:R-:W-:Y:S02]  /*1040*/  ISETP.GT.AND P0, PT, R0, R13, PT ;  /* 0x0000000d0000720c */ /* 0x000fe40003f04270 */
        /* <DEDUP_REMOVED lines=14> */
[----:B------:R-:W-:Y:S01]  /*1130*/  ISETP.GT.U32.AND P1, PT, R2, 0x20, PT ;  /* 0x000000200200780c */ /* 0x000fe20003f24070 */
[----:B-1----:R-:W-:-:S09]  /*1140*/  ULEA UR4, UR5, UR4, 0x18 ;  /* 0x0000000405047291 */ /* 0x002fd2000f8ec0ff */
[----:B------:R-:W1:Y:S04]  /*1150*/  LDS.128 R12, [UR4+0x20] ;  /* 0x00002004ff0c7984 */ /* 0x000e680008000c00 */
[----:B0-----:R-:W0:Y:S01]  /*1160*/  LDS.128 R4, [UR4+0x30] ;  /* 0x00003004ff047984 */ /* 0x001e220008000c00 */
        /* <DEDUP_REMOVED lines=70> */
[----:B------:R-:W0:Y:S01]  /*15d0*/  LDS.64 R4, [UR4+0xb0] ;  /* 0x0000b004ff047984 */ /* 0x000e220008000a00 */
        /* <DEDUP_REMOVED lines=8> */
[----:B------:R-:W-:-:S04]  /*1660*/  ISETP.GT.U32.AND P1, PT, R2, 0x260, PT ;  /* 0x000002600200780c */ /* 0x000fc80003f24070 */
[----:B0-----:R-:W-:-:S10]  /*1670*/  DADD R4, R4, R6 ;  /* 0x0000000004047229 */ /* 0x001fd40000000006 */
[----:B------:R-:W-:Y:S02]  /*1680*/  FSEL R8, R4, R6, P1 ;  /* 0x0000000604087208 */ /* 0x000fe40000800000 */
[----:B------:R-:W-:Y:S01]  /*1690*/  FSEL R9, R5, R7, P1 ;  /* 0x0000000705097208 */ /* 0x000fe20000800000 */
[----:B------:R-:W-:Y:S06]  /*16a0*/  BRA `(.L_x_166) ;  /* 0x00000010008c7947 */ /* 0x000fec0003800000 */
.L_x_152:
[----:B------:R-:W0:Y:S01]  /*16b0*/  S2R R0, SR_TID.X ;  /* 0x0000000000007919 */ /* 0x000e220000002100 */
[----:B------:R-:W1:Y:S02]  /*16c0*/  LDCU.64 UR4, c[0x0][0x380] ;  /* 0x00007000ff0477ac */ /* 0x000e640008000a00 */
[----:B-1----:R-:W-:Y:S02]  /*16d0*/  IMAD.U32 R6, RZ, RZ, UR4 ;  /* 0x00000004ff067e24 */ /* 0x002fe4000f8e00ff */
[----:B------:R-:W-:Y:S02]  /*16e0*/  IMAD.U32 R7, RZ, RZ, UR5 ;  /* 0x00000005ff077e24 */ /* 0x000fe4000f8e00ff */
[----:B0-----:R-:W-:-:S05]  /*16f0*/  IMAD.WIDE.U32 R20, R0, 0x8, R6 ;  /* 0x0000000800147825 */ /* 0x001fca00078e0006 */
        /* <DEDUP_REMOVED lines=8> */
[----:B------:R-:W-:Y:S01]  /*1780*/  VIADD R3, R2, 0xffffec00 ;  /* 0xffffec0002037836 */ /* 0x000fe20000000000 */
[----:B------:R-:W-:-:S04]  /*1790*/  UMOV UR4, 0x1400 ;  /* 0x0000140000047882 */ /* 0x000fc80000000000 */
[----:B------:R-:W-:Y:S01]  /*17a0*/  ISETP.GE.U32.AND P0, PT, R3, 0x1400, PT ;  /* 0x000014000300780c */ /* 0x000fe20003f06070 */
        /* <DEDUP_REMOVED lines=8> */
[----:B------:R-:W0:Y:S01]  /*1830*/  LDC R2, c[0x0][0x390] ;  /* 0x0000e400ff027b82 */ /* 0x000e220000000800 */
[----:B------:R-:W-:-:S07]  /*1840*/  UMOV UR4, 0x1400 ;  /* 0x0000140000047882 */ /* 0x000fce0000000000 */
[----:B------:R-:W1:Y:S02]  /*1850*/  LDC.64 R6, c[0x0][0x380] ;  /* 0x0000e000ff067b82 */ /* 0x000e640000000a00 */
.L_x_169:
[----:B------:R-:W-:-:S04]  /*1860*/  VIADD R9, R0, UR4 ;  /* 0x0000000400097c36 */ /* 0x000fc80008000000 */
[----:B-1----:R-:W-:-:S05]  /*1870*/  IMAD.WIDE.U32 R8, R9, 0x8, R6 ;  /* 0x0000000809087825 */ /* 0x002fca00078e0006 */
        /* <DEDUP_REMOVED lines=8> */
[----:B--2---:R-:W-:-:S08]  /*1900*/  DADD R10, R10, R38 ;  /* 0x000000000a0a7229 */ /* 0x004fd00000000026 */
[----:B---3--:R-:W-:Y:S01]  /*1910*/  DADD R10, R12, R10 ;  /* 0x000000000c0a7229 */ /* 0x008fe2000000000a */
[----:B0-----:R-:W-:-:S05]  /*1920*/  VIADD R12, R2, -UR4 ;  /* 0x80000004020c7c36 */ /* 0x001fca0008000000 */
[----:B------:R-:W-:Y:S02]  /*1930*/  ISETP.GE.U32.AND P0, PT, R12, 0x1400, PT ;  /* 0x000014000c00780c */ /* 0x000fe40003f06070 */
[----:B----4-:R-:W-:-:S08]  /*1940*/  DADD R10, R14, R10 ;  /* 0x000000000e0a7229 */ /* 0x010fd0000000000a */
[----:B-----5:R-:W-:-:S08]  /*1950*/  DADD R10, R16, R10 ;  /* 0x00000000100a7229 */ /* 0x020fd0000000000a */
[----:B------:R-:W-:-:S08]  /*1960*/  DADD R10, R18, R10 ;  /* 0x00000000120a7229 */ /* 0x000fd0000000000a */
[----:B------:R-:W-:-:S08]  /*1970*/  DADD R10, R20, R10 ;  /* 0x00000000140a7229 */ /* 0x000fd0000000000a */
[----:B------:R-:W-:-:S08]  /*1980*/  DADD R10, R22, R10 ;  /* 0x00000000160a7229 */ /* 0x000fd0000000000a */
[----:B------:R-:W-:Y:S01]  /*1990*/  DADD R38, R4, R10 ;  /* 0x0000000004267229 */ /* 0x000fe2000000000a */
[----:B------:R-:W-:Y:S10]  /*19a0*/  @!P0 BRA `(.L_x_168) ;  /* 0x0000000800a48947 */ /* 0x000ff40003800000 */
[----:B------:R-:W-:-:S06]  /*19b0*/  UIADD3 UR4, UPT, UPT, UR4, 0x1400, URZ ;  /* 0x0000140004047890 */ /* 0x000fcc000fffe0ff */
[----:B------:R-:W-:-:S13]  /*19c0*/  ISETP.LT.U32.AND P0, PT, R3, UR4, PT ;  /* 0x0000000403007c0c */ /* 0x000fda000bf01070 */
[----:B------:R-:W-:Y:S05]  /*19d0*/  @!P0 BRA `(.L_x_169) ;  /* 0xfffffffc00a08947 */ /* 0x000fea000383ffff */
.L_x_167:
[----:B------:R-:W-:Y:S01]  /*19e0*/  VIADD R3, R2, -UR4 ;  /* 0x8000000402037c36 */ /* 0x000fe20008000000 */
[----:B------:R-:W-:Y:S04]  /*19f0*/  BSSY.RECONVERGENT B1, `(.L_x_168) ;  /* 0x00000a4000017945 */ /* 0x000fe80003800200 */
[----:B------:R-:W-:-:S04]  /*1a00*/  ISETP.GE.AND P0, PT, R0, R3, PT ;  /* 0x000000030000720c */ /* 0x000fc80003f06270 */
[----:B------:R-:W-:-:S13]  /*1a10*/  ISETP.LE.U32.OR P0, PT, R2, UR4, P0 ;  /* 0x0000000402007c0c */ /* 0x000fda0008703470 */
[----:B------:R-:W-:Y:S05]  /*1a20*/  @P0 BRA `(.L_x_170) ;  /* 0x0000000800800947 */ /* 0x000fea0003800000 */
[----:B------:R-:W-:Y:S01]  /*1a30*/  LOP3.LUT R3, RZ, R0, RZ, 0x33, !PT ;  /* 0x00000000ff037212 */ /* 0x000fe200078e33ff */
[----:B------:R-:W-:Y:S03]  /*1a40*/  BSSY.RECONVERGENT B2, `(.L_x_171) ;  /* 0x0000053000027945 */ /* 0x000fe60003800200 */
[----:B------:R-:W-:-:S04]  /*1a50*/  IADD3 R3, PT, PT, R2, -UR4, R3 ;  /* 0x8000000402037c10 */ /* 0x000fc8000fffe003 */
[C---:B------:R-:W-:Y:S01]  /*1a60*/  ISETP.GE.U32.AND P0, PT, R3.reuse, 0x2580, PT ;  /* 0x000025800300780c */ /* 0x040fe20003f06070 */
[----:B------:R-:W-:-:S05]  /*1a70*/  IMAD.HI.U32 R2, R3, -0x33333333, RZ ;  /* 0xcccccccd03027827 */ /* 0x000fca00078e00ff */
[----:B------:R-:W-:Y:S01]  /*1a80*/  LEA.HI R3, R2, 0x1, RZ, 0x17 ;  /* 0x0000000102037811 */ /* 0x000fe200078fb8ff */
[----:B------:R-:W-:-:S03]  /*1a90*/  IMAD.MOV.U32 R2, RZ, RZ, R0 ;  /* 0x000000ffff027224 */ /* 0x000fc600078e0000 */
[----:B------:R-:W-:-:S03]  /*1aa0*/  LOP3.LUT R4, R3, 0xf, RZ, 0xc0, !PT ;  /* 0x0000000f03047812 */ /* 0x000fc600078ec0ff */
[----:B------:R-:W-:Y:S05]  /*1ab0*/  @!P0 BRA `(.L_x_172) ;  /* 0x00000004002c8947 */ /* 0x000fea0003800000 */
[----:B------:R-:W-:Y:S01]  /*1ac0*/  LOP3.LUT R42, R3, 0xfffff0, RZ, 0xc0, !PT ;  /* 0x00fffff0032a7812 */ /* 0x000fe200078ec0ff */
[----:B------:R-:W-:Y:S01]  /*1ad0*/  BSSY.RECONVERGENT B3, `(.L_x_173) ;  /* 0x0000048000037945 */ /* 0x000fe20003800200 */
[C---:B------:R-:W-:Y:S01]  /*1ae0*/  LOP3.LUT R2, R0.reuse, 0x1400, RZ, 0xfc, !PT ;  /* 0x0000140000027812 */ /* 0x040fe200078efcff */
[----:B------:R-:W-:Y:S02]  /*1af0*/  VIADD R5, R0, UR4 ;  /* 0x0000000400057c36 */ /* 0x000fe40008000000 */
[----:B------:R-:W-:-:S07]  /*1b00*/  IMAD.MOV R42, RZ, RZ, -R42 ;  /* 0x000000ffff2a7224 */ /* 0x000fce00078e0a2a */
.L_x_174:
        /* <DEDUP_REMOVED lines=68> */
[----:B------:R-:W-:Y:S05]  /*1f50*/  BSYNC.RECONVERGENT B3 ;  /* 0x0000000000037941 */ /* 0x000fea0003800200 */
.L_x_173:
[----:B------:R-:W-:-:S07]  /*1f60*/  VIADD R2, R2, 0xffffec00 ;  /* 0xffffec0002027836 */ /* 0x000fce0000000000 */
.L_x_172:
[----:B------:R-:W-:Y:S05]  /*1f70*/  BSYNC.RECONVERGENT B2 ;  /* 0x0000000000027941 */ /* 0x000fea0003800200 */
.L_x_171:
        /* <DEDUP_REMOVED lines=40> */
.L_x_176:
[----:B------:R-:W-:Y:S05]  /*2200*/  BSYNC.RECONVERGENT B2 ;  /* 0x0000000000027941 */ /* 0x000fea0003800200 */
.L_x_175:
        /* <DEDUP_REMOVED lines=23> */
.L_x_178:
[----:B------:R-:W-:Y:S05]  /*2380*/  BSYNC.RECONVERGENT B2 ;  /* 0x0000000000027941 */ /* 0x000fea0003800200 */
.L_x_177:
[----:B------:R-:W-:Y:S05]  /*2390*/  @!P1 BRA `(.L_x_170) ;  /* 0x0000000000249947 */ /* 0x000fea0003800000 */
[----:B------:R-:W-:Y:S02]  /*23a0*/  VIADD R5, R2, UR4 ;  /* 0x0000000402057c36 */ /* 0x000fe40008000000 */
[----:B------:R-:W-:-:S07]  /*23b0*/  IMAD.MOV R4, RZ, RZ, -R3 ;  /* 0x000000ffff047224 */ /* 0x000fce00078e0a03 */
.L_x_179:
[----:B------:R-:W-:-:S06]  /*23c0*/  IMAD.WIDE.U32 R2, R5, 0x8, R6 ;  /* 0x0000000805027825 */ /* 0x000fcc00078e0006 */
[----:B------:R-:W2:Y:S01]  /*23d0*/  LDG.E.64 R2, desc[UR6][R2.64] ;  /* 0x0000000602027981 */ /* 0x000ea2000c1e1b00 */
[----:B------:R-:W-:Y:S02]  /*23e0*/  VIADD R4, R4, 0x1 ;  /* 0x0000000104047836 */ /* 0x000fe40000000000 */
[----:B------:R-:W-:-:S03]  /*23f0*/  VIADD R5, R5, 0x280 ;  /* 0x0000028005057836 */ /* 0x000fc60000000000 */
[----:B------:R-:W-:Y:S01]  /*2400*/  ISETP.NE.AND P0, PT, R4, RZ, PT ;  /* 0x000000ff0400720c */ /* 0x000fe20003f05270 */
[----:B--2---:R-:W-:-:S12]  /*2410*/  DADD R38, R2, R38 ;  /* 0x0000000002267229 */ /* 0x004fd80000000026 */
[----:B------:R-:W-:Y:S05]  /*2420*/  @P0 BRA `(.L_x_179) ;  /* 0xfffffffc00e40947 */ /* 0x000fea000383ffff */
.L_x_170:
[----:B------:R-:W-:Y:S05]  /*2430*/  BSYNC.RECONVERGENT B1 ;  /* 0x0000000000017941 */ /* 0x000fea0003800200 */
.L_x_168:
        /* <DEDUP_REMOVED lines=49> */
[----:B------:R-:W0:Y:S05]  /*2750*/  LDS.128 R8, [UR4+0x50] ;  /* 0x00005004ff087984 */ /* 0x000e2a0008000c00 */
[----:B------:R-:W-:-:S08]  /*2760*/  DADD R12, R12, R14 ;  /* 0x000000000c0c7229 */ /* 0x000fd0000000000e */
[----:B-1----:R-:W-:-:S08]  /*2770*/  DADD R12, R12, R16 ;  /* 0x000000000c0c7229 */ /* 0x002fd00000000010 */
[----:B------:R-:W-:Y:S02]  /*2780*/  DADD R18, R12, R18 ;  /* 0x000000000c127229 */ /* 0x000fe40000000012 */
[----:B------:R-:W1:Y:S06]  /*2790*/  LDS.128 R12, [UR4+0x60] ;  /* 0x00006004ff0c7984 */ /* 0x000e6c0008000c00 */
        /* <DEDUP_REMOVED lines=12> */
[----:B0-----:R-:W-:Y:S01]  /*2860*/  DADD R2, R2, R8 ;  /* 0x0000000002027229 */ /* 0x001fe20000000008 */
[----:B------:R-:W0:Y:S07]  /*2870*/  LDS.64 R8, [UR4+0xb0] ;  /* 0x0000b004ff087984 */ /* 0x000e2e0008000a00 */
[----:B------:R-:W-:-:S08]  /*2880*/  DADD R2, R2, R10 ;  /* 0x0000000002027229 */ /* 0x000fd0000000000a */
[----:B-1----:R-:W-:-:S08]  /*2890*/  DADD R2, R2, R12 ;  /* 0x0000000002027229 */ /* 0x002fd0000000000c */
[----:B------:R-:W-:-:S08]  /*28a0*/  DADD R2, R2, R14 ;  /* 0x0000000002027229 */ /* 0x000fd0000000000e */
[----:B--2---:R-:W-:-:S08]  /*28b0*/  DADD R2, R2, R4 ;  /* 0x0000000002027229 */ /* 0x004fd00000000004 */
[----:B------:R-:W-:-:S08]  /*28c0*/  DADD R2, R2, R6 ;  /* 0x0000000002027229 */ /* 0x000fd00000000006 */
[----:B0-----:R-:W-:-:S11]  /*28d0*/  DADD R8, R2, R8 ;  /* 0x0000000002087229 */ /* 0x001fd60000000008 */
.L_x_166:
[----:B------:R-:W-:Y:S05]  /*28e0*/  BSYNC.RECONVERGENT B0 ;  /* 0x0000000000007941 */ /* 0x000fea0003800200 */
.L_x_151:
[----:B------:R-:W-:Y:S05]  /*28f0*/  @P0 EXIT ;  /* 0x000000000000094d */ /* 0x000fea0003800000 */
[----:B------:R-:W0:Y:S01]  /*2900*/  LDCU.64 UR4, c[0x0][0x398] ;  /* 0x00007300ff0477ac */ /* 0x000e220008000a00 */
[----:B--2---:R-:W2:Y:S01]  /*2910*/  LDC.64 R2, c[0x0][0x388] ;  /* 0x0000e200ff027b82 */ /* 0x004ea20000000a00 */
[----:B0-----:R-:W-:-:S07]  /*2920*/  DADD R8, R8, UR4 ;  /* 0x0000000408087e29 */ /* 0x001fce0008000000 */
[----:B--2---:R-:W-:Y:S01]  /*2930*/  STG.E.64 desc[UR6][R2.64], R8 ;  /* 0x0000000802007986 */ /* 0x004fe2000c101b06 */
[----:B------:R-:W-:Y:S05]  /*2940*/  EXIT ;  /* 0x000000000000794d */ /* 0x000fea0003800000 */
.L_x_180:
        /* <DEDUP_REMOVED lines=11> */
.L_x_303:


//--------------------- .text._ZN3cub18CUB_300001_SM_10006detail9transform16transform_kernelINS2_10policy_hubILb1EN4cuda3std3__45tupleIJN6thrust24THRUST_300001_SM_1000_NS6detail15normal_iteratorINSA_10device_ptrIdEEEEEEEE10policy1000ElNSA_6squareIdEESF_JPdEEEvT0_iT1_T2_DpNS2_10kernel_argIT3_EE --------------------------
	.section	.text._ZN3cub18CUB_300001_SM_10006detail9transform16transform_kernelINS2_10policy_hubILb1EN4cuda3std3__45tupleIJN6thrust24THRUST_300001_SM_1000_NS6detail15normal_iteratorINSA_10device_ptrIdEEEEEEEE10policy1000ElNSA_6squareIdEESF_JPdEEEvT0_iT1_T2_DpNS2_10kernel_argIT3_EE,"ax",@progbits
	.align	128
        .global         _ZN3cub18CUB_300001_SM_10006detail9transform16transform_kernelINS2_10policy_hubILb1EN4cuda3std3__45tupleIJN6thrust24THRUST_300001_SM_1000_NS6detail15normal_iteratorINSA_10device_ptrIdEEEEEEEE10policy1000ElNSA_6squareIdEESF_JPdEEEvT0_iT1_T2_DpNS2_10kernel_argIT3_EE
        .type           _ZN3cub18CUB_300001_SM_10006detail9transform16transform_kernelINS2_10policy_hubILb1EN4cuda3std3__45tupleIJN6thrust24THRUST_300001_SM_1000_NS6detail15normal_iteratorINSA_10device_ptrIdEEEEEEEE10policy1000ElNSA_6squareIdEESF_JPdEEEvT0_iT1_T2_DpNS2_10kernel_argIT3_EE,@function
        .size           _ZN3cub18CUB_300001_SM_10006detail9transform16transform_kernelINS2_10policy_hubILb1EN4cuda3std3__45tupleIJN6thrust24THRUST_300001_SM_1000_NS6detail15normal_iteratorINSA_10device_ptrIdEEEEEEEE10policy1000ElNSA_6squareIdEESF_JPdEEEvT0_iT1_T2_DpNS2_10kernel_argIT3_EE,(.L_x_304 - _ZN3cub18CUB_300001_SM_10006detail9transform16transform_kernelINS2_10policy_hubILb1EN4cuda3std3__45tupleIJN6thrust24THRUST_300001_SM_1000_NS6detail15normal_iteratorINSA_10device_ptrIdEEEEEEEE10policy1000ElNSA_6squareIdEESF_JPdEEEvT0_iT1_T2_DpNS2_10kernel_argIT3_EE)
        .other          _ZN3cub18CUB_300001_SM_10006detail9transform16transform_kernelINS2_10policy_hubILb1EN4cuda3std3__45tupleIJN6thrust24THRUST_300001_SM_1000_NS6detail15normal_iteratorINSA_10device_ptrIdEEEEEEEE10policy1000ElNSA_6squareIdEESF_JPdEEEvT0_iT1_T2_DpNS2_10kernel_argIT3_EE,@"STO_CUDA_ENTRY STV_DEFAULT"
_ZN3cub18CUB_300001_SM_10006detail9transform16transform_kernelINS2_10policy_hubILb1EN4cuda3std3__45tupleIJN6thrust24THRUST_300001_SM_1000_NS6detail15normal_iteratorINSA_10device_ptrIdEEEEEEEE10policy1000ElNSA_6squareIdEESF_JPdEEEvT0_iT1_T2_DpNS2_10kernel_argIT3_EE:
.text._ZN3cub18CUB_300001_SM_10006detail9transform16transform_kernelINS2_10policy_hubILb1EN4cuda3std3__45tupleIJN6thrust24THRUST_300001_SM_1000_NS6detail15normal_iteratorINSA_10device_ptrIdEEEEEEEE10policy1000ElNSA_6squareIdEESF_JPdEEEvT0_iT1_T2_DpNS2_10kernel_argIT3_EE:
[----:B------:R-:W-:Y:S08]  /*0000*/  LDC R1, c[0x0][0x37c] ;  /* 0x0000df00ff017b82 */ /* 0x000ff00000000800 */
[----:B------:R-:W0:Y:S01]  /*0010*/  LDC R0, c[0x0][0x388] ;  /* 0x0000e200ff007b82 */ /* 0x000e220000000800 */
[----:B------:R-:W1:Y:S01]  /*0020*/  LDCU.64 UR6, c[0x0][0x380] ;  /* 0x00007000ff0677ac */ /* 0x000e620008000a00 */
[----:B------:R-:W2:Y:S01]  /*0030*/  S2R R7, SR_TID.X ;  /* 0x0000000000077919 */ /* 0x000ea20000002100 */
[----:B------:R-:W-:Y:S05]  /*0040*/  BSSY.RECONVERGENT B0, `(.L_x_181) ;  /* 0x000001a000007945 */ /* 0x000fea0003800200 */
[----:B------:R-:W3:Y:S01]  /*0050*/  S2UR UR4, SR_CTAID.X ;  /* 0x00000000000479c3 */ /* 0x000ee20000002500 */
[----:B0-----:R-:W-:-:S05]  /*0060*/  IMAD.SHL.U32 R5, R0, 0x80, RZ ;  /* 0x0000008000057824 */ /* 0x001fca00078e00ff */
[----:B------:R-:W-:Y:S01]  /*0070*/  SHF.R.S32.HI R4, RZ, 0x1f, R5 ;  /* 0x0000001fff047819 */ /* 0x000fe20000011405 */
[----:B---3--:R-:W-:-:S04]  /*0080*/  IMAD.WIDE.U32 R2, R5, UR4, RZ ;  /* 0x0000000405027c25 */ /* 0x008fc8000f8e00ff */
[----:B------:R-:W-:Y:S01]  /*0090*/  IMAD R13, R4, UR4, RZ ;  /* 0x00000004040d7c24 */ /* 0x000fe2000f8e02ff */
[----:B-1----:R-:W-:Y:S01]  /*00a0*/  IADD3 R6, P1, PT, -R2, UR6, RZ ;  /* 0x0000000602067c10 */ /* 0x002fe2000ff3e1ff */
[----:B--2---:R-:W-:Y:S02]  /*00b0*/  IMAD.SHL.U32 R11, R7, 0x80, RZ ;  /* 0x00000080070b7824 */ /* 0x004fe400078e00ff */
[----:B------:R-:W-:Y:S01]  /*00c0*/  IMAD.IADD R13, R3, 0x1, R13 ;  /* 0x00000001030d7824 */ /* 0x000fe200078e020d */
[----:B------:R-:W-:-:S04]  /*00d0*/  ISETP.LT.U32.AND P0, PT, R6, R5, PT ;  /* 0x000000050600720c */ /* 0x000fc80003f01070 */
[----:B------:R-:W-:-:S04]  /*00e0*/  IADD3.X R9, PT, PT, ~R13, UR7, RZ, P1, !PT ;  /* 0x000000070d097c10 */ /* 0x000fc80008ffe5ff */
[----:B------:R-:W-:-:S04]  /*00f0*/  ISETP.LT.AND.EX P0, PT, R9, R4, PT, P0 ;  /* 0x000000040900720c */ /* 0x000fc80003f01300 */
[----:B------:R-:W-:-:S05]  /*0100*/  SEL R6, R6, R5, P0 ;  /* 0x0000000506067207 */ /* 0x000fca0000000000 */
[----:B------:R-:W-:-:S05]  /*0110*/  IMAD.SHL.U32 R4, R6, 0x8, RZ ;  /* 0x0000000806047824 */ /* 0x000fca00078e00ff */
[----:B------:R-:W-:-:S13]  /*0120*/  ISETP.GE.AND P0, PT, R11, R4, PT ;  /* 0x000000040b00720c */ /* 0x000fda0003f06270 */
[----:B------:R-:W-:Y:S05]  /*0130*/  @P0 BRA `(.L_x_182) ;  /* 0x0000000000280947 */ /* 0x000fea0003800000 */
[----:B------:R-:W0:Y:S02]  /*0140*/  LDC.64 R8, c[0x0][0x398] ;  /* 0x0000e600ff087b82 */ /* 0x000e240000000a00 */
[----:B0-----:R-:W-:-:S04]  /*0150*/  LEA R8, P0, R2, R8, 0x3 ;  /* 0x0000000802087211 */ /* 0x001fc800078018ff */
[----:B------:R-:W-:-:S03]  /*0160*/  LEA.HI.X R9, R2, R9, R13, 0x3, P0 ;  /* 0x0000000902097211 */ /* 0x000fc600000f1c0d */
[----:B------:R-:W-:-:S07]  /*0170*/  IMAD.WIDE.U32 R8, R7, 0x80, R8 ;  /* 0x0000008007087825 */ /* 0x000fce00078e0008 */
.L_x_183:
[----:B------:R-:W-:Y:S01]  /*0180*/  VIADD R11, R11, 0x4000 ;  /* 0x000040000b0b7836 */ /* 0x000fe20000000000 */
[----:B------:R0:W-:Y:S04]  /*0190*/  CCTL.E.PF2 [R8] ;  /* 0x000000000800798f */ /* 0x0001e80000800100 */
[----:B------:R-:W-:Y:S02]  /*01a0*/  ISETP.GE.AND P0, PT, R11, R4, PT ;  /* 0x000000040b00720c */ /* 0x000fe40003f06270 */
[----:B0-----:R-:W-:-:S05]  /*01b0*/  IADD3 R8, P1, PT, R8, 0x4000, RZ ;  /* 0x0000400008087810 */ /* 0x001fca0007f3e0ff */
[----:B------:R-:W-:-:S06]  /*01c0*/  IMAD.X R9, RZ, RZ, R9, P1 ;  /* 0x000000ffff097224 */ /* 0x000fcc00008e0609 */
[----:B------:R-:W-:Y:S05]  /*01d0*/  @!P0 BRA `(.L_x_183) ;  /* 0xfffffffc00e88947 */ /* 0x000fea000383ffff */
.L_x_182:
[----:B------:R-:W-:Y:S05]  /*01e0*/  BSYNC.RECONVERGENT B0 ;  /* 0x0000000000007941 */ /* 0x000fea0003800200 */
.L_x_181:
[----:B------:R-:W0:Y:S01]  /*01f0*/  LDCU.128 UR8, c[0x0][0x390] ;  /* 0x00007200ff0877ac */ /* 0x000e220008000c00 */
[----:B------:R-:W-:Y:S02]  /*0200*/  ISETP.NE.AND P0, PT, R5, R6, PT ;  /* 0x000000060500720c */ /* 0x000fe40003f05270 */
[C---:B------:R-:W-:Y:S01]  /*0210*/  SHF.L.U32 R3, R2.reuse, 0x3, RZ ;  /* 0x0000000302037819 */ /* 0x040fe200000006ff */
[----:B------:R-:W1:Y:S01]  /*0220*/  LDCU.64 UR4, c[0x0][0x358] ;  /* 0x00006b00ff0477ac */ /* 0x000e620008000a00 */
[----:B------:R-:W-:Y:S02]  /*0230*/  SHF.L.U64.HI R8, R2, 0x3, R13 ;  /* 0x0000000302087819 */ /* 0x000fe4000001020d */
[C---:B0-----:R-:W-:Y:S02]  /*0240*/  IADD3 R4, P1, PT, R3.reuse, UR10, RZ ;  /* 0x0000000a03047c10 */ /* 0x041fe4000ff3e0ff */
[----:B------:R-:W-:Y:S02]  /*0250*/  IADD3 R2, P2, PT, R3, UR8, RZ ;  /* 0x0000000803027c10 */ /* 0x000fe4000ff5e0ff */
[----:B------:R-:W-:-:S02]  /*0260*/  IADD3.X R5, PT, PT, R8, UR11, RZ, P1, !PT ;  /* 0x0000000b08057c10 */ /* 0x000fc40008ffe4ff */
[----:B------:R-:W-:Y:S01]  /*0270*/  IADD3.X R3, PT, PT, R8, UR9, RZ, P2, !PT ;  /* 0x0000000908037c10 */ /* 0x000fe200097fe4ff */
[----:B-1----:R-:W-:Y:S08]  /*0280*/  @!P0 BRA `(.L_x_184) ;  /* 0x0000000800ec8947 */ /* 0x002ff00003800000 */
[----:B------:R-:W-:-:S13]  /*0290*/  ISETP.GE.AND P0, PT, R0, 0x1, PT ;  /* 0x000000010000780c */ /* 0x000fda0003f06270 */
[----:B------:R-:W-:Y:S05]  /*02a0*/  @!P0 EXIT ;  /* 0x000000000000894d */ /* 0x000fea0003800000 */
[C---:B------:R-:W-:Y:S01]  /*02b0*/  ISETP.GE.U32.AND P0, PT, R0.reuse, 0x8, PT ;  /* 0x000000080000780c */ /* 0x040fe20003f06070 */
[----:B------:R-:W-:Y:S01]  /*02c0*/  IMAD.MOV.U32 R10, RZ, RZ, RZ ;  /* 0x000000ffff0a7224 */ /* 0x000fe200078e00ff */
[----:B------:R-:W-:-:S11]  /*02d0*/  LOP3.LUT R16, R0, 0x7, RZ, 0xc0, !PT ;  /* 0x0000000700107812 */ /* 0x000fd600078ec0ff */
[----:B------:R-:W-:Y:S05]  /*02e0*/  @!P0 BRA `(.L_x_185) ;  /* 0x0000000400cc8947 */ /* 0x000fea0003800000 */
[----:B------:R-:W-:-:S13]  /*02f0*/  ISETP.GE.AND P1, PT, R7, R6, PT ;  /* 0x000000060700720c */ /* 0x000fda0003f26270 */
[----:B------:R-:W-:-:S06]  /*0300*/  @!P1 IMAD.WIDE.U32 R10, R7, 0x8, R4 ;  /* 0x00000008070a9825 */ /* 0x000fcc00078e0004 */
[----:B------:R-:W2:Y:S01]  /*0310*/  @!P1 LDG.E.64 R10, desc[UR4][R10.64] ;  /* 0x000000040a0a9981 */ /* 0x000ea2000c1e1b00 */
[C---:B------:R-:W-:Y:S02]  /*0320*/  VIADD R17, R7.reuse, 0x80 ;  /* 0x0000008007117836 */ /* 0x040fe40000000000 */
[----:B------:R-:W-:-:S03]  /*0330*/  @!P1 IMAD.WIDE.U32 R14, R7, 0x8, R2 ;  /* 0x00000008070e9825 */ /* 0x000fc600078e0002 */
[C---:B------:R-:W-:Y:S01]  /*0340*/  ISETP.GE.AND P0, PT, R17.reuse, R6, PT ;  /* 0x000000061100720c */ /* 0x040fe20003f06270 */
[----:B------:R-:W-:Y:S01]  /*0350*/  IMAD.WIDE R8, R17, 0x8, R4 ;  /* 0x0000000811087825 */ /* 0x000fe200078e0204 */
[----:B--2---:R-:W-:-:S07]  /*0360*/  @!P1 DMUL R12, R10, R10 ;  /* 0x0000000a0a0c9228 */ /* 0x004fce0000000000 */
[----:B------:R0:W-:Y:S04]  /*0370*/  @!P1 STG.E.64 desc[UR4][R14.64], R12 ;  /* 0x0000000c0e009986 */ /* 0x0001e8000c101b04 */
[----:B------:R-:W2:Y:S01]  /*0380*/  @!P0 LDG.E.64 R18, desc[UR4][R8.64] ;  /* 0x0000000408128981 */ /* 0x000ea2000c1e1b00 */
[C---:B------:R-:W-:Y:S01]  /*0390*/  VIADD R21, R7.reuse, 0x100 ;  /* 0x0000010007157836 */ /* 0x040fe20000000000 */
[C---:B------:R-:W-:Y:S01]  /*03a0*/  IADD3 R11, PT, PT, R7.reuse, 0x280, RZ ;  /* 0x00000280070b7810 */ /* 0x040fe20007ffe0ff */
[C---:B------:R-:W-:Y:S01]  /*03b0*/  VIADD R23, R7.reuse, 0x180 ;  /* 0x0000018007177836 */ /* 0x040fe20000000000 */
[----:B------:R-:W-:Y:S01]  /*03c0*/  LOP3.LUT R10, R0, 0x7ffffff8, RZ, 0xc0, !PT ;  /* 0x7ffffff8000a7812 */ /* 0x000fe200078ec0ff */
[----:B------:R-:W-:Y:S01]  /*03d0*/  VIADD R25, R7, 0x200 ;  /* 0x0000020007197836 */ /* 0x000fe20000000000 */
[-C--:B------:R-:W-:Y:S01]  /*03e0*/  ISETP.GE.AND P6, PT, R21, R6.reuse, PT ;  /* 0x000000061500720c */ /* 0x080fe20003fc6270 */
[----:B------:R-:W-:Y:S01]  /*03f0*/  VIADD R21, R7, 0x300 ;  /* 0x0000030007157836 */ /* 0x000fe20000000000 */
[----:B------:R-:W-:Y:S01]  /*0400*/  BSSY.RECONVERGENT B0, `(.L_x_186) ;  /* 0x000000f000007945 */ /* 0x000fe20003800200 */
[-C--:B------:R-:W-:Y:S01]  /*0410*/  ISETP.GE.AND P5, PT, R23, R6.reuse, PT ;  /* 0x000000061700720c */ /* 0x080fe20003fa6270 */
[----:B0-----:R-:W-:Y:S01]  /*0420*/  IMAD.WIDE R12, R17, 0x8, R2 ;  /* 0x00000008110c7825 */ /* 0x001fe200078e0202 */
[----:B------:R-:W-:-:S02]  /*0430*/  ISETP.GE.AND P4, PT, R25, R6, PT ;  /* 0x000000061900720c */ /* 0x000fc40003f86270 */
[-C--:B------:R-:W-:Y:S01]  /*0440*/  ISETP.GE.AND P3, PT, R11, R6.reuse, PT ;  /* 0x000000060b00720c */ /* 0x080fe20003f66270 */
[----:B------:R-:W-:Y:S01]  /*0450*/  VIADD R15, R7, 0x380 ;  /* 0x00000380070f7836 */ /* 0x000fe20000000000 */
[----:B------:R-:W-:-:S04]  /*0460*/  ISETP.GE.AND P2, PT, R21, R6, PT ;  /* 0x000000061500720c */ /* 0x000fc80003f46270 */
[----:B------:R-:W-:Y:S01]  /*0470*/  ISETP.GE.AND P1, PT, R15, R6, PT ;  /* 0x000000060f00720c */ /* 0x000fe20003f26270 */
[----:B--2---:R-:W-:-:S07]  /*0480*/  @!P0 DMUL R18, R18, R18 ;  /* 0x0000001212128228 */ /* 0x004fce0000000000 */
[----:B------:R0:W-:Y:S01]  /*0490*/  @!P0 STG.E.64 desc[UR4][R12.64], R18 ;  /* 0x000000120c008986 */ /* 0x0001e2000c101b04 */
[----:B------:R-:W-:Y:S01]  /*04a0*/  ISETP.NE.AND P0, PT, R10, 0x8, PT ;  /* 0x000000080a00780c */ /* 0x000fe20003f05270 */
[----:B------:R-:W-:-:S12]  /*04b0*/  @P6 BRA `(.L_x_187) ;  /* 0x00000000000c6947 */ /* 0x000fd80003800000 */
[----:B------:R-:W2:Y:S02]  /*04c0*/  LDG.E.64 R14, desc[UR4][R8.64+0x400] ;  /* 0x00040004080e7981 */ /* 0x000ea4000c1e1b00 */
[----:B--2---:R-:W-:-:S07]  /*04d0*/  DMUL R14, R14, R14 ;  /* 0x0000000e0e0e7228 */ /* 0x004fce0000000000 */
[----:B------:R1:W-:Y:S04]  /*04e0*/  STG.E.64 desc[UR4][R12.64+0x400], R14 ;  /* 0x0004000e0c007986 */ /* 0x0003e8000c101b04 */
.L_x_187:
[----:B------:R-:W-:Y:S05]  /*04f0*/  BSYNC.RECONVERGENT B0 ;  /* 0x0000000000007941 */ /* 0x000fea0003800200 */
.L_x_186:
[----:B------:R-:W-:Y:S04]  /*0500*/  BSSY.RECONVERGENT B0, `(.L_x_188) ;  /* 0x0000005000007945 */ /* 0x000fe80003800200 */
[----:B------:R-:W-:Y:S05]  /*0510*/  @P5 BRA `(.L_x_189) ;  /* 0x00000000000c5947 */ /* 0x000fea0003800000 */
[----:B-1----:R-:W2:Y:S02]  /*0520*/  LDG.E.64 R14, desc[UR4][R8.64+0x800] ;  /* 0x00080004080e7981 */ /* 0x002ea4000c1e1b00 */
[----:B--2---:R-:W-:-:S07]  /*0530*/  DMUL R14, R14, R14 ;  /* 0x0000000e0e0e7228 */ /* 0x004fce0000000000 */
[----:B------:R2:W-:Y:S04]  /*0540*/  STG.E.64 desc[UR4][R12.64+0x800], R14 ;  /* 0x0008000e0c007986 */ /* 0x0005e8000c101b04 */
.L_x_189:
[----:B------:R-:W-:Y:S05]  /*0550*/  BSYNC.RECONVERGENT B0 ;  /* 0x0000000000007941 */ /* 0x000fea0003800200 */
.L_x_188:
[----:B------:R-:W-:Y:S04]  /*0560*/  BSSY.RECONVERGENT B0, `(.L_x_190) ;  /* 0x0000005000007945 */ /* 0x000fe80003800200 */
[----:B------:R-:W-:Y:S05]  /*0570*/  @P4 BRA `(.L_x_191) ;  /* 0x00000000000c4947 */ /* 0x000fea0003800000 */
[----:B-12---:R-:W2:Y:S02]  /*0580*/  LDG.E.64 R14, desc[UR4][R8.64+0xc00] ;  /* 0x000c0004080e7981 */ /* 0x006ea4000c1e1b00 */
[----:B--2---:R-:W-:-:S07]  /*0590*/  DMUL R14, R14, R14 ;  /* 0x0000000e0e0e7228 */ /* 0x004fce0000000000 */
[----:B------:R3:W-:Y:S04]  /*05a0*/  STG.E.64 desc[UR4][R12.64+0xc00], R14 ;  /* 0x000c000e0c007986 */ /* 0x0007e8000c101b04 */
.L_x_191:
[----:B------:R-:W-:Y:S05]  /*05b0*/  BSYNC.RECONVERGENT B0 ;  /* 0x0000000000007941 */ /* 0x000fea0003800200 */
.L_x_190:
[----:B------:R-:W-:Y:S04]  /*05c0*/  BSSY.RECONVERGENT B0, `(.L_x_192) ;  /* 0x0000005000007945 */ /* 0x000fe80003800200 */
[----:B------:R-:W-:Y:S05]  /*05d0*/  @P3 BRA `(.L_x_193) ;  /* 0x00000000000c3947 */ /* 0x000fea0003800000 */
[----:B-123--:R-:W2:Y:S02]  /*05e0*/  LDG.E.64 R14, desc[UR4][R8.64+0x1000] ;  /* 0x00100004080e7981 */ /* 0x00eea4000c1e1b00 */
[----:B--2---:R-:W-:-:S07]  /*05f0*/  DMUL R14, R14, R14 ;  /* 0x0000000e0e0e7228 */ /* 0x004fce0000000000 */
[----:B------:R4:W-:Y:S04]  /*0600*/  STG.E.64 desc[UR4][R12.64+0x1000], R14 ;  /* 0x0010000e0c007986 */ /* 0x0009e8000c101b04 */
.L_x_193:
[----:B------:R-:W-:Y:S05]  /*0610*/  BSYNC.RECONVERGENT B0 ;  /* 0x0000000000007941 */ /* 0x000fea0003800200 */
.L_x_192:
[----:B------:R-:W-:Y:S04]  /*0620*/  BSSY.RECONVERGENT B0, `(.L_x_194) ;  /* 0x0000005000007945 */ /* 0x000fe80003800200 */
[----:B------:R-:W-:Y:S05]  /*0630*/  @P2 BRA `(.L_x_195) ;  /* 0x00000000000c2947 */ /* 0x000fea0003800000 */
[----:B-1234-:R-:W2:Y:S02]  /*0640*/  LDG.E.64 R14, desc[UR4][R8.64+0x1400] ;  /* 0x00140004080e7981 */ /* 0x01eea4000c1e1b00 */
[----:B--2---:R-:W-:-:S07]  /*0650*/  DMUL R14, R14, R14 ;  /* 0x0000000e0e0e7228 */ /* 0x004fce0000000000 */
[----:B------:R1:W-:Y:S04]  /*0660*/  STG.E.64 desc[UR4][R12.64+0x1400], R14 ;  /* 0x0014000e0c007986 */ /* 0x0003e8000c101b04 */
.L_x_195:
[----:B------:R-:W-:Y:S05]  /*0670*/  BSYNC.RECONVERGENT B0 ;  /* 0x0000000000007941 */ /* 0x000fea0003800200 */
.L_x_194:
[----:B------:R-:W-:Y:S04]  /*0680*/  BSSY.RECONVERGENT B0, `(.L_x_196) ;  /* 0x0000005000007945 */ /* 0x000fe80003800200 */
[----:B------:R-:W-:Y:S05]  /*0690*/  @P1 BRA `(.L_x_197) ;  /* 0x00000000000c1947 */ /* 0x000fea0003800000 */
[----:B------:R-:W1:Y:S02]  /*06a0*/  LDG.E.64 R8, desc[UR4][R8.64+0x1800] ;  /* 0x0018000408087981 */ /* 0x000e64000c1e1b00 */
[----:B-1234-:R-:W-:-:S07]  /*06b0*/  DMUL R14, R8, R8 ;  /* 0x00000008080e7228 */ /* 0x01efce0000000000 */
[----:B------:R1:W-:Y:S04]  /*06c0*/  STG.E.64 desc[UR4][R12.64+0x1800], R14 ;  /* 0x0018000e0c007986 */ /* 0x0003e8000c101b04 */
.L_x_197:
[----:B------:R-:W-:Y:S05]  /*06d0*/  BSYNC.RECONVERGENT B0 ;  /* 0x0000000000007941 */ /* 0x000fea0003800200 */
.L_x_196:
[----:B------:R-:W-:Y:S05]  /*06e0*/  @!P0 BRA `(.L_x_185) ;  /* 0x0000000000cc8947 */ /* 0x000fea0003800000 */
[----:B------:R-:W-:-:S07]  /*06f0*/  IMAD.MOV.U32 R0, RZ, RZ, 0x8 ;  /* 0x00000008ff007424 */ /* 0x000fce00078e00ff */
.L_x_200:
[----:B------:R-:W-:-:S05]  /*0700*/  IMAD R11, R0, 0x80, R7 ;  /* 0x00000080000b7824 */ /* 0x000fca00078e0207 */
[----:B------:R-:W-:-:S13]  /*0710*/  ISETP.GE.AND P0, PT, R11, R6, PT ;  /* 0x000000060b00720c */ /* 0x000fda0003f06270 */
[----:B01234-:R-:W-:-:S06]  /*0720*/  @!P0 IMAD.WIDE.U32 R14, R11, 0x8, R4 ;  /* 0x000000080b0e8825 */ /* 0x01ffcc00078e0004 */
[----:B------:R-:W2:Y:S01]  /*0730*/  @!P0 LDG.E.64 R14, desc[UR4][R14.64] ;  /* 0x000000040e0e8981 */ /* 0x000ea2000c1e1b00 */
[C---:B0-----:R-:W-:Y:S02]  /*0740*/  VIADD R19, R11.reuse, 0x80 ;  /* 0x000000800b137836 */ /* 0x041fe40000000000 */
[----:B------:R-:W-:-:S03]  /*0750*/  @!P0 IMAD.WIDE.U32 R24, R11, 0x8, R2 ;  /* 0x000000080b188825 */ /* 0x000fc600078e0002 */
[C---:B------:R-:W-:Y:S01]  /*0760*/  ISETP.GE.AND P1, PT, R19.reuse, R6, PT ;  /* 0x000000061300720c */ /* 0x040fe20003f26270 */
[----:B------:R-:W-:Y:S01]  /*0770*/  IMAD.WIDE R12, R19, 0x8, R4 ;  /* 0x00000008130c7825 */ /* 0x000fe200078e0204 */
[----:B--2---:R-:W-:-:S07]  /*0780*/  @!P0 DMUL R22, R14, R14 ;  /* 0x0000000e0e168228 */ /* 0x004fce0000000000 */
[----:B------:R0:W-:Y:S04]  /*0790*/  @!P0 STG.E.64 desc[UR4][R24.64], R22 ;  /* 0x0000001618008986 */ /* 0x0001e8000c101b04 */
[----:B------:R-:W2:Y:S01]  /*07a0*/  @!P1 LDG.E.64 R8, desc[UR4][R12.64] ;  /* 0x000000040c089981 */ /* 0x000ea2000c1e1b00 */
[----:B------:R-:W-:-:S04]  /*07b0*/  IADD3 R17, PT, PT, R11, 0x100, RZ ;  /* 0x000001000b117810 */ /* 0x000fc80007ffe0ff */
[----:B------:R-:W-:Y:S01]  /*07c0*/  ISETP.GE.AND P0, PT, R17, R6, PT ;  /* 0x000000061100720c */ /* 0x000fe20003f06270 */
[----:B--2---:R-:W-:Y:S01]  /*07d0*/  @!P1 DMUL R20, R8, R8 ;  /* 0x0000000808149228 */ /* 0x004fe20000000000 */
[----:B------:R-:W-:-:S06]  /*07e0*/  IMAD.WIDE R8, R19, 0x8, R2 ;  /* 0x0000000813087825 */ /* 0x000fcc00078e0202 */
[----:B------:R1:W-:Y:S05]  /*07f0*/  @!P1 STG.E.64 desc[UR4][R8.64], R20 ;  /* 0x0000001408009986 */ /* 0x0003ea000c101b04 */
[----:B------:R-:W2:Y:S01]  /*0800*/  @!P0 LDG.E.64 R14, desc[UR4][R12.64+0x400] ;  /* 0x000400040c0e8981 */ /* 0x000ea2000c1e1b00 */
[----:B------:R-:W-:-:S05]  /*0810*/  VIADD R17, R11, 0x180 ;  /* 0x000001800b117836 */ /* 0x000fca0000000000 */
[----:B------:R-:W-:Y:S01]  /*0820*/  ISETP.GE.AND P1, PT, R17, R6, PT ;  /* 0x000000061100720c */ /* 0x000fe20003f26270 */
[----:B--2---:R-:W-:-:S07]  /*0830*/  @!P0 DMUL R18, R14, R14 ;  /* 0x0000000e0e128228 */ /* 0x004fce0000000000 */
[----:B------:R2:W-:Y:S05]  /*0840*/  @!P0 STG.E.64 desc[UR4][R8.64+0x400], R18 ;  /* 0x0004001208008986 */ /* 0x0005ea000c101b04 */
[----:B------:R-:W0:Y:S01]  /*0850*/  @!P1 LDG.E.64 R14, desc[UR4][R12.64+0x800] ;  /* 0x000800040c0e9981 */ /* 0x000e22000c1e1b00 */
[----:B------:R-:W-:-:S05]  /*0860*/  VIADD R17, R11, 0x200 ;  /* 0x000002000b117836 */ /* 0x000fca0000000000 */
[----:B------:R-:W-:Y:S01]  /*0870*/  ISETP.GE.AND P0, PT, R17, R6, PT ;  /* 0x000000061100720c */ /* 0x000fe20003f06270 */
[----:B0-----:R-:W-:-:S07]  /*0880*/  @!P1 DMUL R22, R14, R14 ;  /* 0x0000000e0e169228 */ /* 0x001fce0000000000 */
[----:B------:R0:W-:Y:S05]  /*0890*/  @!P1 STG.E.64 desc[UR4][R8.64+0x800], R22 ;  /* 0x0008001608009986 */ /* 0x0001ea000c101b04 */
[----:B------:R-:W1:Y:S01]  /*08a0*/  @!P0 LDG.E.64 R14, desc[UR4][R12.64+0xc00] ;  /* 0x000c00040c0e8981 */ /* 0x000e62000c1e1b00 */
[----:B------:R-:W-:-:S05]  /*08b0*/  VIADD R17, R11, 0x280 ;  /* 0x000002800b117836 */ /* 0x000fca0000000000 */
[----:B------:R-:W-:Y:S01]  /*08c0*/  ISETP.GE.AND P1, PT, R17, R6, PT ;  /* 0x000000061100720c */ /* 0x000fe20003f26270 */
[----:B-1----:R-:W-:-:S07]  /*08d0*/  @!P0 DMUL R20, R14, R14 ;  /* 0x0000000e0e148228 */ /* 0x002fce0000000000 */
[----:B------:R0:W-:Y:S05]  /*08e0*/  @!P0 STG.E.64 desc[UR4][R8.64+0xc00], R20 ;  /* 0x000c001408008986 */ /* 0x0001ea000c101b04 */
[----:B------:R-:W2:Y:S01]  /*08f0*/  @!P1 LDG.E.64 R14, desc[UR4][R12.64+0x1000] ;  /* 0x001000040c0e9981 */ /* 0x000ea2000c1e1b00 */
[----:B------:R-:W-:-:S05]  /*0900*/  VIADD R17, R11, 0x300 ;  /* 0x000003000b117836 */ /* 0x000fca0000000000 */
[----:B------:R-:W-:Y:S01]  /*0910*/  ISETP.GE.AND P0, PT, R17, R6, PT ;  /* 0x000000061100720c */ /* 0x000fe20003f06270 */
[----:B--2---:R-:W-:-:S07]  /*0920*/  @!P1 DMUL R18, R14, R14 ;  /* 0x0000000e0e129228 */ /* 0x004fce0000000000 */
[----:B------:R0:W-:Y:S05]  /*0930*/  @!P1 STG.E.64 desc[UR4][R8.64+0x1000], R18 ;  /* 0x0010001208009986 */ /* 0x0001ea000c101b04 */
[----:B------:R-:W2:Y:S01]  /*0940*/  @!P0 LDG.E.64 R14, desc[UR4][R12.64+0x1400] ;  /* 0x001400040c0e8981 */ /* 0x000ea2000c1e1b00 */
[----:B------:R-:W-:Y:S01]  /*0950*/  VIADD R11, R11, 0x380 ;  /* 0x000003800b0b7836 */ /* 0x000fe20000000000 */
[----:B------:R-:W-:Y:S01]  /*0960*/  IADD3 R0, PT, PT, R0, 0x8, RZ ;  /* 0x0000000800007810 */ /* 0x000fe20007ffe0ff */
[----:B------:R-:W-:Y:S03]  /*0970*/  BSSY.RECONVERGENT B0, `(.L_x_198) ;  /* 0x0000009000007945 */ /* 0x000fe60003800200 */
[----:B------:R-:W-:Y:S01]  /*0980*/  ISETP.NE.AND P1, PT, R0, R10, PT ;  /* 0x0000000a0000720c */ /* 0x000fe20003f25270 */
[----:B--2---:R-:W-:-:S07]  /*0990*/  @!P0 DMUL R14, R14, R14 ;  /* 0x0000000e0e0e8228 */ /* 0x004fce0000000000 */
[----:B------:R0:W-:Y:S01]  /*09a0*/  @!P0 STG.E.64 desc[UR4][R8.64+0x1400], R14 ;  /* 0x0014000e08008986 */ /* 0x0001e2000c101b04 */
[----:B------:R-:W-:-:S13]  /*09b0*/  ISETP.GE.AND P0, PT, R11, R6, PT ;  /* 0x000000060b00720c */ /* 0x000fda0003f06270 */
[----:B0-----:R-:W-:Y:S05]  /*09c0*/  @P0 BRA `(.L_x_199) ;  /* 0x00000000000c0947 */ /* 0x001fea0003800000 */
[----:B------:R-:W2:Y:S02]  /*09d0*/  LDG.E.64 R12, desc[UR4][R12.64+0x1800] ;  /* 0x001800040c0c7981 */ /* 0x000ea4000c1e1b00 */
[----:B--2---:R-:W-:-:S07]  /*09e0*/  DMUL R14, R12, R12 ;  /* 0x0000000c0c0e7228 */ /* 0x004fce0000000000 */
[----:B------:R0:W-:Y:S04]  /*09f0*/  STG.E.64 desc[UR4][R8.64+0x1800], R14 ;  /* 0x0018000e08007986 */ /* 0x0001e8000c101b04 */
.L_x_199:
[----:B------:R-:W-:Y:S05]  /*0a00*/  BSYNC.RECONVERGENT B0 ;  /* 0x0000000000007941 */ /* 0x000fea0003800200 */
.L_x_198:
[----:B------:R-:W-:Y:S05]  /*0a10*/  @P1 BRA `(.L_x_200) ;  /* 0xfffffffc00381947 */ /* 0x000fea000383ffff */
.L_x_185:
[----:B------:R-:W-:-:S13]  /*0a20*/  ISETP.NE.AND P0, PT, R16, RZ, PT ;  /* 0x000000ff1000720c */ /* 0x000fda0003f05270 */
[----:B------:R-:W-:Y:S05]  /*0a30*/  @!P0 EXIT ;  /* 0x000000000000894d */ /* 0x000fea0003800000 */
[----:B------:R-:W0:Y:S01]  /*0a40*/  LDC R0, c[0x0][0x388] ;  /* 0x0000e200ff007b82 */ /* 0x000e220000000800 */
[----:B------:R-:W-:Y:S02]  /*0a50*/  ISETP.GE.U32.AND P0, PT, R16, 0x4, PT ;  /* 0x000000041000780c */ /* 0x000fe40003f06070 */
[----:B0-----:R-:W-:-:S04]  /*0a60*/  LOP3.LUT R8, R0, 0x3, RZ, 0xc0, !PT ;  /* 0x0000000300087812 */ /* 0x001fc800078ec0ff */
[----:B------:R-:W-:-:S07]  /*0a70*/  ISETP.NE.AND P2, PT, R8, RZ, PT ;  /* 0x000000ff0800720c */ /* 0x000fce0003f45270 */
[----:B------:R-:W-:Y:S06]  /*0a80*/  @!P0 BRA `(.L_x_201) ;  /* 0x0000000000748947 */ /* 0x000fec0003800000 */
[----:B------:R-:W-:-:S05]  /*0a90*/  IMAD R9, R10, 0x80, R7 ;  /* 0x000000800a097824 */ /* 0x000fca00078e0207 */
[----:B------:R-:W-:-:S13]  /*0aa0*/  ISETP.GE.AND P0, PT, R9, R6, PT ;  /* 0x000000060900720c */ /* 0x000fda0003f06270 */
[----:B-1234-:R-:W-:-:S06]  /*0ab0*/  @!P0 IMAD.WIDE R12, R9, 0x8, R4 ;  /* 0x00000008090c8825 */ /* 0x01efcc00078e0204 */
[----:B------:R-:W2:Y:S01]  /*0ac0*/  @!P0 LDG.E.64 R12, desc[UR4][R12.64] ;  /* 0x000000040c0c8981 */ /* 0x000ea2000c1e1b00 */
[C---:B------:R-:W-:Y:S02]  /*0ad0*/  VIADD R11, R9.reuse, 0x80 ;  /* 0x00000080090b7836 */ /* 0x040fe40000000000 */
[----:B------:R-:W-:-:S03]  /*0ae0*/  @!P0 IMAD.WIDE R16, R9, 0x8, R2 ;  /* 0x0000000809108825 */ /* 0x000fc600078e0202 */
[----:B------:R-:W-:-:S13]  /*0af0*/  ISETP.GE.AND P1, PT, R11, R6, PT ;  /* 0x000000060b00720c */ /* 0x000fda0003f26270 */
[----:B------:R-:W-:Y:S01]  /*0b00*/  @!P1 IMAD.WIDE R18, R11, 0x8, R4 ;  /* 0x000000080b129825 */ /* 0x000fe200078e0204 */
[----:B--2---:R-:W-:-:S07]  /*0b10*/  @!P0 DMUL R14, R12, R12 ;  /* 0x0000000c0c0e8228 */ /* 0x004fce0000000000 */
[----:B------:R0:W-:Y:S04]  /*0b20*/  @!P0 STG.E.64 desc[UR4][R16.64], R14 ;  /* 0x0000000e10008986 */ /* 0x0001e8000c101b04 */
[----:B------:R-:W2:Y:S01]  /*0b30*/  @!P1 LDG.E.64 R18, desc[UR4][R18.64] ;  /* 0x0000000412129981 */ /* 0x000ea2000c1e1b00 */
[----:B------:R-:W-:Y:S02]  /*0b40*/  VIADD R25, R9, 0x100 ;  /* 0x0000010009197836 */ /* 0x000fe40000000000 */
[----:B------:R-:W-:-:S03]  /*0b50*/  @!P1 IMAD.WIDE R12, R11, 0x8, R2 ;  /* 0x000000080b0c9825 */ /* 0x000fc600078e0202 */
[----:B------:R-:W-:-:S13]  /*0b60*/  ISETP.GE.AND P0, PT, R25, R6, PT ;  /* 0x000000061900720c */ /* 0x000fda0003f06270 */
[----:B------:R-:W-:Y:S01]  /*0b70*/  @!P0 IMAD.WIDE R22, R25, 0x8, R4 ;  /* 0x0000000819168825 */ /* 0x000fe200078e0204 */
[----:B--2---:R-:W-:-:S07]  /*0b80*/  @!P1 DMUL R20, R18, R18 ;  /* 0x0000001212149228 */ /* 0x004fce0000000000 */
[----:B------:R1:W-:Y:S04]  /*0b90*/  @!P1 STG.E.64 desc[UR4][R12.64], R20 ;  /* 0x000000140c009986 */ /* 0x0003e8000c101b04 */
[----:B------:R-:W2:Y:S01]  /*0ba0*/  @!P0 LDG.E.64 R22, desc[UR4][R22.64] ;  /* 0x0000000416168981 */ /* 0x000ea2000c1e1b00 */
[----:B------:R-:W-:Y:S02]  /*0bb0*/  VIADD R9, R9, 0x180 ;  /* 0x0000018009097836 */ /* 0x000fe40000000000 */
[----:B0-----:R-:W-:-:S03]  /*0bc0*/  @!P0 IMAD.WIDE R16, R25, 0x8, R2 ;  /* 0x0000000819108825 */ /* 0x001fc600078e0202 */
[----:B------:R-:W-:-:S13]  /*0bd0*/  ISETP.GE.AND P1, PT, R9, R6, PT ;  /* 0x000000060900720c */ /* 0x000fda0003f26270 */
[----:B------:R-:W-:Y:S01]  /*0be0*/  @!P1 IMAD.WIDE R18, R9, 0x8, R4 ;  /* 0x0000000809129825 */ /* 0x000fe200078e0204 */
[----:B--2---:R-:W-:-:S07]  /*0bf0*/  @!P0 DMUL R14, R22, R22 ;  /* 0x00000016160e8228 */ /* 0x004fce0000000000 */
[----:B------:R1:W-:Y:S04]  /*0c00*/  @!P0 STG.E.64 desc[UR4][R16.64], R14 ;  /* 0x0000000e10008986 */ /* 0x0003e8000c101b04 */
[----:B------:R-:W2:Y:S01]  /*0c10*/  @!P1 LDG.E.64 R18, desc[UR4][R18.64] ;  /* 0x0000000412129981 */ /* 0x000ea2000c1e1b00 */
[----:B------:R-:W-:-:S04]  /*0c20*/  @!P1 IMAD.WIDE R26, R9, 0x8, R2 ;  /* 0x00000008091a9825 */ /* 0x000fc800078e0202 */
[----:B------:R-:W-:Y:S01]  /*0c30*/  VIADD R10, R10, 0x4 ;  /* 0x000000040a0a7836 */ /* 0x000fe20000000000 */
[----:B--2---:R-:W-:-:S07]  /*0c40*/  @!P1 DMUL R24, R18, R18 ;  /* 0x0000001212189228 */ /* 0x004fce0000000000 */
[----:B------:R1:W-:Y:S04]  /*0c50*/  @!P1 STG.E.64 desc[UR4][R26.64], R24 ;  /* 0x000000181a009986 */ /* 0x0003e8000c101b04 */
.L_x_201:
[----:B------:R-:W-:Y:S05]  /*0c60*/  @!P2 EXIT ;  /* 0x000000000000a94d */ /* 0x000fea0003800000 */
[----:B------:R-:W-:Y:S02]  /*0c70*/  ISETP.NE.AND P0, PT, R8, 0x1, PT ;  /* 0x000000010800780c */ /* 0x000fe40003f05270 */
[----:B------:R-:W-:-:S04]  /*0c80*/  LOP3.LUT R0, R0, 0x1, RZ, 0xc0, !PT ;  /* 0x0000000100007812 */ /* 0x000fc800078ec0ff */
[----:B------:R-:W-:-:S07]  /*0c90*/  ISETP.NE.U32.AND P2, PT, R0, 0x1, PT ;  /* 0x000000010000780c */ /* 0x000fce0003f45070 */
[----:B------:R-:W-:Y:S06]  /*0ca0*/  @!P0 BRA `(.L_x_202) ;  /* 0x00000000003c8947 */ /* 0x000fec0003800000 */
[----:B-1234-:R-:W-:-:S04]  /*0cb0*/  LEA R15, R10, R7, 0x7 ;  /* 0x000000070a0f7211 */ /* 0x01efc800078e38ff */
[----:B------:R-:W-:-:S13]  /*0cc0*/  ISETP.GE.AND P0, PT, R15, R6, PT ;  /* 0x000000060f00720c */ /* 0x000fda0003f06270 */
[----:B------:R-:W-:-:S06]  /*0cd0*/  @!P0 IMAD.WIDE R8, R15, 0x8, R4 ;  /* 0x000000080f088825 */ /* 0x000fcc00078e0204 */
        /* <DEDUP_REMOVED lines=12> */
.L_x_202:
[----:B------:R-:W-:Y:S05]  /*0da0*/  @P2 EXIT ;  /* 0x000000000000294d */ /* 0x000fea0003800000 */
[----:B------:R-:W-:-:S05]  /*0db0*/  IMAD R9, R10, 0x80, R7 ;  /* 0x000000800a097824 */ /* 0x000fca00078e0207 */
[----:B------:R-:W-:-:S13]  /*0dc0*/  ISETP.GE.AND P0, PT, R9, R6, PT ;  /* 0x000000060900720c */ /* 0x000fda0003f06270 */
[----:B------:R-:W-:Y:S05]  /*0dd0*/  @P0 EXIT ;  /* 0x000000000000094d */ /* 0x000fea0003800000 */
[----:B------:R-:W-:-:S06]  /*0de0*/  IMAD.WIDE R4, R9, 0x8, R4 ;  /* 0x0000000809047825 */ /* 0x000fcc00078e0204 */
[----:B------:R-:W5:Y:S01]  /*0df0*/  LDG.E.64 R4, desc[UR4][R4.64] ;  /* 0x0000000404047981 */ /* 0x000f62000c1e1b00 */
[----:B------:R-:W-:Y:S01]  /*0e00*/  IMAD.WIDE R2, R9, 0x8, R2 ;  /* 0x0000000809027825 */ /* 0x000fe200078e0202 */
[----:B-----5:R-:W-:-:S07]  /*0e10*/  DMUL R6, R4, R4 ;  /* 0x0000000404067228 */ /* 0x020fce0000000000 */
[----:B------:R-:W-:Y:S01]  /*0e20*/  STG.E.64 desc[UR4][R2.64], R6 ;  /* 0x0000000602007986 */ /* 0x000fe2000c101b04 */
[----:B------:R-:W-:Y:S05]  /*0e30*/  EXIT ;  /* 0x000000000000794d */ /* 0x000fea0003800000 */
.L_x_184:
[----:B------:R-:W-:-:S13]  /*0e40*/  ISETP.GE.AND P0, PT, R0, 0x1, PT ;  /* 0x000000010000780c */ /* 0x000fda0003f06270 */
[----:B------:R-:W-:Y:S05]  /*0e50*/  @!P0 EXIT ;  /* 0x000000000000894d */ /* 0x000fea0003800000 */
[C---:B------:R-:W-:Y:S01]  /*0e60*/  ISETP.GE.U32.AND P1, PT, R0.reuse, 0x10, PT ;  /* 0x000000100000780c */ /* 0x040fe20003f26070 */
[----:B------:R-:W-:Y:S01]  /*0e70*/  IMAD.MOV.U32 R6, RZ, RZ, RZ ;  /* 0x000000ffff067224 */ /* 0x000fe200078e00ff */
[----:B------:R-:W-:-:S04]  /*0e80*/  LOP3.LUT R22, R0, 0xf, RZ, 0xc0, !PT ;  /* 0x0000000f00167812 */ /* 0x000fc800078ec0ff */
[----:B------:R-:W-:-:S07]  /*0e90*/  ISETP.NE.AND P0, PT, R22, RZ, PT ;  /* 0x000000ff1600720c */ /* 0x000fce0003f05270 */
[----:B------:R-:W-:Y:S06]  /*0ea0*/  @!P1 BRA `(.L_x_203) ;  /* 0x0000000400189947 */ /* 0x000fec0003800000 */
[C---:B------:R-:W-:Y:S01]  /*0eb0*/  IMAD.WIDE.U32 R14, R7.reuse, 0x8, RZ ;  /* 0x00000008070e7825 */ /* 0x040fe200078e00ff */
[----:B------:R-:W-:Y:S02]  /*0ec0*/  LOP3.LUT R6, R0, 0x7ffffff0, RZ, 0xc0, !PT ;  /* 0x7ffffff000067812 */ /* 0x000fe400078ec0ff */
[----:B------:R-:W-:Y:S02]  /*0ed0*/  IADD3 R12, PT, PT, R7, 0x480, RZ ;  /* 0x00000480070c7810 */ /* 0x000fe40007ffe0ff */
[----:B------:R-:W-:Y:S01]  /*0ee0*/  LOP3.LUT R13, R14, 0x2000, RZ, 0xfc, !PT ;  /* 0x000020000e0d7812 */ /* 0x000fe200078efcff */
[----:B------:R-:W-:-:S07]  /*0ef0*/  IMAD.MOV R14, RZ, RZ, -R6 ;  /* 0x000000ffff0e7224 */ /* 0x000fce00078e0a06 */
.L_x_204:
[----:B-1----:R-:W-:-:S05]  /*0f00*/  IADD3 R16, P1, PT, R13, R4, RZ ;  /* 0x000000040d107210 */ /* 0x002fca0007f3e0ff */
[----:B------:R-:W-:-:S05]  /*0f10*/  IMAD.X R17, R15, 0x1, R5, P1 ;  /* 0x000000010f117824 */ /* 0x000fca00008e0605 */
[----:B------:R-:W2:Y:S01]  /*0f20*/  LDG.E.64 R10, desc[UR4][R16.64+-0x2000] ;  /* 0xffe00004100a7981 */ /* 0x000ea2000c1e1b00 */
[----:B------:R-:W-:-:S05]  /*0f30*/  IADD3 R8, P1, PT, R13, R2, RZ ;  /* 0x000000020d087210 */ /* 0x000fca0007f3e0ff */
[----:B------:R-:W-:Y:S01]  /*0f40*/  IMAD.X R9, R15, 0x1, R3, P1 ;  /* 0x000000010f097824 */ /* 0x000fe200008e0603 */
[----:B--2---:R-:W-:-:S07]  /*0f50*/  DMUL R10, R10, R10 ;  /* 0x0000000a0a0a7228 */ /* 0x004fce0000000000 */
[----:B------:R0:W-:Y:S04]  /*0f60*/  STG.E.64 desc[UR4][R8.64+-0x2000], R10 ;  /* 0xffe0000a08007986 */ /* 0x0001e8000c101b04 */
[----:B------:R-:W2:Y:S02]  /*0f70*/  LDG.E.64 R18, desc[UR4][R16.64+-0x1c00] ;  /* 0xffe4000410127981 */ /* 0x000ea4000c1e1b00 */
[----:B--2---:R-:W-:-:S07]  /*0f80*/  DMUL R18, R18, R18 ;  /* 0x0000001212127228 */ /* 0x004fce0000000000 */
[----:B------:R1:W-:Y:S04]  /*0f90*/  STG.E.64 desc[UR4][R8.64+-0x1c00], R18 ;  /* 0xffe4001208007986 */ /* 0x0003e8000c101b04 */
[----:B------:R-:W2:Y:S02]  /*0fa0*/  LDG.E.64 R20, desc[UR4][R16.64+-0x1800] ;  /* 0xffe8000410147981 */ /* 0x000ea4000c1e1b00 */
[----:B--2---:R-:W-:-:S07]  /*0fb0*/  DMUL R20, R20, R20 ;  /* 0x0000001414147228 */ /* 0x004fce0000000000 */
[----:B------:R-:W-:Y:S04]  /*0fc0*/  STG.E.64 desc[UR4][R8.64+-0x1800], R20 ;  /* 0xffe8001408007986 */ /* 0x000fe8000c101b04 */
[----:B------:R-:W2:Y:S02]  /*0fd0*/  LDG.E.64 R24, desc[UR4][R16.64+-0x1400] ;  /* 0xffec000410187981 */ /* 0x000ea4000c1e1b00 */
[----:B--2---:R-:W-:-:S07]  /*0fe0*/  DMUL R24, R24, R24 ;  /* 0x0000001818187228 */ /* 0x004fce0000000000 */
[----:B------:R2:W-:Y:S04]  /*0ff0*/  STG.E.64 desc[UR4][R8.64+-0x1400], R24 ;  /* 0xffec001808007986 */ /* 0x0005e8000c101b04 */
[----:B------:R-:W3:Y:S02]  /*1000*/  LDG.E.64 R26, desc[UR4][R16.64+-0x1000] ;  /* 0xfff00004101a7981 */ /* 0x000ee4000c1e1b00 */
[----:B---3--:R-:W-:-:S07]  /*1010*/  DMUL R26, R26, R26 ;  /* 0x0000001a1a1a7228 */ /* 0x008fce0000000000 */
[----:B------:R-:W-:Y:S04]  /*1020*/  STG.E.64 desc[UR4][R8.64+-0x1000], R26 ;  /* 0xfff0001a08007986 */ /* 0x000fe8000c101b04 */
[----:B0-----:R-:W3:Y:S02]  /*1030*/  LDG.E.64 R10, desc[UR4][R16.64+-0xc00] ;  /* 0xfff40004100a7981 */ /* 0x001ee4000c1e1b00 */
[----:B---3--:R-:W-:-:S07]  /*1040*/  DMUL R28, R10, R10 ;  /* 0x0000000a0a1c7228 */ /* 0x008fce0000000000 */
[----:B------:R-:W-:Y:S04]  /*1050*/  STG.E.64 desc[UR4][R8.64+-0xc00], R28 ;  /* 0xfff4001c08007986 */ /* 0x000fe8000c101b04 */
[----:B------:R-:W1:Y:S02]  /*1060*/  LDG.E.64 R10, desc[UR4][R16.64+-0x800] ;  /* 0xfff80004100a7981 */ /* 0x000e64000c1e1b00 */
[----:B-1----:R-:W-:-:S07]  /*1070*/  DMUL R18, R10, R10 ;  /* 0x0000000a0a127228 */ /* 0x002fce0000000000 */
[----:B------:R0:W-:Y:S04]  /*1080*/  STG.E.64 desc[UR4][R8.64+-0x800], R18 ;  /* 0xfff8001208007986 */ /* 0x0001e8000c101b04 */
[----:B------:R-:W2:Y:S02]  /*1090*/  LDG.E.64 R10, desc[UR4][R16.64+-0x400] ;  /* 0xfffc0004100a7981 */ /* 0x000ea4000c1e1b00 */
[----:B--2---:R-:W-:-:S07]  /*10a0*/  DMUL R24, R10, R10 ;  /* 0x0000000a0a187228 */ /* 0x004fce0000000000 */
[----:B------:R1:W-:Y:S04]  /*10b0*/  STG.E.64 desc[UR4][R8.64+-0x400], R24 ;  /* 0xfffc001808007986 */ /* 0x0003e8000c101b04 */
[----:B------:R-:W2:Y:S01]  /*10c0*/  LDG.E.64 R20, desc[UR4][R16.64] ;  /* 0x0000000410147981 */ /* 0x000ea2000c1e1b00 */
[----:B------:R-:W-:Y:S01]  /*10d0*/  MOV R11, 0x0 ;  /* 0x00000000000b7802 */ /* 0x000fe20000000f00 */
[----:B------:R-:W-:-:S04]  /*10e0*/  IMAD.MOV.U32 R10, RZ, RZ, 0xc00 ;  /* 0x00000c00ff0a7424 */ /* 0x000fc800078e00ff */
[----:B0-----:R-:W-:-:S03]  /*10f0*/  IMAD.WIDE R18, R12, 0x8, R10 ;  /* 0x000000080c127825 */ /* 0x001fc600078e020a */
[----:B------:R-:W-:-:S05]  /*1100*/  IADD3 R10, P1, PT, R18, R4, RZ ;  /* 0x00000004120a7210 */ /* 0x000fca0007f3e0ff */
[----:B------:R-:W-:Y:S01]  /*1110*/  IMAD.X R11, R19, 0x1, R5, P1 ;  /* 0x00000001130b7824 */ /* 0x000fe200008e0605 */
[----:B--2---:R-:W-:-:S07]  /*1120*/  DMUL R20, R20, R20 ;  /* 0x0000001414147228 */ /* 0x004fce0000000000 */
[----:B------:R0:W-:Y:S04]  /*1130*/  STG.E.64 desc[UR4][R8.64], R20 ;  /* 0x0000001408007986 */ /* 0x0001e8000c101b04 */
[----:B------:R-:W2:Y:S01]  /*1140*/  LDG.E.64 R26, desc[UR4][R10.64+-0xc00] ;  /* 0xfff400040a1a7981 */ /* 0x000ea2000c1e1b00 */
[----:B------:R-:W-:-:S05]  /*1150*/  IADD3 R18, P1, PT, R18, R2, RZ ;  /* 0x0000000212127210 */ /* 0x000fca0007f3e0ff */
[----:B------:R-:W-:Y:S01]  /*1160*/  IMAD.X R19, R19, 0x1, R3, P1 ;  /* 0x0000000113137824 */ /* 0x000fe200008e0603 */
[----:B--2---:R-:W-:-:S07]  /*1170*/  DMUL R26, R26, R26 ;  /* 0x0000001a1a1a7228 */ /* 0x004fce0000000000 */
[----:B------:R2:W-:Y:S04]  /*1180*/  STG.E.64 desc[UR4][R18.64+-0xc00], R26 ;  /* 0xfff4001a12007986 */ /* 0x0005e8000c101b04 */
[----:B------:R-:W3:Y:S02]  /*1190*/  LDG.E.64 R16, desc[UR4][R10.64+-0x800] ;  /* 0xfff800040a107981 */ /* 0x000ee4000c1e1b00 */
[----:B---3--:R-:W-:-:S07]  /*11a0*/  DMUL R16, R16, R16 ;  /* 0x0000001010107228 */ /* 0x008fce0000000000 */
[----:B------:R3:W-:Y:S04]  /*11b0*/  STG.E.64 desc[UR4][R18.64+-0x800], R16 ;  /* 0xfff8001012007986 */ /* 0x0007e8000c101b04 */
[----:B-1----:R-:W4:Y:S02]  /*11c0*/  LDG.E.64 R24, desc[UR4][R10.64+-0x400] ;  /* 0xfffc00040a187981 */ /* 0x002f24000c1e1b00 */
[----:B----4-:R-:W-:-:S07]  /*11d0*/  DMUL R24, R24, R24 ;  /* 0x0000001818187228 */ /* 0x010fce0000000000 */
[----:B------:R1:W-:Y:S04]  /*11e0*/  STG.E.64 desc[UR4][R18.64+-0x400], R24 ;  /* 0xfffc001812007986 */ /* 0x0003e8000c101b04 */
[----:B0-----:R-:W4:Y:S02]  /*11f0*/  LDG.E.64 R8, desc[UR4][R10.64] ;  /* 0x000000040a087981 */ /* 0x001f24000c1e1b00 */
[----:B----4-:R-:W-:-:S07]  /*1200*/  DMUL R8, R8, R8 ;  /* 0x0000000808087228 */ /* 0x010fce0000000000 */
[----:B------:R1:W-:Y:S04]  /*1210*/  STG.E.64 desc[UR4][R18.64], R8 ;  /* 0x0000000812007986 */ /* 0x0003e8000c101b04 */
[----:B------:R-:W4:Y:S02]  /*1220*/  LDG.E.64 R20, desc[UR4][R10.64+0x400] ;  /* 0x000400040a147981 */ /* 0x000f24000c1e1b00 */
[----:B----4-:R-:W-:-:S07]  /*1230*/  DMUL R20, R20, R20 ;  /* 0x0000001414147228 */ /* 0x010fce0000000000 */
[----:B------:R1:W-:Y:S04]  /*1240*/  STG.E.64 desc[UR4][R18.64+0x400], R20 ;  /* 0x0004001412007986 */ /* 0x0003e8000c101b04 */
[----:B--2---:R-:W2:Y:S02]  /*1250*/  LDG.E.64 R26, desc[UR4][R10.64+0x800] ;  /* 0x000800040a1a7981 */ /* 0x004ea4000c1e1b00 */
[----:B--2---:R-:W-:-:S07]  /*1260*/  DMUL R26, R26, R26 ;  /* 0x0000001a1a1a7228 */ /* 0x004fce0000000000 */
[----:B------:R1:W-:Y:S04]  /*1270*/  STG.E.64 desc[UR4][R18.64+0x800], R26 ;  /* 0x0008001a12007986 */ /* 0x0003e8000c101b04 */
[----:B---3--:R-:W2:Y:S01]  /*1280*/  LDG.E.64 R16, desc[UR4][R10.64+0xc00] ;  /* 0x000c00040a107981 */ /* 0x008ea2000c1e1b00 */
[----:B------:R-:W-:Y:S01]  /*1290*/  VIADD R14, R14, 0x10 ;  /* 0x000000100e0e7836 */ /* 0x000fe20000000000 */
[----:B------:R-:W-:Y:S02]  /*12a0*/  IADD3 R13, P2, PT, R13, 0x4000, RZ ;  /* 0x000040000d0d7810 */ /* 0x000fe40007f5e0ff */
[----:B------:R-:W-:Y:S02]  /*12b0*/  IADD3 R12, PT, PT, R12, 0x800, RZ ;  /* 0x000008000c0c7810 */ /* 0x000fe40007ffe0ff */
[----:B------:R-:W-:Y:S01]  /*12c0*/  ISETP.NE.AND P1, PT, R14, RZ, PT ;  /* 0x000000ff0e00720c */ /* 0x000fe20003f25270 */
[----:B------:R-:W-:Y:S01]  /*12d0*/  IMAD.X R15, RZ, RZ, R15, P2 ;  /* 0x000000ffff0f7224 */ /* 0x000fe200010e060f */
[----:B--2---:R-:W-:-:S07]  /*12e0*/  DMUL R16, R16, R16 ;  /* 0x0000001010107228 */ /* 0x004fce0000000000 */
[----:B------:R1:W-:Y:S04]  /*12f0*/  STG.E.64 desc[UR4][R18.64+0xc00], R16 ;  /* 0x000c001012007986 */ /* 0x0003e8000c101b04 */
[----:B------:R-:W-:Y:S05]  /*1300*/  @P1 BRA `(.L_x_204) ;  /* 0xfffffff800fc1947 */ /* 0x000fea000383ffff */
.L_x_203:
[----:B------:R-:W-:Y:S05]  /*1310*/  @!P0 EXIT ;  /* 0x000000000000894d */ /* 0x000fea0003800000 */
[----:B------:R-:W-:Y:S02]  /*1320*/  ISETP.GE.U32.AND P0, PT, R22, 0x8, PT ;  /* 0x000000081600780c */ /* 0x000fe40003f06070 */
[----:B-1----:R-:W-:-:S04]  /*1330*/  LOP3.LUT R20, R0, 0x7, RZ, 0xc0, !PT ;  /* 0x0000000700147812 */ /* 0x002fc800078ec0ff */
[----:B------:R-:W-:-:S07]  /*1340*/  ISETP.NE.AND P1, PT, R20, RZ, PT ;  /* 0x000000ff1400720c */ /* 0x000fce0003f25270 */
[----:B------:R-:W-:Y:S06]  /*1350*/  @!P0 BRA `(.L_x_205) ;  /* 0x0000000000708947 */ /* 0x000fec0003800000 */
[----:B------:R-:W-:-:S04]  /*1360*/  IMAD R15, R6, 0x80, R7 ;  /* 0x00000080060f7824 */ /* 0x000fc800078e0207 */
[----:B------:R-:W-:-:S05]  /*1370*/  IMAD.WIDE R8, R15, 0x8, R4 ;  /* 0x000000080f087825 */ /* 0x000fca00078e0204 */
[----:B------:R-:W2:Y:S02]  /*1380*/  LDG.E.64 R10, desc[UR4][R8.64] ;  /* 0x00000004080a7981 */ /* 0x000ea4000c1e1b00 */
[----:B--2---:R-:W-:Y:S01]  /*1390*/  DMUL R12, R10, R10 ;  /* 0x0000000a0a0c7228 */ /* 0x004fe20000000000 */
[----:B------:R-:W-:-:S06]  /*13a0*/  IMAD.WIDE R10, R15, 0x8, R2 ;  /* 0x000000080f0a7825 */ /* 0x000fcc00078e0202 */
[----:B------:R0:W-:Y:S04]  /*13b0*/  STG.E.64 desc[UR4][R10.64], R12 ;  /* 0x0000000c0a007986 */ /* 0x0001e8000c101b04 */
[----:B------:R-:W2:Y:S02]  /*13c0*/  LDG.E.64 R14, desc[UR4][R8.64+0x400] ;  /* 0x00040004080e7981 */ /* 0x000ea4000c1e1b00 */
[----:B--2---:R-:W-:-:S07]  /*13d0*/  DMUL R14, R14, R14 ;  /* 0x0000000e0e0e7228 */ /* 0x004fce0000000000 */
[----:B------:R1:W-:Y:S04]  /*13e0*/  STG.E.64 desc[UR4][R10.64+0x400], R14 ;  /* 0x0004000e0a007986 */ /* 0x0003e8000c101b04 */
[----:B------:R-:W2:Y:S02]  /*13f0*/  LDG.E.64 R16, desc[UR4][R8.64+0x800] ;  /* 0x0008000408107981 */ /* 0x000ea4000c1e1b00 */
[----:B--2---:R-:W-:-:S07]  /*1400*/  DMUL R16, R16, R16 ;  /* 0x0000001010107228 */ /* 0x004fce0000000000 */
[----:B------:R2:W-:Y:S04]  /*1410*/  STG.E.64 desc[UR4][R10.64+0x800], R16 ;  /* 0x000800100a007986 */ /* 0x0005e8000c101b04 */
[----:B------:R-:W3:Y:S02]  /*1420*/  LDG.E.64 R18, desc[UR4][R8.64+0xc00] ;  /* 0x000c000408127981 */ /* 0x000ee4000c1e1b00 */
[----:B---3--:R-:W-:-:S07]  /*1430*/  DMUL R18, R18, R18 ;  /* 0x0000001212127228 */ /* 0x008fce0000000000 */
[----:B------:R3:W-:Y:S04]  /*1440*/  STG.E.64 desc[UR4][R10.64+0xc00], R18 ;  /* 0x000c00120a007986 */ /* 0x0007e8000c101b04 */
[----:B------:R-:W4:Y:S02]  /*1450*/  LDG.E.64 R22, desc[UR4][R8.64+0x1000] ;  /* 0x0010000408167981 */ /* 0x000f24000c1e1b00 */
[----:B----4-:R-:W-:-:S07]  /*1460*/  DMUL R22, R22, R22 ;  /* 0x0000001616167228 */ /* 0x010fce0000000000 */
[----:B------:R3:W-:Y:S04]  /*1470*/  STG.E.64 desc[UR4][R10.64+0x1000], R22 ;  /* 0x001000160a007986 */ /* 0x0007e8000c101b04 */
[----:B0-----:R-:W4:Y:S02]  /*1480*/  LDG.E.64 R12, desc[UR4][R8.64+0x1400] ;  /* 0x00140004080c7981 */ /* 0x001f24000c1e1b00 */
[----:B----4-:R-:W-:-:S07]  /*1490*/  DMUL R12, R12, R12 ;  /* 0x0000000c0c0c7228 */ /* 0x010fce0000000000 */
[----:B------:R3:W-:Y:S04]  /*14a0*/  STG.E.64 desc[UR4][R10.64+0x1400], R12 ;  /* 0x0014000c0a007986 */ /* 0x0007e8000c101b04 */
[----:B-1----:R-:W4:Y:S02]  /*14b0*/  LDG.E.64 R14, desc[UR4][R8.64+0x1800] ;  /* 0x00180004080e7981 */ /* 0x002f24000c1e1b00 */
[----:B----4-:R-:W-:-:S07]  /*14c0*/  DMUL R14, R14, R14 ;  /* 0x0000000e0e0e7228 */ /* 0x010fce0000000000 */
[----:B------:R3:W-:Y:S04]  /*14d0*/  STG.E.64 desc[UR4][R10.64+0x1800], R14 ;  /* 0x0018000e0a007986 */ /* 0x0007e8000c101b04 */
[----:B--2---:R-:W2:Y:S01]  /*14e0*/  LDG.E.64 R16, desc[UR4][R8.64+0x1c00] ;  /* 0x001c000408107981 */ /* 0x004ea2000c1e1b00 */
[----:B------:R-:W-:Y:S01]  /*14f0*/  VIADD R6, R6, 0x8 ;  /* 0x0000000806067836 */ /* 0x000fe20000000000 */
[----:B--2---:R-:W-:-:S07]  /*1500*/  DMUL R16, R16, R16 ;  /* 0x0000001010107228 */ /* 0x004fce0000000000 */
[----:B------:R3:W-:Y:S04]  /*1510*/  STG.E.64 desc[UR4][R10.64+0x1c00], R16 ;  /* 0x001c00100a007986 */ /* 0x0007e8000c101b04 */
.L_x_205:
[----:B------:R-:W-:Y:S05]  /*1520*/  @!P1 EXIT ;  /* 0x000000000000994d */ /* 0x000fea0003800000 */
[----:B------:R-:W-:Y:S02]  /*1530*/  ISETP.GE.U32.AND P0, PT, R20, 0x4, PT ;  /* 0x000000041400780c */ /* 0x000fe40003f06070 */
[----:B------:R-:W-:-:S04]  /*1540*/  LOP3.LUT R0, R0, 0x3, RZ, 0xc0, !PT ;  /* 0x0000000300007812 */ /* 0x000fc800078ec0ff */
[----:B------:R-:W-:-:S07]  /*1550*/  ISETP.NE.AND P1, PT, R0, RZ, PT ;  /* 0x000000ff0000720c */ /* 0x000fce0003f25270 */
[----:B------:R-:W-:Y:S06]  /*1560*/  @!P0 BRA `(.L_x_206) ;  /* 0x0000000000408947 */ /* 0x000fec0003800000 */
[----:B---3--:R-:W-:-:S04]  /*1570*/  IMAD R19, R6, 0x80, R7 ;  /* 0x0000008006137824 */ /* 0x008fc800078e0207 */
[----:B------:R-:W-:-:S05]  /*1580*/  IMAD.WIDE R16, R19, 0x8, R4 ;  /* 0x0000000813107825 */ /* 0x000fca00078e0204 */
[----:B------:R-:W2:Y:S01]  /*1590*/  LDG.E.64 R8, desc[UR4][R16.64] ;  /* 0x0000000410087981 */ /* 0x000ea2000c1e1b00 */
[----:B------:R-:W-:Y:S01]  /*15a0*/  IMAD.WIDE R18, R19, 0x8, R2 ;  /* 0x0000000813127825 */ /* 0x000fe200078e0202 */
[----:B--2---:R-:W-:-:S07]  /*15b0*/  DMUL R8, R8, R8 ;  /* 0x0000000808087228 */ /* 0x004fce0000000000 */
[----:B------:R0:W-:Y:S04]  /*15c0*/  STG.E.64 desc[UR4][R18.64], R8 ;  /* 0x0000000812007986 */ /* 0x0001e8000c101b04 */
[----:B------:R-:W2:Y:S02]  /*15d0*/  LDG.E.64 R10, desc[UR4][R16.64+0x400] ;  /* 0x00040004100a7981 */ /* 0x000ea4000c1e1b00 */
[----:B--2---:R-:W-:-:S07]  /*15e0*/  DMUL R10, R10, R10 ;  /* 0x0000000a0a0a7228 */ /* 0x004fce0000000000 */
[----:B------:R0:W-:Y:S04]  /*15f0*/  STG.E.64 desc[UR4][R18.64+0x400], R10 ;  /* 0x0004000a12007986 */ /* 0x0001e8000c101b04 */
[----:B------:R-:W2:Y:S02]  /*1600*/  LDG.E.64 R12, desc[UR4][R16.64+0x800] ;  /* 0x00080004100c7981 */ /* 0x000ea4000c1e1b00 */
[----:B--2---:R-:W-:-:S07]  /*1610*/  DMUL R12, R12, R12 ;  /* 0x0000000c0c0c7228 */ /* 0x004fce0000000000 */
[----:B------:R0:W-:Y:S04]  /*1620*/  STG.E.64 desc[UR4][R18.64+0x800], R12 ;  /* 0x0008000c12007986 */ /* 0x0001e8000c101b04 */
[----:B------:R-:W2:Y:S01]  /*1630*/  LDG.E.64 R14, desc[UR4][R16.64+0xc00] ;  /* 0x000c0004100e7981 */ /* 0x000ea2000c1e1b00 */
[----:B------:R-:W-:Y:S01]  /*1640*/  VIADD R6, R6, 0x4 ;  /* 0x0000000406067836 */ /* 0x000fe20000000000 */
[----:B--2---:R-:W-:-:S07]  /*1650*/  DMUL R14, R14, R14 ;  /* 0x0000000e0e0e7228 */ /* 0x004fce0000000000 */
[----:B------:R0:W-:Y:S04]  /*1660*/  STG.E.64 desc[UR4][R18.64+0xc00], R14 ;  /* 0x000c000e12007986 */ /* 0x0001e8000c101b04 */
.L_x_206:
[----:B------:R-:W-:Y:S05]  /*1670*/  @!P1 EXIT ;  /* 0x000000000000994d */ /* 0x000fea0003800000 */
[----:B0--3--:R-:W-:Y:S01]  /*1680*/  LEA R13, R6, R7, 0x7 ;  /* 0x00000007060d7211 */ /* 0x009fe200078e38ff */
[----:B------:R-:W-:-:S07]  /*1690*/  IMAD.MOV R0, RZ, RZ, -R0 ;  /* 0x000000ffff007224 */ /* 0x000fce00078e0a00 */
.L_x_207:
[----:B------:R-:W-:-:S06]  /*16a0*/  IMAD.WIDE R8, R13, 0x8, R4 ;  /* 0x000000080d087825 */ /* 0x000fcc00078e0204 */
[----:B------:R-:W2:Y:S01]  /*16b0*/  LDG.E.64 R8, desc[UR4][R8.64] ;  /* 0x0000000408087981 */ /* 0x000ea2000c1e1b00 */
[----:B------:R-:W-:Y:S02]  /*16c0*/  VIADD R0, R0, 0x1 ;  /* 0x0000000100007836 */ /* 0x000fe40000000000 */
[----:B0-----:R-:W-:-:S03]  /*16d0*/  IMAD.WIDE R6, R13, 0x8, R2 ;  /* 0x000000080d067825 */ /* 0x001fc600078e0202 */
[----:B------:R-:W-:Y:S01]  /*16e0*/  ISETP.NE.AND P0, PT, R0, RZ, PT ;  /* 0x000000ff0000720c */ /* 0x000fe20003f05270 */
[----:B--2---:R-:W-:-:S07]  /*16f0*/  DMUL R10, R8, R8 ;  /* 0x00000008080a7228 */ /* 0x004fce0000000000 */
[----:B------:R0:W-:Y:S05]  /*1700*/  STG.E.64 desc[UR4][R6.64], R10 ;  /* 0x0000000a06007986 */ /* 0x0001ea000c101b04 */
[----:B------:R-:W-:Y:S05]  /*1710*/  @!P0 EXIT ;  /* 0x000000000000894d */ /* 0x000fea0003800000 */
[----:B------:R-:W-:Y:S01]  /*1720*/  VIADD R13, R13, 0x80 ;  /* 0x000000800d0d7836 */ /* 0x000fe20000000000 */
[----:B------:R-:W-:Y:S06]  /*1730*/  BRA `(.L_x_207) ;  /* 0xfffffffc00d87947 */ /* 0x000fec000383ffff */
.L_x_208:
        /* <DEDUP_REMOVED lines=12> */
.L_x_304:


//--------------------- .text._ZN3cub18CUB_300001_SM_10006detail9transform16transform_kernelINS2_10policy_hubILb1EN4cuda3std3__45tupleIJN6thrust24THRUST_300001_SM_1000_NS6detail15normal_iteratorINSA_10device_ptrIdEEEEEEEE10policy1000EiNSA_6squareIdEESF_JPdEEEvT0_iT1_T2_DpNS2_10kernel_argIT3_EE --------------------------
	.section	.text._ZN3cub18CUB_300001_SM_10006detail9transform16transform_kernelINS2_10policy_hubILb1EN4cuda3std3__45tupleIJN6thrust24THRUST_300001_SM_1000_NS6detail15normal_iteratorINSA_10device_ptrIdEEEEEEEE10policy1000EiNSA_6squareIdEESF_JPdEEEvT0_iT1_T2_DpNS2_10kernel_argIT3_EE,"ax",@progbits
	.align	128
        .global         _ZN3cub18CUB_300001_SM_10006detail9transform16transform_kernelINS2_10policy_hubILb1EN4cuda3std3__45tupleIJN6thrust24THRUST_300001_SM_1000_NS6detail15normal_iteratorINSA_10device_ptrIdEEEEEEEE10policy1000EiNSA_6squareIdEESF_JPdEEEvT0_iT1_T2_DpNS2_10kernel_argIT3_EE
        .type           _ZN3cub18CUB_300001_SM_10006detail9transform16transform_kernelINS2_10policy_hubILb1EN4cuda3std3__45tupleIJN6thrust24THRUST_300001_SM_1000_NS6detail15normal_iteratorINSA_10device_ptrIdEEEEEEEE10policy1000EiNSA_6squareIdEESF_JPdEEEvT0_iT1_T2_DpNS2_10kernel_argIT3_EE,@function
        .size           _ZN3cub18CUB_300001_SM_10006detail9transform16transform_kernelINS2_10policy_hubILb1EN4cuda3std3__45tupleIJN6thrust24THRUST_300001_SM_1000_NS6detail15normal_iteratorINSA_10device_ptrIdEEEEEEEE10policy1000EiNSA_6squareIdEESF_JPdEEEvT0_iT1_T2_DpNS2_10kernel_argIT3_EE,(.L_x_305 - _ZN3cub18CUB_300001_SM_10006detail9transform16transform_kernelINS2_10policy_hubILb1EN4cuda3std3__45tupleIJN6thrust24THRUST_300001_SM_1000_NS6detail15normal_iteratorINSA_10device_ptrIdEEEEEEEE10policy1000EiNSA_6squareIdEESF_JPdEEEvT0_iT1_T2_DpNS2_10kernel_argIT3_EE)
        .other          _ZN3cub18CUB_300001_SM_10006detail9transform16transform_kernelINS2_10policy_hubILb1EN4cuda3std3__45tupleIJN6thrust24THRUST_300001_SM_1000_NS6detail15normal_iteratorINSA_10device_ptrIdEEEEEEEE10policy1000EiNSA_6squareIdEESF_JPdEEEvT0_iT1_T2_DpNS2_10kernel_argIT3_EE,@"STO_CUDA_ENTRY STV_DEFAULT"
_ZN3cub18CUB_300001_SM_10006detail9transform16transform_kernelINS2_10policy_hubILb1EN4cuda3std3__45tupleIJN6thrust24THRUST_300001_SM_1000_NS6detail15normal_iteratorINSA_10device_ptrIdEEEEEEEE10policy1000EiNSA_6squareIdEESF_JPdEEEvT0_iT1_T2_DpNS2_10kernel_argIT3_EE:
.text._ZN3cub18CUB_300001_SM_10006detail9transform16transform_kernelINS2_10policy_hubILb1EN4cuda3std3__45tupleIJN6thrust24THRUST_300001_SM_1000_NS6detail15normal_iteratorINSA_10device_ptrIdEEEEEEEE10policy1000EiNSA_6squareIdEESF_JPdEEEvT0_iT1_T2_DpNS2_10kernel_argIT3_EE:
[----:B------:R-:W-:Y:S08]  /*0000*/  LDC R1, c[0x0][0x37c] ;  /* 0x0000df00ff017b82 */ /* 0x000ff00000000800 */
[----:B------:R-:W0:Y:S01]  /*0010*/  LDC.64 R8, c[0x0][0x380] ;  /* 0x0000e000ff087b82 */ /* 0x000e220000000a00 */
[----:B------:R-:W1:Y:S01]  /*0020*/  S2R R0, SR_TID.X ;  /* 0x0000000000007919 */ /* 0x000e620000002100 */
[----:B------:R-:W2:Y:S01]  /*0030*/  LDCU.64 UR6, c[0x0][0x358] ;  /* 0x00006b00ff0677ac */ /* 0x000ea20008000a00 */
[----:B------:R-:W-:Y:S05]  /*0040*/  BSSY.RECONVERGENT B0, `(.L_x_209) ;  /* 0x0000016000007945 */ /* 0x000fea0003800200 */
[----:B------:R-:W3:Y:S08]  /*0050*/  S2UR UR4, SR_CTAID.X ;  /* 0x00000000000479c3 */ /* 0x000ef00000002500 */
[----:B------:R-:W4:Y:S01]  /*0060*/  LDC.64 R2, c[0x0][0x398] ;  /* 0x0000e600ff027b82 */ /* 0x000f220000000a00 */
[----:B0-----:R-:W-:-:S07]  /*0070*/  IMAD.SHL.U32 R7, R9, 0x80, RZ ;  /* 0x0000008009077824 */ /* 0x001fce00078e00ff */
[----:B------:R-:W0:Y:S01]  /*0080*/  LDC.64 R4, c[0x0][0x390] ;  /* 0x0000e400ff047b82 */ /* 0x000e220000000a00 */
[----:B---3--:R-:W-:Y:S01]  /*0090*/  IMAD R13, R7, UR4, RZ ;  /* 0x00000004070d7c24 */ /* 0x008fe2000f8e02ff */
[----:B-1----:R-:W-:-:S03]  /*00a0*/  SHF.L.U32 R15, R0, 0x7, RZ ;  /* 0x00000007000f7819 */ /* 0x002fc600000006ff */
[----:B------:R-:W-:-:S05]  /*00b0*/  IMAD.IADD R8, R8, 0x1, -R13 ;  /* 0x0000000108087824 */ /* 0x000fca00078e0a0d */
[CC--:B------:R-:W-:Y:S02]  /*00c0*/  VIMNMX R6, PT, PT, R7.reuse, R8.reuse, PT ;  /* 0x0000000807067248 */ /* 0x0c0fe40003fe0100 */
[----:B------:R-:W-:-:S03]  /*00d0*/  ISETP.GT.AND P0, PT, R7, R8, PT ;  /* 0x000000080700720c */ /* 0x000fc60003f04270 */
[----:B------:R-:W-:-:S05]  /*00e0*/  IMAD.SHL.U32 R12, R6, 0x8, RZ ;  /* 0x00000008060c7824 */ /* 0x000fca00078e00ff */
[----:B------:R-:W-:-:S13]  /*00f0*/  ISETP.GE.AND P1, PT, R15, R12, PT ;  /* 0x0000000c0f00720c */ /* 0x000fda0003f26270 */
[----:B--2-4-:R-:W-:Y:S05]  /*0100*/  @P1 BRA `(.L_x_210) ;  /* 0x0000000000241947 */ /* 0x014fea0003800000 */
[----:B------:R-:W1:Y:S02]  /*0110*/  LDC.64 R10, c[0x0][0x398] ;  /* 0x0000e600ff0a7b82 */ /* 0x000e640000000a00 */
[----:B-1----:R-:W-:-:S04]  /*0120*/  IMAD.WIDE.U32 R10, R0, 0x80, R10 ;  /* 0x00000080000a7825 */ /* 0x002fc800078e000a */
[----:B------:R-:W-:-:S07]  /*0130*/  IMAD.WIDE R10, R13, 0x8, R10 ;  /* 0x000000080d0a7825 */ /* 0x000fce00078e020a */
.L_x_211:
[----:B------:R-:W-:Y:S01]  /*0140*/  VIADD R15, R15, 0x4000 ;  /* 0x000040000f0f7836 */ /* 0x000fe20000000000 */
[----:B------:R1:W-:Y:S04]  /*0150*/  CCTL.E.PF2 [R10] ;  /* 0x000000000a00798f */ /* 0x0003e80000800100 */
[----:B------:R-:W-:Y:S02]  /*0160*/  ISETP.GE.AND P1, PT, R15, R12, PT ;  /* 0x0000000c0f00720c */ /* 0x000fe40003f26270 */
[----:B-1----:R-:W-:-:S04]  /*0170*/  IADD3 R10, P2, PT, R10, 0x4000, RZ ;  /* 0x000040000a0a7810 */ /* 0x002fc80007f5e0ff */
[----:B------:R-:W-:-:S07]  /*0180*/  IADD3.X R11, PT, PT, RZ, R11, RZ, P2, !PT ;  /* 0x0000000bff0b7210 */ /* 0x000fce00017fe4ff */
[----:B------:R-:W-:Y:S05]  /*0190*/  @!P1 BRA `(.L_x_211) ;  /* 0xfffffffc00e89947 */ /* 0x000fea000383ffff */
.L_x_210:
[----:B------:R-:W-:Y:S05]  /*01a0*/  BSYNC.RECONVERGENT B0 ;  /* 0x0000000000007941 */ /* 0x000fea0003800200 */
.L_x_209:
[----:B------:R-:W-:-:S04]  /*01b0*/  IMAD.WIDE R2, R13, 0x8, R2 ;  /* 0x000000080d027825 */ /* 0x000fc800078e0202 */
[----:B0-----:R-:W-:Y:S01]  /*01c0*/  IMAD.WIDE R4, R13, 0x8, R4 ;  /* 0x000000080d047825 */ /* 0x001fe200078e0204 */
[----:B------:R-:W-:Y:S06]  /*01d0*/  @P0 BRA `(.L_x_212) ;  /* 0x0000000800440947 */ /* 0x000fec0003800000 */
[----:B------:R-:W-:-:S13]  /*01e0*/  ISETP.GE.AND P0, PT, R9, 0x1, PT ;  /* 0x000000010900780c */ /* 0x000fda0003f06270 */
[----:B------:R-:W-:Y:S05]  /*01f0*/  @!P0 EXIT ;  /* 0x000000000000894d */ /* 0x000fea0003800000 */
[C---:B------:R-:W-:Y:S01]  /*0200*/  ISETP.GE.U32.AND P1, PT, R9.reuse, 0x10, PT ;  /* 0x000000100900780c */ /* 0x040fe20003f26070 */
[----:B------:R-:W-:Y:S01]  /*0210*/  IMAD.MOV.U32 R7, RZ, RZ, RZ ;  /* 0x000000ffff077224 */ /* 0x000fe200078e00ff */
[----:B------:R-:W-:-:S04]  /*0220*/  LOP3.LUT R20, R9, 0xf, RZ, 0xc0, !PT ;  /* 0x0000000f09147812 */ /* 0x000fc800078ec0ff */
[----:B------:R-:W-:-:S07]  /*0230*/  ISETP.NE.AND P0, PT, R20, RZ, PT ;  /* 0x000000ff1400720c */ /* 0x000fce0003f05270 */
[----:B------:R-:W-:Y:S06]  /*0240*/  @!P1 BRA `(.L_x_213) ;  /* 0x0000000400189947 */ /* 0x000fec0003800000 */
[----:B------:R-:W-:Y:S01]  /*0250*/  IMAD.WIDE.U32 R14, R0, 0x8, RZ ;  /* 0x00000008000e7825 */ /* 0x000fe200078e00ff */
[----:B------:R-:W-:-:S03]  /*0260*/  LOP3.LUT R7, R9, 0x7ffffff0, RZ, 0xc0, !PT ;  /* 0x7ffffff009077812 */ /* 0x000fc600078ec0ff */
[----:B------:R-:W-:Y:S01]  /*0270*/  VIADD R6, R0, 0x480 ;  /* 0x0000048000067836 */ /* 0x000fe20000000000 */
[----:B------:R-:W-:Y:S02]  /*0280*/  LOP3.LUT R11, R14, 0x2000, RZ, 0xfc, !PT ;  /* 0x000020000e0b7812 */ /* 0x000fe400078efcff */
[----:B------:R-:W-:-:S07]  /*0290*/  IADD3 R10, PT, PT, -R7, RZ, RZ ;  /* 0x000000ff070a7210 */ /* 0x000fce0007ffe1ff */
.L_x_214:
        /* <DEDUP_REMOVED lines=25> */
[----:B------:R-:W2:Y:S01]  /*0430*/  LDG.E.64 R16, desc[UR6][R12.64+-0x400] ;  /* 0xfffc00060c107981 */ /* 0x000ea2000c1e1b00 */
[----:B------:R-:W-:Y:S01]  /*0440*/  MOV R18, 0xc00 ;  /* 0x00000c0000127802 */ /* 0x000fe20000000f00 */
[----:B------:R-:W-:Y:S01]  /*0450*/  IMAD.MOV.U32 R19, RZ, RZ, 0x0 ;  /* 0x00000000ff137424 */ /* 0x000fe200078e00ff */
[----:B--2---:R-:W-:-:S07]  /*0460*/  DMUL R24, R16, R16 ;  /* 0x0000001010187228 */ /* 0x004fce0000000000 */
[----:B------:R1:W-:Y:S04]  /*0470*/  STG.E.64 desc[UR6][R8.64+-0x400], R24 ;  /* 0xfffc001808007986 */ /* 0x0003e8000c101b06 */
[----:B0-----:R-:W2:Y:S01]  /*0480*/  LDG.E.64 R22, desc[UR6][R12.64] ;  /* 0x000000060c167981 */ /* 0x001ea2000c1e1b00 */
[----:B------:R-:W-:-:S03]  /*0490*/  IMAD.WIDE R18, R6, 0x8, R18 ;  /* 0x0000000806127825 */ /* 0x000fc600078e0212 */
[----:B------:R-:W-:-:S05]  /*04a0*/  IADD3 R16, P1, PT, R2, R18, RZ ;  /* 0x0000001202107210 */ /* 0x000fca0007f3e0ff */
[----:B------:R-:W-:Y:S01]  /*04b0*/  IMAD.X R17, R3, 0x1, R19, P1 ;  /* 0x0000000103117824 */ /* 0x000fe200008e0613 */
[----:B--2---:R-:W-:-:S07]  /*04c0*/  DMUL R26, R22, R22 ;  /* 0x00000016161a7228 */ /* 0x004fce0000000000 */
[----:B------:R0:W-:Y:S04]  /*04d0*/  STG.E.64 desc[UR6][R8.64], R26 ;  /* 0x0000001a08007986 */ /* 0x0001e8000c101b06 */
[----:B------:R-:W2:Y:S01]  /*04e0*/  LDG.E.64 R22, desc[UR6][R16.64+-0xc00] ;  /* 0xfff4000610167981 */ /* 0x000ea2000c1e1b00 */
[----:B------:R-:W-:-:S04]  /*04f0*/  IADD3 R18, P1, PT, R4, R18, RZ ;  /* 0x0000001204127210 */ /* 0x000fc80007f3e0ff */
[----:B------:R-:W-:Y:S01]  /*0500*/  IADD3.X R19, PT, PT, R5, R19, RZ, P1, !PT ;  /* 0x0000001305137210 */ /* 0x000fe20000ffe4ff */
        /* <DEDUP_REMOVED lines=26> */
.L_x_213:
[----:B------:R-:W-:Y:S05]  /*06b0*/  @!P0 EXIT ;  /* 0x000000000000894d */ /* 0x000fea0003800000 */
[----:B------:R-:W0:Y:S01]  /*06c0*/  LDCU UR4, c[0x0][0x384] ;  /* 0x00007080ff0477ac */ /* 0x000e220008000800 */
[----:B------:R-:W-:Y:S01]  /*06d0*/  ISETP.GE.U32.AND P0, PT, R20, 0x8, PT ;  /* 0x000000081400780c */ /* 0x000fe20003f06070 */
[----:B0-----:R-:W-:-:S06]  /*06e0*/  ULOP3.LUT UR5, UR4, 0x7, URZ, 0xc0, !UPT ;  /* 0x0000000704057892 */ /* 0x001fcc000f8ec0ff */
[----:B------:R-:W-:-:S06]  /*06f0*/  ISETP.NE.AND P1, PT, RZ, UR5, PT ;  /* 0x00000005ff007c0c */ /* 0x000fcc000bf25270 */
[----:B------:R-:W-:Y:S07]  /*0700*/  @!P0 BRA `(.L_x_215) ;  /* 0x0000000000708947 */ /* 0x000fee0003800000 */
[----:B------:R-:W-:-:S04]  /*0710*/  IMAD R15, R7, 0x80, R0 ;  /* 0x00000080070f7824 */ /* 0x000fc800078e0200 */
[----:B-1----:R-:W-:-:S05]  /*0720*/  IMAD.WIDE R8, R15, 0x8, R2 ;  /* 0x000000080f087825 */ /* 0x002fca00078e0202 */
        /* <DEDUP_REMOVED lines=26> */
.L_x_215:
[----:B------:R-:W-:Y:S05]  /*08d0*/  @!P1 EXIT ;  /* 0x000000000000994d */ /* 0x000fea0003800000 */
[----:B------:R-:W-:Y:S02]  /*08e0*/  UISETP.GE.U32.AND UP0, UPT, UR5, 0x4, UPT ;  /* 0x000000040500788c */ /* 0x000fe4000bf06070 */
[----:B------:R-:W-:-:S06]  /*08f0*/  ULOP3.LUT UR4, UR4, 0x3, URZ, 0xc0, !UPT ;  /* 0x0000000304047892 */ /* 0x000fcc000f8ec0ff */
[----:B------:R-:W-:Y:S01]  /*0900*/  ISETP.NE.AND P0, PT, RZ, UR4, PT ;  /* 0x00000004ff007c0c */ /* 0x000fe2000bf05270 */
[----:B------:R-:W-:-:S12]  /*0910*/  BRA.U !UP0, `(.L_x_216) ;  /* 0x0000000108407547 */ /* 0x000fd8000b800000 */
[----:B-1-3--:R-:W-:-:S05]  /*0920*/  LEA R19, R7, R0, 0x7 ;  /* 0x0000000007137211 */ /* 0x00afca00078e38ff */
        /* <DEDUP_REMOVED lines=15> */
.L_x_216:
[----:B------:R-:W-:Y:S05]  /*0a20*/  @!P0 EXIT ;  /* 0x000000000000894d */ /* 0x000fea0003800000 */
[----:B01-3--:R-:W-:Y:S01]  /*0a30*/  IMAD R13, R7, 0x80, R0 ;  /* 0x00000080070d7824 */ /* 0x00bfe200078e0200 */
[----:B------:R-:W-:-:S12]  /*0a40*/  UIADD3 UR4, UPT, UPT, -UR4, URZ, URZ ;  /* 0x000000ff04047290 */ /* 0x000fd8000fffe1ff */
.L_x_217:
[----:B------:R-:W-:-:S06]  /*0a50*/  IMAD.WIDE R8, R13, 0x8, R2 ;  /* 0x000000080d087825 */ /* 0x000fcc00078e0202 */
[----:B------:R-:W2:Y:S01]  /*0a60*/  LDG.E.64 R8, desc[UR6][R8.64] ;  /* 0x0000000608087981 */ /* 0x000ea2000c1e1b00 */
[C---:B0-----:R-:W-:Y:S01]  /*0a70*/  IMAD.WIDE R6, R13.reuse, 0x8, R4 ;  /* 0x000000080d067825 */ /* 0x041fe200078e0204 */
[----:B------:R-:W-:Y:S01]  /*0a80*/  UIADD3 UR4, UPT, UPT, UR4, 0x1, URZ ;  /* 0x0000000104047890 */ /* 0x000fe2000fffe0ff */
[----:B------:R-:W-:-:S03]  /*0a90*/  IADD3 R13, PT, PT, R13, 0x80, RZ ;  /* 0x000000800d0d7810 */ /* 0x000fc60007ffe0ff */
[----:B------:R-:W-:Y:S01]  /*0aa0*/  UISETP.NE.AND UP0, UPT, UR4, URZ, UPT ;  /* 0x000000ff0400728c */ /* 0x000fe2000bf05270 */
[----:B--2---:R-:W-:-:S07]  /*0ab0*/  DMUL R10, R8, R8 ;  /* 0x00000008080a7228 */ /* 0x004fce0000000000 */
[----:B------:R0:W-:Y:S01]  /*0ac0*/  STG.E.64 desc[UR6][R6.64], R10 ;  /* 0x0000000a06007986 */ /* 0x0001e2000c101b06 */
[----:B------:R-:W-:Y:S05]  /*0ad0*/  BRA.U UP0, `(.L_x_217) ;  /* 0xfffffffd00dc7547 */ /* 0x000fea000b83ffff */
[----:B------:R-:W-:Y:S05]  /*0ae0*/  EXIT ;  /* 0x000000000000794d */ /* 0x000fea0003800000 */
.L_x_212:
[----:B------:R-:W-:-:S13]  /*0af0*/  ISETP.GE.AND P0, PT, R9, 0x1, PT ;  /* 0x000000010900780c */ /* 0x000fda0003f06270 */
[----:B------:R-:W-:Y:S05]  /*0b00*/  @!P0 EXIT ;  /* 0x000000000000894d */ /* 0x000fea0003800000 */
[C---:B------:R-:W-:Y:S01]  /*0b10*/  ISETP.GE.U32.AND P0, PT, R9.reuse, 0x8, PT ;  /* 0x000000080900780c */ /* 0x040fe20003f06070 */
[----:B------:R-:W-:Y:S01]  /*0b20*/  IMAD.MOV.U32 R7, RZ, RZ, RZ ;  /* 0x000000ffff077224 */ /* 0x000fe200078e00ff */
[----:B------:R-:W-:-:S11]  /*0b30*/  LOP3.LUT R20, R9, 0x7, RZ, 0xc0, !PT ;  /* 0x0000000709147812 */ /* 0x000fd600078ec0ff */
[----:B------:R-:W-:Y:S05]  /*0b40*/  @!P0 BRA `(.L_x_218) ;  /* 0x0000000000d08947 */ /* 0x000fea0003800000 */
[----:B------:R-:W-:Y:S01]  /*0b50*/  LOP3.LUT R7, R9, 0x7ffffff8, RZ, 0xc0, !PT ;  /* 0x7ffffff809077812 */ /* 0x000fe200078ec0ff */
[----:B------:R-:W-:-:S07]  /*0b60*/  IMAD.MOV.U32 R10, RZ, RZ, RZ ;  /* 0x000000ffff0a7224 */ /* 0x000fce00078e00ff */
.L_x_221:
[----:B------:R-:W-:-:S04]  /*0b70*/  LEA R11, R10, R0, 0x7 ;  /* 0x000000000a0b7211 */ /* 0x000fc800078e38ff */
[----:B------:R-:W-:-:S13]  /*0b80*/  ISETP.GE.AND P0, PT, R11, R6, PT ;  /* 0x000000060b00720c */ /* 0x000fda0003f06270 */
[----:B0-----:R-:W-:-:S06]  /*0b90*/  @!P0 IMAD.WIDE.U32 R12, R11, 0x8, R2 ;  /* 0x000000080b0c8825 */ /* 0x001fcc00078e0002 */
        /* <DEDUP_REMOVED lines=8> */
[----:B------:R-:W-:Y:S02]  /*0c20*/  VIADD R23, R11, 0x100 ;  /* 0x000001000b177836 */ /* 0x000fe40000000000 */
[----:B------:R-:W-:-:S03]  /*0c30*/  IMAD.WIDE R12, R21, 0x8, R4 ;  /* 0x00000008150c7825 */ /* 0x000fc600078e0204 */
[----:B------:R-:W-:Y:S01]  /*0c40*/  ISETP.GE.AND P0, PT, R23, R6, PT ;  /* 0x000000061700720c */ /* 0x000fe20003f06270 */
[----:B--2---:R-:W-:-:S07]  /*0c50*/  @!P1 DMUL R18, R18, R18 ;  /* 0x0000001212129228 */ /* 0x004fce0000000000 */
[----:B------:R1:W-:Y:S05]  /*0c60*/  @!P1 STG.E.64 desc[UR6][R12.64], R18 ;  /* 0x000000120c009986 */ /* 0x0003ea000c101b06 */
[----:B------:R-:W2:Y:S01]  /*0c70*/  @!P0 LDG.E.64 R22, desc[UR6][R8.64+0x400] ;  /* 0x0004000608168981 */ /* 0x000ea2000c1e1b00 */
[----:B------:R-:W-:-:S04]  /*0c80*/  IADD3 R21, PT, PT, R11, 0x180, RZ ;  /* 0x000001800b157810 */ /* 0x000fc80007ffe0ff */
[----:B------:R-:W-:Y:S01]  /*0c90*/  ISETP.GE.AND P1, PT, R21, R6, PT ;  /* 0x000000061500720c */ /* 0x000fe20003f26270 */
[----:B--2---:R-:W-:-:S07]  /*0ca0*/  @!P0 DMUL R22, R22, R22 ;  /* 0x0000001616168228 */ /* 0x004fce0000000000 */
[----:B------:R-:W-:Y:S05]  /*0cb0*/  @!P0 STG.E.64 desc[UR6][R12.64+0x400], R22 ;  /* 0x000400160c008986 */ /* 0x000fea000c101b06 */
[----:B0-----:R-:W2:Y:S01]  /*0cc0*/  @!P1 LDG.E.64 R14, desc[UR6][R8.64+0x800] ;  /* 0x00080006080e9981 */ /* 0x001ea2000c1e1b00 */
[----:B------:R-:W-:-:S05]  /*0cd0*/  VIADD R17, R11, 0x200 ;  /* 0x000002000b117836 */ /* 0x000fca0000000000 */
[----:B------:R-:W-:Y:S01]  /*0ce0*/  ISETP.GE.AND P0, PT, R17, R6, PT ;  /* 0x000000061100720c */ /* 0x000fe20003f06270 */
[----:B--2---:R-:W-:-:S07]  /*0cf0*/  @!P1 DMUL R14, R14, R14 ;  /* 0x0000000e0e0e9228 */ /* 0x004fce0000000000 */
[----:B------:R0:W-:Y:S05]  /*0d00*/  @!P1 STG.E.64 desc[UR6][R12.64+0x800], R14 ;  /* 0x0008000e0c009986 */ /* 0x0001ea000c101b06 */
[----:B------:R-:W2:Y:S01]  /*0d10*/  @!P0 LDG.E.64 R16, desc[UR6][R8.64+0xc00] ;  /* 0x000c000608108981 */ /* 0x000ea2000c1e1b00 */
[----:B-1----:R-:W-:-:S05]  /*0d20*/  VIADD R19, R11, 0x280 ;  /* 0x000002800b137836 */ /* 0x002fca0000000000 */
[----:B------:R-:W-:Y:S01]  /*0d30*/  ISETP.GE.AND P1, PT, R19, R6, PT ;  /* 0x000000061300720c */ /* 0x000fe20003f26270 */
[----:B--2---:R-:W-:-:S07]  /*0d40*/  @!P0 DMUL R16, R16, R16 ;  /* 0x0000001010108228 */ /* 0x004fce0000000000 */
[----:B------:R1:W-:Y:S05]  /*0d50*/  @!P0 STG.E.64 desc[UR6][R12.64+0xc00], R16 ;  /* 0x000c00100c008986 */ /* 0x0003ea000c101b06 */
[----:B------:R-:W2:Y:S01]  /*0d60*/  @!P1 LDG.E.64 R18, desc[UR6][R8.64+0x1000] ;  /* 0x0010000608129981 */ /* 0x000ea2000c1e1b00 */
[----:B------:R-:W-:-:S04]  /*0d70*/  IADD3 R21, PT, PT, R11, 0x300, RZ ;  /* 0x000003000b157810 */ /* 0x000fc80007ffe0ff */
[----:B------:R-:W-:Y:S01]  /*0d80*/  ISETP.GE.AND P0, PT, R21, R6, PT ;  /* 0x000000061500720c */ /* 0x000fe20003f06270 */
[----:B--2---:R-:W-:-:S07]  /*0d90*/  @!P1 DMUL R18, R18, R18 ;  /* 0x0000001212129228 */ /* 0x004fce0000000000 */
[----:B------:R1:W-:Y:S05]  /*0da0*/  @!P1 STG.E.64 desc[UR6][R12.64+0x1000], R18 ;  /* 0x001000120c009986 */ /* 0x0003ea000c101b06 */
[----:B0-----:R-:W2:Y:S01]  /*0db0*/  @!P0 LDG.E.64 R14, desc[UR6][R8.64+0x1400] ;  /* 0x00140006080e8981 */ /* 0x001ea2000c1e1b00 */
[----:B------:R-:W-:Y:S01]  /*0dc0*/  VIADD R11, R11, 0x380 ;  /* 0x000003800b0b7836 */ /* 0x000fe20000000000 */
[----:B------:R-:W-:Y:S01]  /*0dd0*/  BSSY.RECONVERGENT B0, `(.L_x_219) ;  /* 0x000000a000007945 */ /* 0x000fe20003800200 */
[----:B------:R-:W-:-:S05]  /*0de0*/  VIADD R10, R10, 0x8 ;  /* 0x000000080a0a7836 */ /* 0x000fca0000000000 */
[----:B------:R-:W-:Y:S01]  /*0df0*/  ISETP.NE.AND P1, PT, R10, R7, PT ;  /* 0x000000070a00720c */ /* 0x000fe20003f25270 */
[----:B--2---:R-:W-:-:S07]  /*0e00*/  @!P0 DMUL R14, R14, R14 ;  /* 0x0000000e0e0e8228 */ /* 0x004fce0000000000 */
[----:B------:R1:W-:Y:S01]  /*0e10*/  @!P0 STG.E.64 desc[UR6][R12.64+0x1400], R14 ;  /* 0x0014000e0c008986 */ /* 0x0003e2000c101b06 */
[----:B------:R-:W-:-:S13]  /*0e20*/  ISETP.GE.AND P0, PT, R11, R6, PT ;  /* 0x000000060b00720c */ /* 0x000fda0003f06270 */
[----:B-1----:R-:W-:Y:S05]  /*0e30*/  @P0 BRA `(.L_x_220) ;  /* 0x00000000000c0947 */ /* 0x002fea0003800000 */
[----:B------:R-:W2:Y:S02]  /*0e40*/  LDG.E.64 R8, desc[UR6][R8.64+0x1800] ;  /* 0x0018000608087981 */ /* 0x000ea4000c1e1b00 */
[----:B--2---:R-:W-:-:S07]  /*0e50*/  DMUL R14, R8, R8 ;  /* 0x00000008080e7228 */ /* 0x004fce0000000000 */
[----:B------:R0:W-:Y:S04]  /*0e60*/  STG.E.64 desc[UR6][R12.64+0x1800], R14 ;  /* 0x0018000e0c007986 */ /* 0x0001e8000c101b06 */
.L_x_220:
[----:B------:R-:W-:Y:S05]  /*0e70*/  BSYNC.RECONVERGENT B0 ;  /* 0x0000000000007941 */ /* 0x000fea0003800200 */
.L_x_219:
[----:B------:R-:W-:Y:S05]  /*0e80*/  @P1 BRA `(.L_x_221) ;  /* 0xfffffffc00381947 */ /* 0x000fea000383ffff */
.L_x_218:
[----:B------:R-:W-:-:S13]  /*0e90*/  ISETP.NE.AND P0, PT, R20, RZ, PT ;  /* 0x000000ff1400720c */ /* 0x000fda0003f05270 */
[----:B------:R-:W-:Y:S05]  /*0ea0*/  @!P0 EXIT ;  /* 0x000000000000894d */ /* 0x000fea0003800000 */
[----:B------:R-:W1:Y:S01]  /*0eb0*/  LDC R8, c[0x0][0x384] ;  /* 0x0000e100ff087b82 */ /* 0x000e620000000800 */
[----:B------:R-:W-:Y:S02]  /*0ec0*/  ISETP.GE.U32.AND P1, PT, R20, 0x4, PT ;  /* 0x000000041400780c */ /* 0x000fe40003f26070 */
[----:B-1----:R-:W-:-:S04]  /*0ed0*/  LOP3.LUT R22, R8, 0x3, RZ, 0xc0, !PT ;  /* 0x0000000308167812 */ /* 0x002fc800078ec0ff */
[----:B------:R-:W-:-:S07]  /*0ee0*/  ISETP.NE.AND P0, PT, R22, RZ, PT ;  /* 0x000000ff1600720c */ /* 0x000fce0003f05270 */
[----:B------:R-:W-:Y:S06]  /*0ef0*/  @!P1 BRA `(.L_x_222) ;  /* 0x0000000000749947 */ /* 0x000fec0003800000 */
[----:B------:R-:W-:-:S04]  /*0f00*/  LEA R9, R7, R0, 0x7 ;  /* 0x0000000007097211 */ /* 0x000fc800078e38ff */
[----:B------:R-:W-:-:S13]  /*0f10*/  ISETP.GE.AND P2, PT, R9, R6, PT ;  /* 0x000000060900720c */ /* 0x000fda0003f46270 */
[----:B------:R-:W-:-:S06]  /*0f20*/  @!P2 IMAD.WIDE R10, R9, 0x8, R2 ;  /* 0x00000008090aa825 */ /* 0x000fcc00078e0202 */
[----:B------:R-:W2:Y:S01]  /*0f30*/  @!P2 LDG.E.64 R10, desc[UR6][R10.64] ;  /* 0x000000060a0aa981 */ /* 0x000ea2000c1e1b00 */
[C---:B------:R-:W-:Y:S02]  /*0f40*/  VIADD R21, R9.reuse, 0x80 ;  /* 0x0000008009157836 */ /* 0x040fe40000000000 */
[----:B0-----:R-:W-:-:S03]  /*0f50*/  @!P2 IMAD.WIDE R14, R9, 0x8, R4 ;  /* 0x00000008090ea825 */ /* 0x001fc600078e0204 */
        /* <DEDUP_REMOVED lines=12> */
[----:B------:R-:W-:Y:S01]  /*1020*/  IADD3 R9, PT, PT, R9, 0x180, RZ ;  /* 0x0000018009097810 */ /* 0x000fe20007ffe0ff */
        /* <DEDUP_REMOVED lines=10> */
.L_x_222:
[----:B------:R-:W-:Y:S05]  /*10d0*/  @!P0 EXIT ;  /* 0x000000000000894d */ /* 0x000fea0003800000 */
[----:B------:R-:W-:Y:S02]  /*10e0*/  ISETP.NE.AND P1, PT, R22, 0x1, PT ;  /* 0x000000011600780c */ /* 0x000fe40003f25270 */
[----:B------:R-:W-:-:S04]  /*10f0*/  LOP3.LUT R8, R8, 0x1, RZ, 0xc0, !PT ;  /* 0x0000000108087812 */ /* 0x000fc800078ec0ff */
[----:B------:R-:W-:-:S07]  /*1100*/  ISETP.NE.U32.AND P0, PT, R8, 0x1, PT ;  /* 0x000000010800780c */ /* 0x000fce0003f05070 */
[----:B------:R-:W-:Y:S06]  /*1110*/  @!P1 BRA `(.L_x_223) ;  /* 0x00000000003c9947 */ /* 0x000fec0003800000 */
[----:B01----:R-:W-:-:S05]  /*1120*/  IMAD R13, R7, 0x80, R0 ;  /* 0x00000080070d7824 */ /* 0x003fca00078e0200 */
[----:B------:R-:W-:-:S13]  /*1130*/  ISETP.GE.AND P1, PT, R13, R6, PT ;  /* 0x000000060d00720c */ /* 0x000fda0003f26270 */
[----:B------:R-:W-:-:S06]  /*1140*/  @!P1 IMAD.WIDE R8, R13, 0x8, R2 ;  /* 0x000000080d089825 */ /* 0x000fcc00078e0202 */
[----:B------:R-:W2:Y:S01]  /*1150*/  @!P1 LDG.E.64 R8, desc[UR6][R8.64] ;  /* 0x0000000608089981 */ /* 0x000ea2000c1e1b00 */
[C---:B------:R-:W-:Y:S01]  /*1160*/  IADD3 R19, PT, PT, R13.reuse, 0x80, RZ ;  /* 0x000000800d137810 */ /* 0x040fe20007ffe0ff */
[----:B------:R-:W-:-:S03]  /*1170*/  @!P1 IMAD.WIDE R12, R13, 0x8, R4 ;  /* 0x000000080d0c9825 */ /* 0x000fc600078e0204 */
[----:B------:R-:W-:-:S13]  /*1180*/  ISETP.GE.AND P2, PT, R19, R6, PT ;  /* 0x000000061300720c */ /* 0x000fda0003f46270 */
[----:B------:R-:W-:Y:S01]  /*1190*/  @!P2 IMAD.WIDE R14, R19, 0x8, R2 ;  /* 0x00000008130ea825 */ /* 0x000fe200078e0202 */
[----:B--2---:R-:W-:-:S07]  /*11a0*/  @!P1 DMUL R10, R8, R8 ;  /* 0x00000008080a9228 */ /* 0x004fce0000000000 */
[----:B------:R2:W-:Y:S04]  /*11b0*/  @!P1 STG.E.64 desc[UR6][R12.64], R10 ;  /* 0x0000000a0c009986 */ /* 0x0005e8000c101b06 */
[----:B------:R-:W3:Y:S01]  /*11c0*/  @!P2 LDG.E.64 R14, desc[UR6][R14.64] ;  /* 0x000000060e0ea981 */ /* 0x000ee2000c1e1b00 */
[----:B------:R-:W-:-:S04]  /*11d0*/  @!P2 IMAD.WIDE R18, R19, 0x8, R4 ;  /* 0x000000081312a825 */ /* 0x000fc800078e0204 */
[----:B------:R-:W-:Y:S01]  /*11e0*/  VIADD R7, R7, 0x2 ;  /* 0x0000000207077836 */ /* 0x000fe20000000000 */
[----:B---3--:R-:W-:-:S07]  /*11f0*/  @!P2 DMUL R16, R14, R14 ;  /* 0x0000000e0e10a228 */ /* 0x008fce0000000000 */
[----:B------:R2:W-:Y:S04]  /*1200*/  @!P2 STG.E.64 desc[UR6][R18.64], R16 ;  /* 0x000000101200a986 */ /* 0x0005e8000c101b06 */
.L_x_223:
[----:B------:R-:W-:Y:S05]  /*1210*/  @P0 EXIT ;  /* 0x000000000000094d */ /* 0x000fea0003800000 */
[----:B------:R-:W-:-:S04]  /*1220*/  LEA R9, R7, R0, 0x7 ;  /* 0x0000000007097211 */ /* 0x000fc800078e38ff */
[----:B------:R-:W-:-:S13]  /*1230*/  ISETP.GE.AND P0, PT, R9, R6, PT ;  /* 0x000000060900720c */ /* 0x000fda0003f06270 */
[----:B------:R-:W-:Y:S05]  /*1240*/  @P0 EXIT ;  /* 0x000000000000094d */ /* 0x000fea0003800000 */
[----:B------:R-:W-:-:S06]  /*1250*/  IMAD.WIDE R2, R9, 0x8, R2 ;  /* 0x0000000809027825 */ /* 0x000fcc00078e0202 */
[----:B------:R-:W3:Y:S01]  /*1260*/  LDG.E.64 R2, desc[UR6][R2.64] ;  /* 0x0000000602027981 */ /* 0x000ee2000c1e1b00 */
[----:B------:R-:W-:Y:S01]  /*1270*/  IMAD.WIDE R4, R9, 0x8, R4 ;  /* 0x0000000809047825 */ /* 0x000fe200078e0204 */
[----:B---3--:R-:W-:-:S07]  /*1280*/  DMUL R6, R2, R2 ;  /* 0x0000000202067228 */ /* 0x008fce0000000000 */
[----:B------:R-:W-:Y:S01]  /*1290*/  STG.E.64 desc[UR6][R4.64], R6 ;  /* 0x0000000604007986 */ /* 0x000fe2000c101b06 */
[----:B------:R-:W-:Y:S05]  /*12a0*/  EXIT ;  /* 0x000000000000794d */ /* 0x000fea0003800000 */
.L_x_224:
        /* <DEDUP_REMOVED lines=13> */
.L_x_305:


//--------------------- .text._ZN3cub18CUB_300001_SM_10006detail8for_each13static_kernelINS2_12policy_hub_t12policy_500_tEmN6thrust24THRUST_300001_SM_1000_NS8cuda_cub20__uninitialized_fill7functorINS7_10device_ptrIdEEdEEEEvT0_T1_ --------------------------
	.section	.text._ZN3cub18CUB_300001_SM_10006detail8for_each13static_kernelINS2_12policy_hub_t12policy_500_tEmN6thrust24THRUST_300001_SM_1000_NS8cuda_cub20__uninitialized_fill7functorINS7_10device_ptrIdEEdEEEEvT0_T1_,"ax",@progbits
	.align	128
        .global         _ZN3cub18CUB_300001_SM_10006detail8for_each13static_kernelINS2_12policy_hub_t12policy_500_tEmN6thrust24THRUST_300001_SM_1000_NS8cuda_cub20__uninitialized_fill7functorINS7_10device_ptrIdEEdEEEEvT0_T1_
        .type           _ZN3cub18CUB_300001_SM_10006detail8for_each13static_kernelINS2_12policy_hub_t12policy_500_tEmN6thrust24THRUST_300001_SM_1000_NS8cuda_cub20__uninitialized_fill7functorINS7_10device_ptrIdEEdEEEEvT0_T1_,@function
        .size           _ZN3cub18CUB_300001_SM_10006detail8for_each13static_kernelINS2_12policy_hub_t12policy_500_tEmN6thrust24THRUST_300001_SM_1000_NS8cuda_cub20__uninitialized_fill7functorINS7_10device_ptrIdEEdEEEEvT0_T1_,(.L_x_306 - _ZN3cub18CUB_300001_SM_10006detail8for_each13static_kernelINS2_12policy_hub_t12policy_500_tEmN6thrust24THRUST_300001_SM_1000_NS8cuda_cub20__uninitialized_fill7functorINS7_10device_ptrIdEEdEEEEvT0_T1_)
        .other          _ZN3cub18CUB_300001_SM_10006detail8for_each13static_kernelINS2_12policy_hub_t12policy_500_tEmN6thrust24THRUST_300001_SM_1000_NS8cuda_cub20__uninitialized_fill7functorINS7_10device_ptrIdEEdEEEEvT0_T1_,@"STO_CUDA_ENTRY STV_DEFAULT"
_ZN3cub18CUB_300001_SM_10006detail8for_each13static_kernelINS2_12policy_hub_t12policy_500_tEmN6thrust24THRUST_300001_SM_1000_NS8cuda_cub20__uninitialized_fill7functorINS7_10device_ptrIdEEdEEEEvT0_T1_:
.text._ZN3cub18CUB_300001_SM_10006detail8for_each13static_kernelINS2_12policy_hub_t12policy_500_tEmN6thrust24THRUST_300001_SM_1000_NS8cuda_cub20__uninitialized_fill7functorINS7_10device_ptrIdEEdEEEEvT0_T1_:
[----:B------:R-:W-:Y:S08]  /*0000*/  LDC R1, c[0x0][0x37c] ;  /* 0x0000df00ff017b82 */ /* 0x000ff00000000800 */
[----:B------:R-:W0:Y:S01]  /*0010*/  S2UR UR4, SR_CTAID.X ;  /* 0x00000000000479c3 */ /* 0x000e220000002500 */
[----:B------:R-:W1:Y:S01]  /*0020*/  LDCU.64 UR6, c[0x0][0x380] ;  /* 0x00007000ff0677ac */ /* 0x000e620008000a00 */
[----:B------:R-:W2:Y:S01]  /*0030*/  LDCU.64 UR8, c[0x0][0x358] ;  /* 0x00006b00ff0877ac */ /* 0x000ea20008000a00 */
[----:B0-----:R-:W-:-:S04]  /*0040*/  UIMAD.WIDE.U32 UR4, UR4, 0x200, URZ ;  /* 0x00000200040478a5 */ /* 0x001fc8000f8e00ff */
[----:B-1----:R-:W-:-:S04]  /*0050*/  UIADD3 UR6, UP0, UPT, -UR4, UR6, URZ ;  /* 0x0000000604067290 */ /* 0x002fc8000ff1e1ff */
[----:B------:R-:W-:Y:S02]  /*0060*/  UIADD3.X UR7, UPT, UPT, ~UR5, UR7, URZ, UP0, !UPT ;  /* 0x0000000705077290 */ /* 0x000fe400087fe5ff */
[----:B------:R-:W-:-:S04]  /*0070*/  UISETP.GE.U32.AND UP0, UPT, UR6, 0x200, UPT ;  /* 0x000002000600788c */ /* 0x000fc8000bf06070 */
[----:B------:R-:W-:-:S09]  /*0080*/  UISETP.GE.U32.AND.EX UP0, UPT, UR7, URZ, UPT, UP0 ;  /* 0x000000ff0700728c */ /* 0x000fd2000bf06100 */
[----:B--2---:R-:W-:Y:S05]  /*0090*/  BRA.U !UP0, `(.L_x_225) ;  /* 0x0000000108287547 */ /* 0x004fea000b800000 */
[----:B------:R-:W0:Y:S01]  /*00a0*/  S2R R0, SR_TID.X ;  /* 0x0000000000007919 */ /* 0x000e220000002100 */
[----:B------:R-:W1:Y:S01]  /*00b0*/  LDCU.64 UR6, c[0x0][0x388] ;  /* 0x00007100ff0677ac */ /* 0x000e620008000a00 */
[----:B------:R-:W2:Y:S01]  /*00c0*/  LDC.64 R4, c[0x0][0x390] ;  /* 0x0000e400ff047b82 */ /* 0x000ea20000000a00 */
[----:B0-----:R-:W-:-:S05]  /*00d0*/  IADD3 R0, P0, PT, R0, UR4, RZ ;  /* 0x0000000400007c10 */ /* 0x001fca000ff1e0ff */
[----:B------:R-:W-:Y:S01]  /*00e0*/  IMAD.X R3, RZ, RZ, UR5, P0 ;  /* 0x00000005ff037e24 */ /* 0x000fe200080e06ff */
[----:B-1----:R-:W-:-:S04]  /*00f0*/  LEA R2, P0, R0, UR6, 0x3 ;  /* 0x0000000600027c11 */ /* 0x002fc8000f8018ff */
[----:B------:R-:W-:-:S05]  /*0100*/  LEA.HI.X R3, R0, UR7, R3, 0x3, P0 ;  /* 0x0000000700037c11 */ /* 0x000fca00080f1c03 */
[----:B--2---:R-:W-:Y:S04]  /*0110*/  STG.E.64 desc[UR8][R2.64], R4 ;  /* 0x0000000402007986 */ /* 0x004fe8000c101b08 */
[----:B------:R-:W-:Y:S01]  /*0120*/  STG.E.64 desc[UR8][R2.64+0x800], R4 ;  /* 0x0008000402007986 */ /* 0x000fe2000c101b08 */
[----:B------:R-:W-:Y:S05]  /*0130*/  EXIT ;  /* 0x000000000000794d */ /* 0x000fea0003800000 */
.L_x_225:
[----:B------:R-:W0:Y:S01]  /*0140*/  S2R R0, SR_TID.X ;  /* 0x0000000000007919 */ /* 0x000e220000002100 */
[----:B------:R-:W-:Y:S01]  /*0150*/  IMAD.U32 R2, RZ, RZ, UR7 ;  /* 0x00000007ff027e24 */ /* 0x000fe2000f8e00ff */
[----:B------:R-:W1:Y:S01]  /*0160*/  LDCU.64 UR10, c[0x0][0x388] ;  /* 0x00007100ff0a77ac */ /* 0x000e620008000a00 */
[----:B------:R-:W-:Y:S01]  /*0170*/  IMAD.U32 R6, RZ, RZ, UR7 ;  /* 0x00000007ff067e24 */ /* 0x000fe2000f8e00ff */
[----:B0-----:R-:W-:-:S04]  /*0180*/  ISETP.LT.U32.AND P0, PT, R0, UR6, PT ;  /* 0x0000000600007c0c */ /* 0x001fc8000bf01070 */
[----:B------:R-:W-:Y:S01]  /*0190*/  ISETP.GT.U32.AND.EX P0, PT, R2, RZ, PT, P0 ;  /* 0x000000ff0200720c */ /* 0x000fe20003f04100 */
[C---:B------:R-:W-:Y:S01]  /*01a0*/  VIADD R2, R0.reuse, 0x100 ;  /* 0x0000010000027836 */ /* 0x040fe20000000000 */
[----:B------:R-:W-:-:S04]  /*01b0*/  IADD3 R0, P2, PT, R0, UR4, RZ ;  /* 0x0000000400007c10 */ /* 0x000fc8000ff5e0ff */
[----:B------:R-:W-:Y:S01]  /*01c0*/  ISETP.LT.U32.AND P1, PT, R2, UR6, PT ;  /* 0x0000000602007c0c */ /* 0x000fe2000bf21070 */
[----:B------:R-:W-:Y:S01]  /*01d0*/  IMAD.X R3, RZ, RZ, UR5, P2 ;  /* 0x00000005ff037e24 */ /* 0x000fe200090e06ff */
[----:B-1----:R-:W-:Y:S02]  /*01e0*/  LEA R2, P2, R0, UR10, 0x3 ;  /* 0x0000000a00027c11 */ /* 0x002fe4000f8418ff */
[----:B------:R-:W-:Y:S02]  /*01f0*/  ISETP.GT.U32.AND.EX P1, PT, R6, RZ, PT, P1 ;  /* 0x000000ff0600720c */ /* 0x000fe40003f24110 */
[----:B------:R-:W-:Y:S01]  /*0200*/  LEA.HI.X R3, R0, UR11, R3, 0x3, P2 ;  /* 0x0000000b00037c11 */ /* 0x000fe200090f1c03 */
[----:B------:R-:W0:Y:S04]  /*0210*/  @P0 LDC.64 R4, c[0x0][0x390] ;  /* 0x0000e400ff040b82 */ /* 0x000e280000000a00 */
[----:B0-----:R0:W-:Y:S06]  /*0220*/  @P0 STG.E.64 desc[UR8][R2.64], R4 ;  /* 0x0000000402000986 */ /* 0x0011ec000c101b08 */
[----:B------:R-:W-:Y:S05]  /*0230*/  @!P1 EXIT ;  /* 0x000000000000994d */ /* 0x000fea0003800000 */
[----:B0-----:R-:W0:Y:S02]  /*0240*/  LDC.64 R4, c[0x0][0x390] ;  /* 0x0000e400ff047b82 */ /* 0x001e240000000a00 */
[----:B0-----:R-:W-:Y:S01]  /*0250*/  STG.E.64 desc[UR8][R2.64+0x800], R4 ;  /* 0x0008000402007986 */ /* 0x001fe2000c101b08 */
[----:B------:R-:W-:Y:S05]  /*0260*/  EXIT ;  /* 0x000000000000794d */ /* 0x000fea0003800000 */
.L_x_226:
        /* <DEDUP_REMOVED lines=9> */
.L_x_306:


//--------------------- .text._ZN3cub18CUB_300001_SM_10006detail11EmptyKernelIvEEvv --------------------------
	.section	.text._ZN3cub18CUB_300001_SM_10006detail11EmptyKernelIvEEvv,"ax",@progbits
	.align	128
        .global         _ZN3cub18CUB_300001_SM_10006detail11EmptyKernelIvEEvv
        .type           _ZN3cub18CUB_300001_SM_10006detail11EmptyKernelIvEEvv,@function
        .size           _ZN3cub18CUB_300001_SM_10006detail11EmptyKernelIvEEvv,(.L_x_307 - _ZN3cub18CUB_300001_SM_10006detail11EmptyKernelIvEEvv)
        .other          _ZN3cub18CUB_300001_SM_10006detail11EmptyKernelIvEEvv,@"STO_CUDA_ENTRY STV_DEFAULT"
_ZN3cub18CUB_300001_SM_10006detail11EmptyKernelIvEEvv:
.text._ZN3cub18CUB_300001_SM_10006detail11EmptyKernelIvEEvv:
[----:B------:R-:W-:Y:S01]  /*0000*/  LDC R1, c[0x0][0x37c] ;  /* 0x0000df00ff017b82 */ /* 0x000fe20000000800 */
[----:B------:R-:W-:Y:S05]  /*0010*/  EXIT ;  /* 0x000000000000794d */ /* 0x000fea0003800000 */
.L_x_227:
        /* <DEDUP_REMOVED lines=14> */
.L_x_307:


//--------------------- .text._Z5setupP17curandStateXORWOWi --------------------------
	.section	.text._Z5setupP17curandStateXORWOWi,"ax",@progbits
	.align	128
        .global         _Z5setupP17curandStateXORWOWi
        .type           _Z5setupP17curandStateXORWOWi,@function
        .size           _Z5setupP17curandStateXORWOWi,(.L_x_308 - _Z5setupP17curandStateXORWOWi)
        .other          _Z5setupP17curandStateXORWOWi,@"STO_CUDA_ENTRY STV_DEFAULT"
_Z5setupP17curandStateXORWOWi:
.text._Z5setupP17curandStateXORWOWi:
[----:B------:R-:W-:Y:S01]  /*0000*/  LDC R1, c[0x0][0x37c] ;  /* 0x0000df00ff017b82 */ /* 0x000fe20000000800 */
[----:B------:R-:W0:Y:S07]  /*0010*/  S2R R13, SR_TID.X ;  /* 0x00000000000d7919 */ /* 0x000e2e0000002100 */
[----:B------:R-:W1:Y:S01]  /*0020*/  LDC R3, c[0x0][0x388] ;  /* 0x0000e200ff037b82 */ /* 0x000e620000000800 */
[----:B------:R-:W2:Y:S01]  /*0030*/  LDCU.64 UR4, c[0x0][0x358] ;  /* 0x00006b00ff0477ac */ /* 0x000ea20008000a00 */
[----:B------:R-:W-:Y:S06]  /*0040*/  BSSY.RECONVERGENT B0, `(.L_x_228) ;  /* 0x00000e6000007945 */ /* 0x000fec0003800200 */
[----:B------:R-:W0:Y:S08]  /*0050*/  S2UR UR6, SR_CTAID.X ;  /* 0x00000000000679c3 */ /* 0x000e300000002500 */
[----:B------:R-:W0:Y:S08]  /*0060*/  LDC R2, c[0x0][0x360] ;  /* 0x0000d800ff027b82 */ /* 0x000e300000000800 */
[----:B------:R-:W3:Y:S01]  /*0070*/  LDC.64 R6, c[0x0][0x380] ;  /* 0x0000e000ff067b82 */ /* 0x000ee20000000a00 */
[----:B-1----:R-:W-:-:S02]  /*0080*/  LOP3.LUT R0, R3, 0xaad26b49, RZ, 0x3c, !PT ;  /* 0xaad26b4903007812 */ /* 0x002fc400078e3cff */
[----:B------:R-:W-:Y:S01]  /*0090*/  ISETP.GT.AND P0, PT, R3, -0x1, PT ;  /* 0xffffffff0300780c */ /* 0x000fe20003f04270 */
[----:B------:R-:W-:Y:S02]  /*00a0*/  IMAD.MOV.U32 R3, RZ, RZ, -0x266e14b1 ;  /* 0xd991eb4fff037424 */ /* 0x000fe400078e00ff */
[----:B------:R-:W-:-:S03]  /*00b0*/  IMAD R0, R0, 0x4182bed5, RZ ;  /* 0x4182bed500007824 */ /* 0x000fc600078e02ff */
[----:B------:R-:W-:Y:S01]  /*00c0*/  SEL R3, R3, 0x8bf16996, P0 ;  /* 0x8bf1699603037807 */ /* 0x000fe20000000000 */
[C---:B------:R-:W-:Y:S01]  /*00d0*/  VIADD R5, R0.reuse, 0x75bcd15 ;  /* 0x075bcd1500057836 */ /* 0x040fe20000000000 */
[C---:B------:R-:W-:Y:S01]  /*00e0*/  LOP3.LUT R8, R0.reuse, 0x159a55e5, RZ, 0x3c, !PT ;  /* 0x159a55e500087812 */ /* 0x040fe200078e3cff */
[----:B------:R-:W-:Y:S01]  /*00f0*/  VIADD R11, R0, 0x583f19 ;  /* 0x00583f19000b7836 */ /* 0x000fe20000000000 */
[C---:B------:R-:W-:Y:S01]  /*0100*/  IADD3 R4, PT, PT, R3.reuse, 0x64f0c9, R0 ;  /* 0x0064f0c903047810 */ /* 0x040fe20007ffe000 */
[C---:B------:R-:W-:Y:S01]  /*0110*/  VIADD R9, R3.reuse, 0x1f123bb5 ;  /* 0x1f123bb503097836 */ /* 0x040fe20000000000 */
[----:B------:R-:W-:Y:S01]  /*0120*/  LOP3.LUT R10, R3, 0x5491333, RZ, 0x3c, !PT ;  /* 0x05491333030a7812 */ /* 0x000fe200078e3cff */
[----:B0-----:R-:W-:-:S05]  /*0130*/  IMAD R13, R2, UR6, R13 ;  /* 0x00000006020d7c24 */ /* 0x001fca000f8e020d */
[C---:B------:R-:W-:Y:S01]  /*0140*/  ISETP.NE.AND P0, PT, R13.reuse, RZ, PT ;  /* 0x000000ff0d00720c */ /* 0x040fe20003f05270 */
[----:B---3--:R-:W-:-:S05]  /*0150*/  IMAD.WIDE R6, R13, 0x30, R6 ;  /* 0x000000300d067825 */ /* 0x008fca00078e0206 */
[----:B--2---:R0:W-:Y:S04]  /*0160*/  STG.E.64 desc[UR4][R6.64], R4 ;  /* 0x0000000406007986 */ /* 0x0041e8000c101b04 */
[----:B------:R0:W-:Y:S04]  /*0170*/  STG.E.64 desc[UR4][R6.64+0x8], R8 ;  /* 0x0000080806007986 */ /* 0x0001e8000c101b04 */
[----:B------:R0:W-:Y:S01]  /*0180*/  STG.E.64 desc[UR4][R6.64+0x10], R10 ;  /* 0x0000100a06007986 */ /* 0x0001e2000c101b04 */
[----:B------:R-:W-:Y:S05]  /*0190*/  @!P0 BRA `(.L_x_229) ;  /* 0x0000000c00408947 */ /* 0x000fea0003800000 */
[----:B------:R-:W-:Y:S01]  /*01a0*/  SHF.R.S32.HI R0, RZ, 0x1f, R13 ;  /* 0x0000001fff007819 */ /* 0x000fe2000001140d */
[----:B------:R-:W-:-:S07]  /*01b0*/  IMAD.MOV.U32 R12, RZ, RZ, RZ ;  /* 0x000000ffff0c7224 */ /* 0x000fce00078e00ff */
.L_x_235:
[----:B-1----:R-:W-:Y:S01]  /*01c0*/  LOP3.LUT R2, R13, 0x3, RZ, 0xc0, !PT ;  /* 0x000000030d027812 */ /* 0x002fe200078ec0ff */
[----:B------:R-:W-:Y:S03]  /*01d0*/  BSSY.RECONVERGENT B1, `(.L_x_230) ;  /* 0x00000c6000017945 */ /* 0x000fe60003800200 */
[----:B------:R-:W-:-:S04]  /*01e0*/  ISETP.NE.U32.AND P0, PT, R2, RZ, PT ;  /* 0x000000ff0200720c */ /* 0x000fc80003f05070 */
[----:B------:R-:W-:-:S13]  /*01f0*/  ISETP.NE.AND.EX P0, PT, RZ, RZ, PT, P0 ;  /* 0x000000ffff00720c */ /* 0x000fda0003f05300 */
[----:B------:R-:W-:Y:S05]  /*0200*/  @!P0 BRA `(.L_x_231) ;  /* 0x0000000c00088947 */ /* 0x000fea0003800000 */
[----:B0-----:R-:W0:Y:S01]  /*0210*/  LDC.64 R8, c[0x4][RZ] ;  /* 0x01000000ff087b82 */ /* 0x001e220000000a00 */
[----:B------:R-:W-:Y:S02]  /*0220*/  IMAD.MOV.U32 R14, RZ, RZ, RZ ;  /* 0x000000ffff0e7224 */ /* 0x000fe400078e00ff */
[----:B0-----:R-:W-:-:S07]  /*0230*/  IMAD.WIDE.U32 R8, R12, 0xc80, R8 ;  /* 0x00000c800c087825 */ /* 0x001fce00078e0008 */
.L_x_234:
[----:B-1----:R-:W-:Y:S01]  /*0240*/  IMAD.MOV.U32 R15, RZ, RZ, RZ ;  /* 0x000000ffff0f7224 */ /* 0x002fe200078e00ff */
[----:B------:R-:W-:Y:S01]  /*0250*/  CS2R R2, SRZ ;  /* 0x0000000000027805 */ /* 0x000fe2000001ff00 */
[----:B------:R-:W-:Y:S01]  /*0260*/  IMAD.MOV.U32 R17, RZ, RZ, RZ ;  /* 0x000000ffff117224 */ /* 0x000fe200078e00ff */
[----:B------:R-:W-:-:S07]  /*0270*/  CS2R R4, SRZ ;  /* 0x0000000000047805 */ /* 0x000fce000001ff00 */
.L_x_233:
[----:B------:R-:W-:-:S05]  /*0280*/  IMAD.WIDE.U32 R10, R17, 0x4, R6 ;  /* 0x00000004110a7825 */ /* 0x000fca00078e0006 */
[----:B------:R0:W5:Y:S01]  /*0290*/  LDG.E R16, desc[UR4][R10.64+0x4] ;  /* 0x000004040a107981 */ /* 0x000162000c1e1900 */
[----:B------:R-:W-:-:S07]  /*02a0*/  IMAD.MOV.U32 R19, RZ, RZ, RZ ;  /* 0x000000ffff137224 */ /* 0x000fce00078e00ff */
.L_x_232:
[----:B-----5:R-:W-:Y:S01]  /*02b0*/  SHF.R.U32.HI R24, RZ, R19, R16 ;  /* 0x00000013ff187219 */ /* 0x020fe20000011610 */
[----:B0-----:R-:W-:-:S03]  /*02c0*/  IMAD.SHL.U32 R10, R17, 0x20, RZ ;  /* 0x00000020110a7824 */ /* 0x001fc600078e00ff */
[----:B------:R-:W-:Y:S01]  /*02d0*/  LOP3.LUT R11, R24, 0x1, RZ, 0xc0, !PT ;  /* 0x00000001180b7812 */ /* 0x000fe200078ec0ff */
[----:B------:R-:W-:-:S03]  /*02e0*/  IMAD.IADD R10, R10, 0x1, R19 ;  /* 0x000000010a0a7824 */ /* 0x000fc600078e0213 */
[----:B------:R-:W-:Y:S01]  /*02f0*/  ISETP.NE.U32.AND P0, PT, R11, 0x1, PT ;  /* 0x000000010b00780c */ /* 0x000fe20003f05070 */
[----:B------:R-:W-:-:S03]  /*0300*/  IMAD R11, R10, 0x5, RZ ;  /* 0x000000050a0b7824 */ /* 0x000fc600078e02ff */
[----:B------:R-:W-:Y:S01]  /*0310*/  R2P PR, R24, 0x7e ;  /* 0x0000007e18007804 */ /* 0x000fe20000000000 */
[----:B------:R-:W-:-:S08]  /*0320*/  IMAD.WIDE.U32 R10, R11, 0x4, R8 ;  /* 0x000000040b0a7825 */ /* 0x000fd000078e0008 */
[----:B------:R-:W2:Y:S04]  /*0330*/  @!P0 LDG.E R18, desc[UR4][R10.64] ;  /* 0x000000040a128981 */ /* 0x000ea8000c1e1900 */
[----:B------:R-:W3:Y:S04]  /*0340*/  @!P0 LDG.E R20, desc[UR4][R10.64+0x10] ;  /* 0x000010040a148981 */ /* 0x000ee8000c1e1900 */
[----:B------:R-:W4:Y:S04]  /*0350*/  @P1 LDG.E R22, desc[UR4][R10.64+0x14] ;  /* 0x000014040a161981 */ /* 0x000f28000c1e1900 */
[----:B------:R-:W4:Y:S04]  /*0360*/  @P2 LDG.E R26, desc[UR4][R10.64+0x28] ;  /* 0x000028040a1a2981 */ /* 0x000f28000c1e1900 */
[----:B------:R-:W4:Y:S04]  /*0370*/  @!P0 LDG.E R21, desc[UR4][R10.64+0x4] ;  /* 0x000004040a158981 */ /* 0x000f28000c1e1900 */
[----:B------:R-:W4:Y:S04]  /*0380*/  @!P0 LDG.E R23, desc[UR4][R10.64+0xc] ;  /* 0x00000c040a178981 */ /* 0x000f28000c1e1900 */
[----:B------:R-:W4:Y:S04]  /*0390*/  @P1 LDG.E R25, desc[UR4][R10.64+0x18] ;  /* 0x000018040a191981 */ /* 0x000f28000c1e1900 */
[----:B------:R-:W4:Y:S04]  /*03a0*/  @P3 LDG.E R28, desc[UR4][R10.64+0x3c] ;  /* 0x00003c040a1c3981 */ /* 0x000f28000c1e1900 */
[----:B------:R-:W4:Y:S01]  /*03b0*/  @P6 LDG.E R27, desc[UR4][R10.64+0x7c] ;  /* 0x00007c040a1b6981 */ /* 0x000f22000c1e1900 */
[----:B--2---:R-:W-:-:S03]  /*03c0*/  @!P0 LOP3.LUT R15, R15, R18, RZ, 0x3c, !PT ;  /* 0x000000120f0f8212 */ /* 0x004fc600078e3cff */
[----:B------:R-:W2:Y:S01]  /*03d0*/  @!P0 LDG.E R18, desc[UR4][R10.64+0x8] ;  /* 0x000008040a128981 */ /* 0x000ea2000c1e1900 */
[----:B---3--:R-:W-:-:S03]  /*03e0*/  @!P0 LOP3.LUT R3, R3, R20, RZ, 0x3c, !PT ;  /* 0x0000001403038212 */ /* 0x008fc600078e3cff */
[----:B------:R-:W3:Y:S01]  /*03f0*/  @P1 LDG.E R20, desc[UR4][R10.64+0x24] ;  /* 0x000024040a141981 */ /* 0x000ee2000c1e1900 */
[----:B----4-:R-:W-:-:S03]  /*0400*/  @P1 LOP3.LUT R15, R15, R22, RZ, 0x3c, !PT ;  /* 0x000000160f0f1212 */ /* 0x010fc600078e3cff */
[----:B------:R-:W4:Y:S01]  /*0410*/  @P2 LDG.E R22, desc[UR4][R10.64+0x38] ;  /* 0x000038040a162981 */ /* 0x000f22000c1e1900 */
[----:B------:R-:W-:-:S03]  /*0420*/  @P2 LOP3.LUT R15, R15, R26, RZ, 0x3c, !PT ;  /* 0x0000001a0f0f2212 */ /* 0x000fc600078e3cff */
[----:B------:R-:W4:Y:S01]  /*0430*/  @P4 LDG.E R26, desc[UR4][R10.64+0x50] ;  /* 0x000050040a1a4981 */ /* 0x000f22000c1e1900 */
[----:B------:R-:W-:-:S03]  /*0440*/  @!P0 LOP3.LUT R4, R4, R21, RZ, 0x3c, !PT ;  /* 0x0000001504048212 */ /* 0x000fc600078e3cff */
[----:B------:R-:W4:Y:S01]  /*0450*/  @P1 LDG.E R21, desc[UR4][R10.64+0x20] ;  /* 0x000020040a151981 */ /* 0x000f22000c1e1900 */
[----:B------:R-:W-:-:S03]  /*0460*/  @!P0 LOP3.LUT R2, R2, R23, RZ, 0x3c, !PT ;  /* 0x0000001702028212 */ /* 0x000fc600078e3cff */
[----:B------:R-:W4:Y:S01]  /*0470*/  @P2 LDG.E R23, desc[UR4][R10.64+0x2c] ;  /* 0x00002c040a172981 */ /* 0x000f22000c1e1900 */
[----:B------:R-:W-:-:S03]  /*0480*/  @P1 LOP3.LUT R4, R4, R25, RZ, 0x3c, !PT ;  /* 0x0000001904041212 */ /* 0x000fc600078e3cff */
[----:B------:R-:W4:Y:S01]  /*0490*/  @P2 LDG.E R25, desc[UR4][R10.64+0x34] ;  /* 0x000034040a192981 */ /* 0x000f22000c1e1900 */
[----:B--2---:R-:W-:-:S03]  /*04a0*/  @!P0 LOP3.LUT R5, R5, R18, RZ, 0x3c, !PT ;  /* 0x0000001205058212 */ /* 0x004fc600078e3cff */
[----:B------:R-:W2:Y:S01]  /*04b0*/  @P1 LDG.E R18, desc[UR4][R10.64+0x1c] ;  /* 0x00001c040a121981 */ /* 0x000ea2000c1e1900 */
[----:B---3--:R-:W-:-:S03]  /*04c0*/  @P1 LOP3.LUT R3, R3, R20, RZ, 0x3c, !PT ;  /* 0x0000001403031212 */ /* 0x008fc600078e3cff */
[----:B------:R-:W3:Y:S01]  /*04d0*/  @P2 LDG.E R20, desc[UR4][R10.64+0x30] ;  /* 0x000030040a142981 */ /* 0x000ee2000c1e1900 */
[----:B----4-:R-:W-:-:S03]  /*04e0*/  @P2 LOP3.LUT R3, R3, R22, RZ, 0x3c, !PT ;  /* 0x0000001603032212 */ /* 0x010fc600078e3cff */
[----:B------:R-:W4:Y:S01]  /*04f0*/  @P3 LDG.E R22, desc[UR4][R10.64+0x4c] ;  /* 0x00004c040a163981 */ /* 0x000f22000c1e1900 */
[----:B------:R-:W-:-:S04]  /*0500*/  @P3 LOP3.LUT R15, R15, R28, RZ, 0x3c, !PT ;  /* 0x0000001c0f0f3212 */ /* 0x000fc800078e3cff */
[----:B------:R-:W-:Y:S02]  /*0510*/  @P4 LOP3.LUT R15, R15, R26, RZ, 0x3c, !PT ;  /* 0x0000001a0f0f4212 */ /* 0x000fe400078e3cff */
[----:B------:R-:W-:Y:S01]  /*0520*/  @P1 LOP3.LUT R2, R2, R21, RZ, 0x3c, !PT ;  /* 0x0000001502021212 */ /* 0x000fe200078e3cff */
[----:B------:R-:W4:Y:S04]  /*0530*/  @P5 LDG.E R26, desc[UR4][R10.64+0x64] ;  /* 0x000064040a1a5981 */ /* 0x000f28000c1e1900 */
[----:B------:R-:W4:Y:S01]  /*0540*/  @P3 LDG.E R21, desc[UR4][R10.64+0x40] ;  /* 0x000040040a153981 */ /* 0x000f22000c1e1900 */
[----:B------:R-:W-:Y:S02]  /*0550*/  @P2 LOP3.LUT R4, R4, R23, RZ, 0x3c, !PT ;  /* 0x0000001704042212 */ /* 0x000fe400078e3cff */
[----:B------:R-:W-:Y:S01]  /*0560*/  @P2 LOP3.LUT R2, R2, R25, RZ, 0x3c, !PT ;  /* 0x0000001902022212 */ /* 0x000fe200078e3cff */
[----:B------:R-:W4:Y:S04]  /*0570*/  @P3 LDG.E R23, desc[UR4][R10.64+0x48] ;  /* 0x000048040a173981 */ /* 0x000f28000c1e1900 */
[----:B------:R-:W4:Y:S01]  /*0580*/  @P4 LDG.E R25, desc[UR4][R10.64+0x54] ;  /* 0x000054040a194981 */ /* 0x000f22000c1e1900 */
[----:B--2---:R-:W-:-:S03]  /*0590*/  @P1 LOP3.LUT R5, R5, R18, RZ, 0x3c, !PT ;  /* 0x0000001205051212 */ /* 0x004fc600078e3cff */
[----:B------:R-:W2:Y:S01]  /*05a0*/  @P3 LDG.E R18, desc[UR4][R10.64+0x44] ;  /* 0x000044040a123981 */ /* 0x000ea2000c1e1900 */
[----:B---3--:R-:W-:-:S03]  /*05b0*/  @P2 LOP3.LUT R5, R5, R20, RZ, 0x3c, !PT ;  /* 0x0000001405052212 */ /* 0x008fc600078e3cff */
[----:B------:R-:W3:Y:S01]  /*05c0*/  @P4 LDG.E R20, desc[UR4][R10.64+0x58] ;  /* 0x000058040a144981 */ /* 0x000ee2000c1e1900 */
[----:B----4-:R-:W-:-:S03]  /*05d0*/  @P3 LOP3.LUT R3, R3, R22, RZ, 0x3c, !PT ;  /* 0x0000001603033212 */ /* 0x010fc600078e3cff */
[----:B------:R-:W4:Y:S01]  /*05e0*/  @P4 LDG.E R22, desc[UR4][R10.64+0x60] ;  /* 0x000060040a164981 */ /* 0x000f22000c1e1900 */
[----:B------:R-:W-:Y:S02]  /*05f0*/  LOP3.LUT P0, RZ, R24, 0x80, RZ, 0xc0, !PT ;  /* 0x0000008018ff7812 */ /* 0x000fe4000780c0ff */
[----:B------:R-:W-:Y:S02]  /*0600*/  @P5 LOP3.LUT R15, R15, R26, RZ, 0x3c, !PT ;  /* 0x0000001a0f0f5212 */ /* 0x000fe400078e3cff */
[----:B------:R-:W4:Y:S01]  /*0610*/  @P6 LDG.E R26, desc[UR4][R10.64+0x78] ;  /* 0x000078040a1a6981 */ /* 0x000f22000c1e1900 */
[----:B------:R-:W-:-:S03]  /*0620*/  @P3 LOP3.LUT R4, R4, R21, RZ, 0x3c, !PT ;  /* 0x0000001504043212 */ /* 0x000fc600078e3cff */
[----:B------:R-:W4:Y:S01]  /*0630*/  @P4 LDG.E R21, desc[UR4][R10.64+0x5c] ;  /* 0x00005c040a154981 */ /* 0x000f22000c1e1900 */
[----:B------:R-:W-:-:S03]  /*0640*/  @P3 LOP3.LUT R2, R2, R23, RZ, 0x3c, !PT ;  /* 0x0000001702023212 */ /* 0x000fc600078e3cff */
[----:B------:R-:W4:Y:S01]  /*0650*/  @P5 LDG.E R23, desc[UR4][R10.64+0x68] ;  /* 0x000068040a175981 */ /* 0x000f22000c1e1900 */
[----:B------:R-:W-:-:S03]  /*0660*/  @P4 LOP3.LUT R4, R4, R25, RZ, 0x3c, !PT ;  /* 0x0000001904044212 */ /* 0x000fc600078e3cff */
[----:B------:R-:W4:Y:S01]  /*0670*/  @P5 LDG.E R25, desc[UR4][R10.64+0x70] ;  /* 0x000070040a195981 */ /* 0x000f22000c1e1900 */
[----:B--2---:R-:W-:-:S03]  /*0680*/  @P3 LOP3.LUT R5, R5, R18, RZ, 0x3c, !PT ;  /* 0x0000001205053212 */ /* 0x004fc600078e3cff */
[----:B------:R-:W2:Y:S01]  /*0690*/  @P5 LDG.E R18, desc[UR4][R10.64+0x6c] ;  /* 0x00006c040a125981 */ /* 0x000ea2000c1e1900 */
[----:B---3--:R-:W-:-:S03]  /*06a0*/  @P4 LOP3.LUT R5, R5, R20, RZ, 0x3c, !PT ;  /* 0x0000001405054212 */ /* 0x008fc600078e3cff */
[----:B------:R-:W3:Y:S01]  /*06b0*/  @P5 LDG.E R20, desc[UR4][R10.64+0x74] ;  /* 0x000074040a145981 */ /* 0x000ee2000c1e1900 */
[----:B----4-:R-:W-:-:S03]  /*06c0*/  @P4 LOP3.LUT R3, R3, R22, RZ, 0x3c, !PT ;  /* 0x0000001603034212 */ /* 0x010fc600078e3cff */
[----:B------:R-:W4:Y:S01]  /*06d0*/  @P0 LDG.E R22, desc[UR4][R10.64+0x8c] ;  /* 0x00008c040a160981 */ /* 0x000f22000c1e1900 */
[----:B------:R-:W-:-:S03]  /*06e0*/  @P6 LOP3.LUT R15, R15, R26, RZ, 0x3c, !PT ;  /* 0x0000001a0f0f6212 */ /* 0x000fc600078e3cff */
        /* <DEDUP_REMOVED lines=13> */
[----:B------:R-:W-:Y:S02]  /*07c0*/  @P6 LOP3.LUT R4, R4, R27, RZ, 0x3c, !PT ;  /* 0x0000001b04046212 */ /* 0x000fe400078e3cff */
[----:B------:R-:W-:Y:S02]  /*07d0*/  @P6 LOP3.LUT R2, R2, R21, RZ, 0x3c, !PT ;  /* 0x0000001502026212 */ /* 0x000fe400078e3cff */
[----:B------:R-:W-:Y:S02]  /*07e0*/  @P0 LOP3.LUT R4, R4, R23, RZ, 0x3c, !PT ;  /* 0x0000001704040212 */ /* 0x000fe400078e3cff */
[----:B------:R-:W-:Y:S02]  /*07f0*/  @P0 LOP3.LUT R2, R2, R25, RZ, 0x3c, !PT ;  /* 0x0000001902020212 */ /* 0x000fe400078e3cff */
[----:B--2---:R-:W-:Y:S02]  /*0800*/  @P6 LOP3.LUT R5, R5, R18, RZ, 0x3c, !PT ;  /* 0x0000001205056212 */ /* 0x004fe400078e3cff */
[----:B---3--:R-:W-:-:S02]  /*0810*/  @P6 LOP3.LUT R3, R3, R20, RZ, 0x3c, !PT ;  /* 0x0000001403036212 */ /* 0x008fc400078e3cff */
[----:B----4-:R-:W-:Y:S02]  /*0820*/  @P0 LOP3.LUT R5, R5, R22, RZ, 0x3c, !PT ;  /* 0x0000001605050212 */ /* 0x010fe400078e3cff */
[----:B------:R-:W-:Y:S02]  /*0830*/  @P0 LOP3.LUT R3, R3, R26, RZ, 0x3c, !PT ;  /* 0x0000001a03030212 */ /* 0x000fe400078e3cff */
[----:B------:R-:W-:-:S13]  /*0840*/  R2P PR, R24.B1, 0x7f ;  /* 0x0000007f18007804 */ /* 0x000fda0000001000 */
[----:B------:R-:W2:Y:S04]  /*0850*/  @P0 LDG.E R18, desc[UR4][R10.64+0xa0] ;  /* 0x0000a0040a120981 */ /* 0x000ea8000c1e1900 */
[----:B------:R-:W3:Y:S04]  /*0860*/  @P1 LDG.E R22, desc[UR4][R10.64+0xb4] ;  /* 0x0000b4040a161981 */ /* 0x000ee8000c1e1900 */
[----:B------:R-:W4:Y:S04]  /*0870*/  @P2 LDG.E R26, desc[UR4][R10.64+0xc8] ;  /* 0x0000c8040a1a2981 */ /* 0x000f28000c1e1900 */
[----:B------:R-:W4:Y:S04]  /*0880*/  @P3 LDG.E R28, desc[UR4][R10.64+0xdc] ;  /* 0x0000dc040a1c3981 */ /* 0x000f28000c1e1900 */
[----:B------:R-:W4:Y:S04]  /*0890*/  @P0 LDG.E R23, desc[UR4][R10.64+0xa4] ;  /* 0x0000a4040a170981 */ /* 0x000f28000c1e1900 */
[----:B------:R-:W4:Y:S04]  /*08a0*/  @P0 LDG.E R20, desc[UR4][R10.64+0xa8] ;  /* 0x0000a8040a140981 */ /* 0x000f28000c1e1900 */
[----:B------:R-:W4:Y:S04]  /*08b0*/  @P4 LDG.E R25, desc[UR4][R10.64+0xf0] ;  /* 0x0000f0040a194981 */ /* 0x000f28000c1e1900 */
        /* <DEDUP_REMOVED lines=21> */
[----:B------:R-:W-:Y:S02]  /*0a10*/  LOP3.LUT P0, RZ, R24, 0x8000, RZ, 0xc0, !PT ;  /* 0x0000800018ff7812 */ /* 0x000fe4000780c0ff */
[----:B----4-:R-:W-:Y:S01]  /*0a20*/  @P5 LOP3.LUT R15, R15, R26, RZ, 0x3c, !PT ;  /* 0x0000001a0f0f5212 */ /* 0x010fe200078e3cff */
[----:B------:R-:W4:Y:S04]  /*0a30*/  @P3 LDG.E R24, desc[UR4][R10.64+0xe4] ;  /* 0x0000e4040a183981 */ /* 0x000f28000c1e1900 */
[----:B------:R-:W2:Y:S01]  /*0a40*/  @P6 LDG.E R26, desc[UR4][R10.64+0x118] ;  /* 0x000118040a1a6981 */ /* 0x000ea2000c1e1900 */
        /* <DEDUP_REMOVED lines=8> */
[----:B---3--:R-:W-:-:S03]  /*0ad0*/  @P2 LOP3.LUT R3, R3, R22, RZ, 0x3c, !PT ;  /* 0x0000001603032212 */ /* 0x008fc600078e3cff */
[----:B------:R-:W3:Y:S01]  /*0ae0*/  @P4 LDG.E R22, desc[UR4][R10.64+0x100] ;  /* 0x000100040a164981 */ /* 0x000ee2000c1e1900 */
[----:B--2---:R-:W-:-:S03]  /*0af0*/  @P6 LOP3.LUT R15, R15, R26, RZ, 0x3c, !PT ;  /* 0x0000001a0f0f6212 */ /* 0x004fc600078e3cff */
[----:B------:R-:W2:Y:S01]  /*0b00*/  @P0 LDG.E R26, desc[UR4][R10.64+0x12c] ;  /* 0x00012c040a1a0981 */ /* 0x000ea2000c1e1900 */
[----:B----4-:R-:W-:-:S03]  /*0b10*/  @P2 LOP3.LUT R2, R2, R23, RZ, 0x3c, !PT ;  /* 0x0000001702022212 */ /* 0x010fc600078e3cff */
[----:B------:R-:W4:Y:S01]  /*0b20*/  @P4 LDG.E R23, desc[UR4][R10.64+0xfc] ;  /* 0x0000fc040a174981 */ /* 0x000f22000c1e1900 */
[----:B------:R-:W-:-:S03]  /*0b30*/  @P2 LOP3.LUT R5, R5, R20, RZ, 0x3c, !PT ;  /* 0x0000001405052212 */ /* 0x000fc600078e3cff */
[----:B------:R-:W4:Y:S01]  /*0b40*/  @P4 LDG.E R20, desc[UR4][R10.64+0xf8] ;  /* 0x0000f8040a144981 */ /* 0x000f22000c1e1900 */
[----:B------:R-:W-:Y:S02]  /*0b50*/  @P3 LOP3.LUT R2, R2, R27, RZ, 0x3c, !PT ;  /* 0x0000001b02023212 */ /* 0x000fe400078e3cff */
[----:B------:R-:W-:Y:S01]  /*0b60*/  @P3 LOP3.LUT R4, R4, R25, RZ, 0x3c, !PT ;  /* 0x0000001904043212 */ /* 0x000fe200078e3cff */
[----:B------:R-:W4:Y:S01]  /*0b70*/  @P5 LDG.E R27, desc[UR4][R10.64+0x110] ;  /* 0x000110040a1b5981 */ /* 0x000f22000c1e1900 */
[----:B------:R-:W-:-:S03]  /*0b80*/  @P3 LOP3.LUT R5, R5, R24, RZ, 0x3c, !PT ;  /* 0x0000001805053212 */ /* 0x000fc600078e3cff */
[----:B------:R-:W4:Y:S04]  /*0b90*/  @P5 LDG.E R25, desc[UR4][R10.64+0x108] ;  /* 0x000108040a195981 */ /* 0x000f28000c1e1900 */
        /* <DEDUP_REMOVED lines=19> */
[----:B------:R-:W-:-:S05]  /*0cd0*/  VIADD R19, R19, 0x10 ;  /* 0x0000001013137836 */ /* 0x000fca0000000000 */
[----:B------:R-:W-:Y:S02]  /*0ce0*/  ISETP.NE.AND P1, PT, R19, 0x20, PT ;  /* 0x000000201300780c */ /* 0x000fe40003f25270 */
[----:B------:R-:W-:Y:S02]  /*0cf0*/  @P5 LOP3.LUT R3, R3, R18, RZ, 0x3c, !PT ;  /* 0x0000001203035212 */ /* 0x000fe400078e3cff */
[----:B------:R-:W-:Y:S02]  /*0d00*/  @P6 LOP3.LUT R4, R4, R21, RZ, 0x3c, !PT ;  /* 0x0000001504046212 */ /* 0x000fe400078e3cff */
[----:B---3--:R-:W-:-:S04]  /*0d10*/  @P6 LOP3.LUT R3, R3, R22, RZ, 0x3c, !PT ;  /* 0x0000001603036212 */ /* 0x008fc800078e3cff */
[----:B--2---:R-:W-:Y:S02]  /*0d20*/  @P0 LOP3.LUT R3, R3, R26, RZ, 0x3c, !PT ;  /* 0x0000001a03030212 */ /* 0x004fe400078e3cff */
[----:B----4-:R-:W-:Y:S02]  /*0d30*/  @P6 LOP3.LUT R2, R2, R23, RZ, 0x3c, !PT ;  /* 0x0000001702026212 */ /* 0x010fe400078e3cff */
[----:B------:R-:W-:Y:S02]  /*0d40*/  @P6 LOP3.LUT R5, R5, R20, RZ, 0x3c, !PT ;  /* 0x0000001405056212 */ /* 0x000fe400078e3cff */
[----:B------:R-:W-:Y:S02]  /*0d50*/  @P0 LOP3.LUT R2, R2, R27, RZ, 0x3c, !PT ;  /* 0x0000001b02020212 */ /* 0x000fe400078e3cff */
[----:B------:R-:W-:Y:S02]  /*0d60*/  @P0 LOP3.LUT R4, R4, R25, RZ, 0x3c, !PT ;  /* 0x0000001904040212 */ /* 0x000fe400078e3cff */
[----:B------:R-:W-:Y:S01]  /*0d70*/  @P0 LOP3.LUT R5, R5, R24, RZ, 0x3c, !PT ;  /* 0x0000001805050212 */ /* 0x000fe200078e3cff */
[----:B------:R-:W-:Y:S06]  /*0d80*/  @P1 BRA `(.L_x_232) ;  /* 0xfffffff400481947 */ /* 0x000fec000383ffff */
[----:B------:R-:W-:-:S05]  /*0d90*/  VIADD R17, R17, 0x1 ;  /* 0x0000000111117836 */ /* 0x000fca0000000000 */
[----:B------:R-:W-:-:S13]  /*0da0*/  ISETP.NE.AND P0, PT, R17, 0x5, PT ;  /* 0x000000051100780c */ /* 0x000fda0003f05270 */
[----:B------:R-:W-:Y:S05]  /*0db0*/  @P0 BRA `(.L_x_233) ;  /* 0xfffffff400300947 */ /* 0x000fea000383ffff */
[----:B------:R1:W-:Y:S01]  /*0dc0*/  STG.E.64 desc[UR4][R6.64+0x8], R4 ;  /* 0x0000080406007986 */ /* 0x0003e2000c101b04 */
[----:B------:R-:W-:Y:S01]  /*0dd0*/  VIADD R14, R14, 0x1 ;  /* 0x000000010e0e7836 */ /* 0x000fe20000000000 */
[----:B------:R-:W-:Y:S02]  /*0de0*/  LOP3.LUT R11, R13, 0x3, RZ, 0xc0, !PT ;  /* 0x000000030d0b7812 */ /* 0x000fe400078ec0ff */
[----:B------:R1:W-:Y:S02]  /*0df0*/  STG.E.64 desc[UR4][R6.64+0x10], R2 ;  /* 0x0000100206007986 */ /* 0x0003e4000c101b04 */
[----:B------:R-:W-:Y:S02]  /*0e00*/  ISETP.GE.U32.AND P0, PT, R14, R11, PT ;  /* 0x0000000b0e00720c */ /* 0x000fe40003f06070 */
[----:B------:R1:W-:Y:S11]  /*0e10*/  STG.E desc[UR4][R6.64+0x4], R15 ;  /* 0x0000040f06007986 */ /* 0x0003f6000c101904 */
[----:B------:R-:W-:Y:S05]  /*0e20*/  @!P0 BRA `(.L_x_234) ;  /* 0xfffffff400048947 */ /* 0x000fea000383ffff */
.L_x_231:
[----:B------:R-:W-:Y:S05]  /*0e30*/  BSYNC.RECONVERGENT B1 ;  /* 0x0000000000017941 */ /* 0x000fea0003800200 */
.L_x_230:
[C---:B------:R-:W-:Y:S01]  /*0e40*/  ISETP.GT.U32.AND P0, PT, R13.reuse, 0x3, PT ;  /* 0x000000030d00780c */ /* 0x040fe20003f04070 */
[----:B------:R-:W-:Y:S01]  /*0e50*/  VIADD R12, R12, 0x1 ;  /* 0x000000010c0c7836 */ /* 0x000fe20000000000 */
[--C-:B------:R-:W-:Y:S02]  /*0e60*/  SHF.R.U64 R13, R13, 0x2, R0.reuse ;  /* 0x000000020d0d7819 */ /* 0x100fe40000001200 */
[----:B------:R-:W-:Y:S02]  /*0e70*/  ISETP.GT.U32.AND.EX P0, PT, R0, RZ, PT, P0 ;  /* 0x000000ff0000720c */ /* 0x000fe40003f04100 */
[----:B------:R-:W-:-:S11]  /*0e80*/  SHF.R.U32.HI R0, RZ, 0x2, R0 ;  /* 0x00000002ff007819 */ /* 0x000fd60000011600 */
[----:B------:R-:W-:Y:S05]  /*0e90*/  @P0 BRA `(.L_x_235) ;  /* 0xfffffff000c80947 */ /* 0x000fea000383ffff */
.L_x_229:
[----:B------:R-:W-:Y:S05]  /*0ea0*/  BSYNC.RECONVERGENT B0 ;  /* 0x0000000000007941 */ /* 0x000fea0003800200 */
.L_x_228:
[----:B------:R-:W-:Y:S04]  /*0eb0*/  STG.E.64 desc[UR4][R6.64+0x18], RZ ;  /* 0x000018ff06007986 */ /* 0x000fe8000c101b04 */
[----:B------:R-:W-:Y:S04]  /*0ec0*/  STG.E desc[UR4][R6.64+0x20], RZ ;  /* 0x000020ff06007986 */ /* 0x000fe8000c101904 */
[----:B------:R-:W-:Y:S01]  /*0ed0*/  STG.E.64 desc[UR4][R6.64+0x28], RZ ;  /* 0x000028ff06007986 */ /* 0x000fe2000c101b04 */
[----:B------:R-:W-:Y:S05]  /*0ee0*/  EXIT ;  /* 0x000000000000794d */ /* 0x000fea0003800000 */
.L_x_236:
        /* <DEDUP_REMOVED lines=9> */
.L_x_308:


//--------------------- .text._Z3gamPdddddS_dS_iP17curandStateXORWOW --------------------------
	.section	.text._Z3gamPdddddS_dS_iP17curandStateXORWOW,"ax",@progbits
	.align	128
        .global         _Z3gamPdddddS_dS_iP17curandStateXORWOW
        .type           _Z3gamPdddddS_dS_iP17curandStateXORWOW,@function
        .size           _Z3gamPdddddS_dS_iP17curandStateXORWOW,(.L_x_295 - _Z3gamPdddddS_dS_iP17curandStateXORWOW)
        .other          _Z3gamPdddddS_dS_iP17curandStateXORWOW,@"STO_CUDA_ENTRY STV_DEFAULT"
_Z3gamPdddddS_dS_iP17curandStateXORWOW:
.text._Z3gamPdddddS_dS_iP17curandStateXORWOW:
[----:B------:R-:W-:Y:S01]  /*0000*/  LDC R1, c[0x0][0x37c] ;  /* 0x0000df00ff017b82 */ /* 0x000fe20000000800 */
[----:B------:R-:W0:Y:S07]  /*0010*/  S2R R3, SR_TID.X ;  /* 0x0000000000037919 */ /* 0x000e2e0000002100 */
[----:B------:R-:W1:Y:S01]  /*0020*/  LDC.64 R20, c[0x0][0x3a8] ;  /* 0x0000ea00ff147b82 */ /* 0x000e620000000a00 */
[----:B------:R-:W0:Y:S01]  /*0030*/  LDCU UR6, c[0x0][0x360] ;  /* 0x00006c00ff0677ac */ /* 0x000e220008000800 */
[----:B------:R-:W0:Y:S01]  /*0040*/  S2R R0, SR_CTAID.X ;  /* 0x0000000000007919 */ /* 0x000e220000002500 */
[----:B------:R-:W2:Y:S01]  /*0050*/  LDCU.64 UR4, c[0x0][0x358] ;  /* 0x00006b00ff0477ac */ /* 0x000ea20008000a00 */
[----:B------:R-:W-:-:S04]  /*0060*/  IMAD.MOV.U32 R8, RZ, RZ, 0x1 ;  /* 0x00000001ff087424 */ /* 0x000fc800078e00ff */
[----:B------:R-:W3:Y:S08]  /*0070*/  LDC.64 R14, c[0x0][0x3a0] ;  /* 0x0000e800ff0e7b82 */ /* 0x000ef00000000a00 */
[----:B------:R-:W4:Y:S08]  /*0080*/  LDC.64 R4, c[0x0][0x3c8] ;  /* 0x0000f200ff047b82 */ /* 0x000f300000000a00 */
[----:B------:R-:W3:Y:S08]  /*0090*/  LDC R26, c[0x0][0x3a4] ;  /* 0x0000e900ff1a7b82 */ /* 0x000ef00000000800 */
[----:B------:R-:W3:Y:S01]  /*00a0*/  LDC.64 R22, c[0x0][0x390] ;  /* 0x0000e400ff167b82 */ /* 0x000ee20000000a00 */
[----:B0-----:R-:W-:Y:S01]  /*00b0*/  IMAD R3, R0, UR6, R3 ;  /* 0x0000000600037c24 */ /* 0x001fe2000f8e0203 */
[----:B------:R-:W0:Y:S03]  /*00c0*/  LDCU.64 UR6, c[0x0][0x388] ;  /* 0x00007100ff0677ac */ /* 0x000e260008000a00 */
[----:B-1----:R-:W-:-:S03]  /*00d0*/  IMAD.WIDE R20, R3, 0x8, R20 ;  /* 0x0000000803147825 */ /* 0x002fc600078e0214 */
[----:B------:R-:W0:Y:S02]  /*00e0*/  LDC.64 R24, c[0x0][0x398] ;  /* 0x0000e600ff187b82 */ /* 0x000e240000000a00 */
[----:B--2---:R-:W2:Y:S01]  /*00f0*/  LDG.E.64 R6, desc[UR4][R20.64] ;  /* 0x0000000414067981 */ /* 0x004ea2000c1e1b00 */
[----:B----4-:R-:W-:-:S05]  /*0100*/  IMAD.WIDE R4, R3, 0x30, R4 ;  /* 0x0000003003047825 */ /* 0x010fca00078e0204 */
[----:B------:R-:W5:Y:S04]  /*0110*/  LDG.E R0, desc[UR4][R4.64+0x18] ;  /* 0x0000180404007981 */ /* 0x000f68000c1e1900 */
[----:B------:R-:W5:Y:S04]  /*0120*/  LDG.E R2, desc[UR4][R4.64+0x20] ;  /* 0x0000200404027981 */ /* 0x000f68000c1e1900 */
[----:B------:R-:W5:Y:S04]  /*0130*/  LDG.E.64 R18, desc[UR4][R4.64] ;  /* 0x0000000404127981 */ /* 0x000f68000c1e1b00 */
[----:B------:R-:W5:Y:S04]  /*0140*/  LDG.E.64 R16, desc[UR4][R4.64+0x8] ;  /* 0x0000080404107981 */ /* 0x000f68000c1e1b00 */
[----:B------:R1:W5:Y:S01]  /*0150*/  LDG.E.64 R10, desc[UR4][R4.64+0x10] ;  /* 0x00001004040a7981 */ /* 0x000362000c1e1b00 */
[----:B---3--:R-:W-:Y:S01]  /*0160*/  FSETP.GEU.AND P1, PT, |R26|, 6.5827683646048100446e-37, PT ;  /* 0x036000001a00780b */ /* 0x008fe20003f2e200 */
[----:B------:R-:W-:Y:S01]  /*0170*/  BSSY.RECONVERGENT B0, `(.L_x_237) ;  /* 0x0000017000007945 */ /* 0x000fe20003800200 */
[----:B--2---:R-:W2:Y:S02]  /*0180*/  MUFU.RCP64H R9, R7 ;  /* 0x0000000700097308 */ /* 0x004ea40000001800 */
[----:B--2---:R-:W-:-:S08]  /*0190*/  DFMA R12, -R6, R8, 1 ;  /* 0x3ff00000060c742b */ /* 0x004fd00000000108 */
[----:B------:R-:W-:-:S08]  /*01a0*/  DFMA R12, R12, R12, R12 ;  /* 0x0000000c0c0c722b */ /* 0x000fd0000000000c */
[----:B------:R-:W-:-:S08]  /*01b0*/  DFMA R12, R8, R12, R8 ;  /* 0x0000000c080c722b */ /* 0x000fd00000000008 */
[----:B------:R-:W-:-:S08]  /*01c0*/  DFMA R8, -R6, R12, 1 ;  /* 0x3ff000000608742b */ /* 0x000fd0000000010c */
[----:B------:R-:W-:-:S08]  /*01d0*/  DFMA R8, R12, R8, R12 ;  /* 0x000000080c08722b */ /* 0x000fd0000000000c */
[----:B------:R-:W-:-:S08]  /*01e0*/  DMUL R12, R8, R14 ;  /* 0x0000000e080c7228 */ /* 0x000fd00000000000 */
[----:B------:R-:W-:-:S08]  /*01f0*/  DFMA R14, -R6, R12, R14 ;  /* 0x0000000c060e722b */ /* 0x000fd0000000010e */
[----:B-1----:R-:W-:-:S10]  /*0200*/  DFMA R4, R8, R14, R12 ;  /* 0x0000000e0804722b */ /* 0x002fd4000000000c */
[----:B------:R-:W-:-:S05]  /*0210*/  FFMA R8, RZ, R7, R5 ;  /* 0x00000007ff087223 */ /* 0x000fca0000000005 */
[----:B------:R-:W-:Y:S01]  /*0220*/  FSETP.GT.AND P0, PT, |R8|, 1.469367938527859385e-39, PT ;  /* 0x001000000800780b */ /* 0x000fe20003f04200 */
[----:B0-----:R-:W-:-:S12]  /*0230*/  DFMA R8, R22, R24, UR6 ;  /* 0x0000000616087e2b */ /* 0x001fd80008000018 */
[----:B------:R-:W-:Y:S05]  /*0240*/  @P0 BRA P1, `(.L_x_238) ;  /* 0x0000000000240947 */ /* 0x000fea0000800000 */
[----:B------:R-:W0:Y:S01]  /*0250*/  LDCU.64 UR6, c[0x0][0x3a0] ;  /* 0x00007400ff0677ac */ /* 0x000e220008000a00 */
[----:B------:R-:W-:Y:S01]  /*0260*/  IMAD.MOV.U32 R22, RZ, RZ, R6 ;  /* 0x000000ffff167224 */ /* 0x000fe200078e0006 */
[----:B------:R-:W-:Y:S01]  /*0270*/  MOV R36, 0x2c0 ;  /* 0x000002c000247802 */ /* 0x000fe20000000f00 */
[----:B------:R-:W-:Y:S02]  /*0280*/  IMAD.MOV.U32 R23, RZ, RZ, R7 ;  /* 0x000000ffff177224 */ /* 0x000fe400078e0007 */
[----:B0-----:R-:W-:Y:S01]  /*0290*/  IMAD.U32 R24, RZ, RZ, UR6 ;  /* 0x00000006ff187e24 */ /* 0x001fe2000f8e00ff */
[----:B------:R-:W-:-:S07]  /*02a0*/  MOV R25, UR7 ;  /* 0x0000000700197c02 */ /* 0x000fce0008000f00 */
[----:B-----5:R-:W-:Y:S05]  /*02b0*/  CALL.REL.NOINC `($__internal_1_$__cuda_sm20_div_rn_f64_full) ;  /* 0x0000001c00107944 */ /* 0x020fea0003c00000 */
[----:B------:R-:W-:Y:S02]  /*02c0*/  IMAD.MOV.U32 R4, RZ, RZ, R6 ;  /* 0x000000ffff047224 */ /* 0x000fe400078e0006 */
[----:B------:R-:W-:-:S07]  /*02d0*/  IMAD.MOV.U32 R5, RZ, RZ, R7 ;  /* 0x000000ffff057224 */ /* 0x000fce00078e0007 */
.L_x_238:
[----:B------:R-:W-:Y:S05]  /*02e0*/  BSYNC.RECONVERGENT B0 ;  /* 0x0000000000007941 */ /* 0x000fea0003800200 */
.L_x_237:
[----:B------:R-:W0:Y:S01]  /*02f0*/  LDCU.64 UR6, c[0x0][0x3a0] ;  /* 0x00007400ff0677ac */ /* 0x000e220008000a00 */
[----:B------:R-:W-:Y:S01]  /*0300*/  IMAD.MOV.U32 R14, RZ, RZ, 0x55555555 ;  /* 0x55555555ff0e7424 */ /* 0x000fe200078e00ff */
[----:B------:R-:W1:Y:S01]  /*0310*/  LDC.64 R26, c[0x0][0x380] ;  /* 0x0000e000ff1a7b82 */ /* 0x000e620000000a00 */
[----:B------:R-:W-:Y:S01]  /*0320*/  IMAD.MOV.U32 R15, RZ, RZ, 0x3fd55555 ;  /* 0x3fd55555ff0f7424 */ /* 0x000fe200078e00ff */
[----:B------:R-:W-:Y:S01]  /*0330*/  DMUL R8, R8, R4 ;  /* 0x0000000408087228 */ /* 0x000fe20000000000 */
[----:B------:R-:W-:Y:S02]  /*0340*/  IMAD.MOV.U32 R24, RZ, RZ, 0x0 ;  /* 0x00000000ff187424 */ /* 0x000fe400078e00ff */
[----:B------:R-:W-:Y:S02]  /*0350*/  IMAD.MOV.U32 R25, RZ, RZ, 0x3fd80000 ;  /* 0x3fd80000ff197424 */ /* 0x000fe400078e00ff */
[----:B0-----:R-:W-:-:S08]  /*0360*/  DADD R14, -R14, UR6 ;  /* 0x000000060e0e7e29 */ /* 0x001fd00008000100 */
[----:B------:R-:W-:Y:S01]  /*0370*/  DMUL R12, R14, 9 ;  /* 0x402200000e0c7828 */ /* 0x000fe20000000000 */
[----:B-1----:R-:W-:-:S05]  /*0380*/  IMAD.WIDE R4, R3, 0x8, R26 ;  /* 0x0000000803047825 */ /* 0x002fca00078e021a */
[----:B------:R-:W0:Y:S01]  /*0390*/  MUFU.RSQ64H R7, R13 ;  /* 0x0000000d00077308 */ /* 0x000e220000001c00 */
[----:B------:R1:W-:Y:S03]  /*03a0*/  STG.E.64 desc[UR4][R4.64], R8 ;  /* 0x0000000804007986 */ /* 0x0003e6000c101b04 */
[----:B------:R-:W-:-:S04]  /*03b0*/  IADD3 R6, PT, PT, R13, -0x3500000, RZ ;  /* 0xfcb000000d067810 */ /* 0x000fc80007ffe0ff */
[----:B------:R-:W-:Y:S02]  /*03c0*/  ISETP.GE.U32.AND P0, PT, R6, 0x7ca00000, PT ;  /* 0x7ca000000600780c */ /* 0x000fe40003f06070 */
[----:B0-----:R-:W-:-:S08]  /*03d0*/  DMUL R22, R6, R6 ;  /* 0x0000000606167228 */ /* 0x001fd00000000000 */
[----:B------:R-:W-:-:S08]  /*03e0*/  DFMA R22, R12, -R22, 1 ;  /* 0x3ff000000c16742b */ /* 0x000fd00000000816 */
[----:B------:R-:W-:Y:S02]  /*03f0*/  DFMA R24, R22, R24, 0.5 ;  /* 0x3fe000001618742b */ /* 0x000fe40000000018 */
[----:B------:R-:W-:-:S08]  /*0400*/  DMUL R22, R6, R22 ;  /* 0x0000001606167228 */ /* 0x000fd00000000000 */
[----:B------:R-:W-:-:S08]  /*0410*/  DFMA R22, R24, R22, R6 ;  /* 0x000000161816722b */ /* 0x000fd00000000006 */
[----:B------:R-:W-:Y:S02]  /*0420*/  DMUL R24, R12, R22 ;  /* 0x000000160c187228 */ /* 0x000fe40000000000 */
[----:B------:R-:W-:Y:S02]  /*0430*/  VIADD R31, R23, 0xfff00000 ;  /* 0xfff00000171f7836 */ /* 0x000fe40000000000 */
[----:B------:R-:W-:-:S04]  /*0440*/  IMAD.MOV.U32 R30, RZ, RZ, R22 ;  /* 0x000000ffff1e7224 */ /* 0x000fc800078e0016 */
[----:B------:R-:W-:-:S08]  /*0450*/  DFMA R26, R24, -R24, R12 ;  /* 0x80000018181a722b */ /* 0x000fd0000000000c */
[----:B------:R-:W-:Y:S01]  /*0460*/  DFMA R28, R26, R30, R24 ;  /* 0x0000001e1a1c722b */ /* 0x000fe20000000018 */
[----:B-1----:R-:W-:Y:S10]  /*0470*/  @!P0 BRA `(.L_x_239) ;  /* 0x0000000000088947 */ /* 0x002ff40003800000 */
[----:B------:R-:W-:-:S07]  /*0480*/  MOV R4, 0x4a0 ;  /* 0x000004a000047802 */ /* 0x000fce0000000f00 */
[----:B-----5:R-:W-:Y:S05]  /*0490*/  CALL.REL.NOINC `($__internal_2_$__cuda_sm20_dsqrt_rn_f64_mediumpath_v1) ;  /* 0x0000002000087944 */ /* 0x020fea0003c00000 */
.L_x_239:
[----:B------:R-:W0:Y:S01]  /*04a0*/  MUFU.RCP64H R5, R29 ;  /* 0x0000001d00057308 */ /* 0x000e220000001800 */
[----:B------:R-:W-:-:S04]  /*04b0*/  IADD3 R4, PT, PT, R29, 0x300402, RZ ;  /* 0x003004021d047810 */ /* 0x000fc80007ffe0ff */
[----:B------:R-:W-:Y:S02]  /*04c0*/  FSETP.GEU.AND P0, PT, |R4|, 5.8789094863358348022e-39, PT ;  /* 0x004004020400780b */ /* 0x000fe40003f0e200 */
[----:B0-----:R-:W-:-:S08]  /*04d0*/  DFMA R6, R4, -R28, 1 ;  /* 0x3ff000000406742b */ /* 0x001fd0000000081c */
[----:B------:R-:W-:-:S08]  /*04e0*/  DFMA R6, R6, R6, R6 ;  /* 0x000000060606722b */ /* 0x000fd00000000006 */
[----:B------:R-:W-:-:S08]  /*04f0*/  DFMA R6, R4, R6, R4 ;  /* 0x000000060406722b */ /* 0x000fd00000000004 */
[----:B------:R-:W-:-:S08]  /*0500*/  DFMA R12, R6, -R28, 1 ;  /* 0x3ff00000060c742b */ /* 0x000fd0000000081c */
[----:B------:R-:W-:Y:S01]  /*0510*/  DFMA R12, R6, R12, R6 ;  /* 0x0000000c060c722b */ /* 0x000fe20000000006 */
[----:B------:R-:W-:Y:S10]  /*0520*/  @P0 BRA `(.L_x_240) ;  /* 0x0000000000180947 */ /* 0x000ff40003800000 */
[----:B------:R-:W-:Y:S01]  /*0530*/  LOP3.LUT R3, R29, 0x7fffffff, RZ, 0xc0, !PT ;  /* 0x7fffffff1d037812 */ /* 0x000fe200078ec0ff */
[----:B------:R-:W-:Y:S01]  /*0540*/  IMAD.MOV.U32 R22, RZ, RZ, R28 ;  /* 0x000000ffff167224 */ /* 0x000fe200078e001c */
[----:B------:R-:W-:Y:S01]  /*0550*/  MOV R4, 0x590 ;  /* 0x0000059000047802 */ /* 0x000fe20000000f00 */
[----:B------:R-:W-:Y:S02]  /*0560*/  IMAD.MOV.U32 R23, RZ, RZ, R29 ;  /* 0x000000ffff177224 */ /* 0x000fe400078e001d */
[----:B------:R-:W-:-:S07]  /*0570*/  VIADD R3, R3, 0xfff00000 ;  /* 0xfff0000003037836 */ /* 0x000fce0000000000 */
[----:B-----5:R-:W-:Y:S05]  /*0580*/  CALL.REL.NOINC `($__internal_0_$__cuda_sm20_dblrcp_rn_slowpath_v3) ;  /* 0x0000001400bc7944 */ /* 0x020fea0003c00000 */
.L_x_240:
[----:B-----5:R-:W-:Y:S01]  /*0590*/  SHF.R.U32.HI R4, RZ, 0x2, R19 ;  /* 0x00000002ff047819 */ /* 0x020fe20000011613 */
[----:B0-----:R-:W-:Y:S01]  /*05a0*/  IMAD.SHL.U32 R6, R11, 0x10, RZ ;  /* 0x000000100b067824 */ /* 0x001fe200078e00ff */
[----:B------:R-:W-:Y:S01]  /*05b0*/  ISETP.NE.AND P0, PT, R0, 0x1, PT ;  /* 0x000000010000780c */ /* 0x000fe20003f05270 */
[----:B------:R-:W-:Y:S01]  /*05c0*/  IMAD.MOV.U32 R9, RZ, RZ, 0x2f800000 ;  /* 0x2f800000ff097424 */ /* 0x000fe200078e00ff */
[----:B------:R-:W-:Y:S01]  /*05d0*/  LOP3.LUT R4, R4, R19, RZ, 0x3c, !PT ;  /* 0x0000001304047212 */ /* 0x000fe200078e3cff */
[----:B------:R-:W-:Y:S01]  /*05e0*/  BSSY.RECONVERGENT B0, `(.L_x_241) ;  /* 0x0000053000007945 */ /* 0x000fe20003800200 */
[----:B------:R-:W-:Y:S02]  /*05f0*/  IMAD.MOV.U32 R0, RZ, RZ, RZ ;  /* 0x000000ffff007224 */ /* 0x000fe400078e00ff */
[----:B------:R-:W-:-:S04]  /*0600*/  SHF.L.U32 R3, R4, 0x1, RZ ;  /* 0x0000000104037819 */ /* 0x000fc800000006ff */
[----:B------:R-:W-:Y:S01]  /*0610*/  LOP3.LUT R5, R11, R6, R3, 0x96, !PT ;  /* 0x000000060b057212 */ /* 0x000fe200078e9603 */
[----:B------:R-:W-:Y:S02]  /*0620*/  VIADD R3, R18, 0x587c5 ;  /* 0x000587c512037836 */ /* 0x000fe40000000000 */
[----:B------:R-:W-:Y:S01]  /*0630*/  IMAD.MOV.U32 R6, RZ, RZ, R2 ;  /* 0x000000ffff067224 */ /* 0x000fe200078e0002 */
[----:B------:R-:W-:Y:S01]  /*0640*/  LOP3.LUT R22, R5, R4, RZ, 0x3c, !PT ;  /* 0x0000000405167212 */ /* 0x000fe200078e3cff */
[----:B------:R-:W-:-:S04]  /*0650*/  IMAD.MOV.U32 R5, RZ, RZ, R11 ;  /* 0x000000ffff057224 */ /* 0x000fc800078e000b */
[----:B------:R-:W-:Y:S02]  /*0660*/  IMAD.IADD R4, R22, 0x1, R3 ;  /* 0x0000000116047824 */ /* 0x000fe400078e0203 */
[----:B------:R-:W-:-:S03]  /*0670*/  IMAD.MOV.U32 R8, RZ, RZ, R22 ;  /* 0x000000ffff087224 */ /* 0x000fc600078e0016 */
[----:B------:R-:W-:Y:S02]  /*0680*/  I2FP.F32.U32 R7, R4 ;  /* 0x0000000400077245 */ /* 0x000fe40000201000 */
[----:B------:R-:W-:-:S03]  /*0690*/  MOV R4, R10 ;  /* 0x0000000a00047202 */ /* 0x000fc60000000f00 */
[----:B------:R-:W-:Y:S01]  /*06a0*/  FFMA R7, R7, R9, 1.1641532182693481445e-10 ;  /* 0x2f00000007077423 */ /* 0x000fe20000000009 */
[----:B------:R-:W-:Y:S06]  /*06b0*/  @!P0 BRA `(.L_x_242) ;  /* 0x0000000400148947 */ /* 0x000fec0003800000 */
[----:B------:R-:W-:Y:S01]  /*06c0*/  SHF.R.U32.HI R3, RZ, 0x2, R16 ;  /* 0x00000002ff037819 */ /* 0x000fe20000011610 */
[----:B------:R-:W-:Y:S01]  /*06d0*/  IMAD.SHL.U32 R0, R22, 0x10, RZ ;  /* 0x0000001016007824 */ /* 0x000fe200078e00ff */
[----:B------:R-:W-:Y:S02]  /*06e0*/  BSSY.RECONVERGENT B1, `(.L_x_243) ;  /* 0x0000039000017945 */ /* 0x000fe40003800200 */
[----:B------:R-:W-:-:S04]  /*06f0*/  LOP3.LUT R3, R3, R16, RZ, 0x3c, !PT ;  /* 0x0000001003037212 */ /* 0x000fc800078e3cff */
[----:B------:R-:W-:-:S04]  /*0700*/  SHF.L.U32 R2, R3, 0x1, RZ ;  /* 0x0000000103027819 */ /* 0x000fc800000006ff */
[----:B------:R-:W-:-:S04]  /*0710*/  LOP3.LUT R3, R3, R2, R0, 0x96, !PT ;  /* 0x0000000203037212 */ /* 0x000fc800078e9600 */
[----:B------:R-:W-:-:S04]  /*0720*/  LOP3.LUT R5, R3, R22, RZ, 0x3c, !PT ;  /* 0x0000001603057212 */ /* 0x000fc800078e3cff */
[----:B------:R-:W-:-:S04]  /*0730*/  IADD3 R0, PT, PT, R18, 0xb0f8a, R5 ;  /* 0x000b0f8a12007810 */ /* 0x000fc80007ffe005 */
[----:B------:R-:W-:-:S05]  /*0740*/  I2FP.F32.U32 R0, R0 ;  /* 0x0000000000007245 */ /* 0x000fca0000201000 */
[----:B------:R-:W-:Y:S01]  /*0750*/  FFMA R4, R0, R9, 1.1641532182693481445e-10 ;  /* 0x2f00000000047423 */ /* 0x000fe20000000009 */
[----:B------:R-:W-:-:S04]  /*0760*/  IMAD.MOV.U32 R9, RZ, RZ, 0x3e055027 ;  /* 0x3e055027ff097424 */ /* 0x000fc800078e00ff */
[----:B------:R-:W-:-:S13]  /*0770*/  FSETP.GEU.AND P0, PT, R4, 1.175494350822287508e-38, PT ;  /* 0x008000000400780b */ /* 0x000fda0003f0e000 */
[----:B------:R-:W-:-:S04]  /*0780*/  @!P0 FMUL R4, R4, 8388608 ;  /* 0x4b00000004048820 */ /* 0x000fc80000400000 */
[----:B------:R-:W-:-:S05]  /*0790*/  VIADD R0, R4, 0xc0d55555 ;  /* 0xc0d5555504007836 */ /* 0x000fca0000000000 */
[----:B------:R-:W-:-:S05]  /*07a0*/  LOP3.LUT R3, R0, 0xff800000, RZ, 0xc0, !PT ;  /* 0xff80000000037812 */ /* 0x000fca00078ec0ff */
[----:B------:R-:W-:Y:S01]  /*07b0*/  IMAD.IADD R0, R4, 0x1, -R3 ;  /* 0x0000000104007824 */ /* 0x000fe200078e0a03 */
[----:B------:R-:W-:-:S03]  /*07c0*/  I2FP.F32.S32 R3, R3 ;  /* 0x0000000300037245 */ /* 0x000fc60000201400 */
[----:B------:R-:W-:Y:S01]  /*07d0*/  FADD R2, R0, -1 ;  /* 0xbf80000000027421 */ /* 0x000fe20000000000 */
[----:B------:R-:W-:Y:S02]  /*07e0*/  FSEL R0, RZ, -23, P0 ;  /* 0xc1b80000ff007808 */ /* 0x000fe40000000000 */
[----:B------:R-:W-:Y:S01]  /*07f0*/  ISETP.GT.U32.AND P0, PT, R4, 0x7f7fffff, PT ;  /* 0x7f7fffff0400780c */ /* 0x000fe20003f04070 */
[C---:B------:R-:W-:Y:S02]  /*0800*/  FFMA R9, R2.reuse, -R9, 0.14084610342979431152 ;  /* 0x3e1039f602097423 */ /* 0x040fe40000000809 */
[----:B------:R-:W-:Y:S01]  /*0810*/  FFMA R3, R3, 1.1920928955078125e-07, R0 ;  /* 0x3400000003037823 */ /* 0x000fe20000000000 */
[----:B------:R-:W-:Y:S01]  /*0820*/  SHF.R.U32.HI R0, RZ, 0x2, R17 ;  /* 0x00000002ff007819 */ /* 0x000fe20000011611 */
[----:B------:R-:W-:-:S03]  /*0830*/  FFMA R9, R2, R9, -0.12148627638816833496 ;  /* 0xbdf8cdcc02097423 */ /* 0x000fc60000000009 */
[----:B------:R-:W-:Y:S01]  /*0840*/  LOP3.LUT R0, R0, R17, RZ, 0x3c, !PT ;  /* 0x0000001100007212 */ /* 0x000fe200078e3cff */
[----:B------:R-:W-:-:S04]  /*0850*/  FFMA R9, R2, R9, 0.13980610668659210205 ;  /* 0x3e0f295502097423 */ /* 0x000fc80000000009 */
[----:B------:R-:W-:-:S04]  /*0860*/  FFMA R9, R2, R9, -0.16684235632419586182 ;  /* 0xbe2ad8b902097423 */ /* 0x000fc80000000009 */
[----:B------:R-:W-:-:S04]  /*0870*/  FFMA R9, R2, R9, 0.20012299716472625732 ;  /* 0x3e4ced0b02097423 */ /* 0x000fc80000000009 */
[----:B------:R-:W-:-:S04]  /*0880*/  FFMA R9, R2, R9, -0.24999669194221496582 ;  /* 0xbe7fff2202097423 */ /* 0x000fc80000000009 */
[----:B------:R-:W-:-:S04]  /*0890*/  FFMA R9, R2, R9, 0.33333182334899902344 ;  /* 0x3eaaaa7802097423 */ /* 0x000fc80000000009 */
[----:B------:R-:W-:-:S04]  /*08a0*/  FFMA R9, R2, R9, -0.5 ;  /* 0xbf00000002097423 */ /* 0x000fc80000000009 */
[----:B------:R-:W-:-:S04]  /*08b0*/  FMUL R9, R2, R9 ;  /* 0x0000000902097220 */ /* 0x000fc80000400000 */
[----:B------:R-:W-:Y:S01]  /*08c0*/  FFMA R2, R2, R9, R2 ;  /* 0x0000000902027223 */ /* 0x000fe20000000002 */
[----:B------:R-:W-:-:S03]  /*08d0*/  IMAD.MOV.U32 R9, RZ, RZ, 0x7f800000 ;  /* 0x7f800000ff097424 */ /* 0x000fc600078e00ff */
[----:B------:R-:W-:Y:S01]  /*08e0*/  FFMA R6, R3, 0.69314718246459960938, R2 ;  /* 0x3f31721803067823 */ /* 0x000fe20000000002 */
[----:B------:R-:W-:Y:S01]  /*08f0*/  @P0 FFMA R6, R4, R9, +INF ;  /* 0x7f80000004060423 */ /* 0x000fe20000000009 */
[----:B------:R-:W-:Y:S01]  /*0900*/  IMAD.SHL.U32 R3, R5, 0x10, RZ ;  /* 0x0000001005037824 */ /* 0x000fe200078e00ff */
[----:B------:R-:W-:Y:S02]  /*0910*/  SHF.L.U32 R2, R0, 0x1, RZ ;  /* 0x0000000100027819 */ /* 0x000fe400000006ff */
[----:B------:R-:W-:Y:S01]  /*0920*/  FMUL R6, R6, -2 ;  /* 0xc000000006067820 */ /* 0x000fe20000400000 */
[----:B------:R-:W-:Y:S02]  /*0930*/  FSETP.NEU.AND P0, PT, R4, RZ, PT ;  /* 0x000000ff0400720b */ /* 0x000fe40003f0d000 */
[----:B------:R-:W-:Y:S01]  /*0940*/  LOP3.LUT R2, R0, R2, R3, 0x96, !PT ;  /* 0x0000000200027212 */ /* 0x000fe200078e9603 */
[----:B------:R-:W-:Y:S01]  /*0950*/  VIADD R3, R18, 0x10974f ;  /* 0x0010974f12037836 */ /* 0x000fe20000000000 */
[----:B------:R-:W-:-:S02]  /*0960*/  FSEL R17, R6, +INF , P0 ;  /* 0x7f80000006117808 */ /* 0x000fc40000000000 */
[----:B------:R-:W-:Y:S02]  /*0970*/  LOP3.LUT R8, R2, R5, RZ, 0x3c, !PT ;  /* 0x0000000502087212 */ /* 0x000fe400078e3cff */
[----:B------:R0:W1:Y:S01]  /*0980*/  MUFU.RSQ R4, R17 ;  /* 0x0000001100047308 */ /* 0x0000620000001400 */
[----:B------:R-:W-:Y:S01]  /*0990*/  VIADD R2, R17, 0xf3000000 ;  /* 0xf300000011027836 */ /* 0x000fe20000000000 */
[----:B------:R-:W-:Y:S01]  /*09a0*/  MOV R9, 0x30c90fdb ;  /* 0x30c90fdb00097802 */ /* 0x000fe20000000f00 */
[----:B------:R-:W-:-:S03]  /*09b0*/  IMAD.IADD R0, R8, 0x1, R3 ;  /* 0x0000000108007824 */ /* 0x000fc600078e0203 */
[----:B------:R-:W-:Y:S02]  /*09c0*/  ISETP.GT.U32.AND P0, PT, R2, 0x727fffff, PT ;  /* 0x727fffff0200780c */ /* 0x000fe40003f04070 */
[----:B------:R-:W-:-:S05]  /*09d0*/  I2FP.F32.U32 R0, R0 ;  /* 0x0000000000007245 */ /* 0x000fca0000201000 */
[----:B------:R-:W-:-:S06]  /*09e0*/  FFMA R18, R0, R9, 7.314590599882819788e-10 ;  /* 0x30490fdb00127423 */ /* 0x000fcc0000000009 */
[----:B01----:R-:W-:Y:S05]  /*09f0*/  @!P0 BRA `(.L_x_244) ;  /* 0x00000000000c8947 */ /* 0x003fea0003800000 */
[----:B------:R-:W-:-:S07]  /*0a00*/  MOV R16, 0xa20 ;  /* 0x00000a2000107802 */ /* 0x000fce0000000f00 */
[----:B------:R-:W-:Y:S05]  /*0a10*/  CALL.REL.NOINC `($__internal_3_$__cuda_sm20_sqrt_rn_f32_slowpath) ;  /* 0x0000001c00487944 */ /* 0x000fea0003c00000 */
[----:B------:R-:W-:Y:S05]  /*0a20*/  BRA `(.L_x_245) ;  /* 0x0000000000107947 */ /* 0x000fea0003800000 */
.L_x_244:
[----:B------:R-:W-:Y:S01]  /*0a30*/  FMUL.FTZ R2, R17, R4 ;  /* 0x0000000411027220 */ /* 0x000fe20000410000 */
[----:B------:R-:W-:-:S03]  /*0a40*/  FMUL.FTZ R0, R4, 0.5 ;  /* 0x3f00000004007820 */ /* 0x000fc60000410000 */
[----:B------:R-:W-:-:S04]  /*0a50*/  FFMA R9, -R2, R2, R17 ;  /* 0x0000000202097223 */ /* 0x000fc80000000111 */
[----:B------:R-:W-:-:S07]  /*0a60*/  FFMA R2, R9, R0, R2 ;  /* 0x0000000009027223 */ /* 0x000fce0000000002 */
.L_x_245:
[----:B------:R-:W-:Y:S05]  /*0a70*/  BSYNC.RECONVERGENT B1 ;  /* 0x0000000000017941 */ /* 0x000fea0003800200 */
.L_x_243:
[----:B------:R-:W-:Y:S01]  /*0a80*/  FMUL.RZ R18, R18, 0.15915493667125701904 ;  /* 0x3e22f98312127820 */ /* 0x000fe2000040c000 */
[----:B------:R-:W-:Y:S02]  /*0a90*/  IMAD.MOV.U32 R4, RZ, RZ, R22 ;  /* 0x000000ffff047224 */ /* 0x000fe400078e0016 */
[----:B------:R-:W-:Y:S01]  /*0aa0*/  IMAD.MOV.U32 R16, RZ, RZ, R10 ;  /* 0x000000ffff107224 */ /* 0x000fe200078e000a */
[----:B------:R-:W0:Y:S01]  /*0ab0*/  MUFU.SIN R9, R18 ;  /* 0x0000001200097308 */ /* 0x000e220000000400 */
[----:B------:R-:W-:-:S07]  /*0ac0*/  IMAD.MOV.U32 R0, RZ, RZ, 0x1 ;  /* 0x00000001ff007424 */ /* 0x000fce00078e00ff */
[----:B------:R-:W1:Y:S01]  /*0ad0*/  MUFU.COS R17, R18 ;  /* 0x0000001200117308 */ /* 0x000e620000000000 */
[-C--:B0-----:R-:W-:Y:S01]  /*0ae0*/  FMUL R6, R9, R2.reuse ;  /* 0x0000000209067220 */ /* 0x081fe20000400000 */
[----:B-1----:R-:W-:Y:S01]  /*0af0*/  FMUL R2, R17, R2 ;  /* 0x0000000211027220 */ /* 0x002fe20000400000 */
[----:B------:R-:W-:-:S07]  /*0b00*/  IMAD.MOV.U32 R17, RZ, RZ, R11 ;  /* 0x000000ffff117224 */ /* 0x000fce00078e000b */
.L_x_242:
[----:B------:R-:W-:Y:S05]  /*0b10*/  BSYNC.RECONVERGENT B0 ;  /* 0x0000000000007941 */ /* 0x000fea0003800200 */
.L_x_241:
[----:B------:R-:W0:Y:S01]  /*0b20*/  F2F.F64.F32 R10, R6 ;  /* 0x00000006000a7310 */ /* 0x000e220000201800 */
[----:B------:R-:W-:Y:S01]  /*0b30*/  BSSY.RECONVERGENT B0, `(.L_x_246) ;  /* 0x000000a000007945 */ /* 0x000fe20003800200 */
[----:B------:R-:W-:Y:S01]  /*0b40*/  IMAD.MOV.U32 R19, RZ, RZ, R16 ;  /* 0x000000ffff137224 */ /* 0x000fe200078e0010 */
[----:B------:R-:W-:Y:S01]  /*0b50*/  MOV R18, RZ ;  /* 0x000000ff00127202 */ /* 0x000fe20000000f00 */
[----:B------:R-:W-:Y:S02]  /*0b60*/  IMAD.MOV.U32 R9, RZ, RZ, 0x40080000 ;  /* 0x40080000ff097424 */ /* 0x000fe400078e00ff */
[----:B------:R-:W-:Y:S01]  /*0b70*/  IMAD.MOV.U32 R16, RZ, RZ, R17 ;  /* 0x000000ffff107224 */ /* 0x000fe200078e0011 */
[----:B0-----:R-:W-:-:S08]  /*0b80*/  DFMA R38, R12, R10, 1 ;  /* 0x3ff000000c26742b */ /* 0x001fd0000000000a */
[----:B------:R-:W-:-:S10]  /*0b90*/  DADD R40, -RZ, |R38| ;  /* 0x00000000ff287229 */ /* 0x000fd40000000526 */
[----:B------:R-:W-:Y:S01]  /*0ba0*/  IMAD.MOV.U32 R26, RZ, RZ, R40 ;  /* 0x000000ffff1a7224 */ /* 0x000fe200078e0028 */
[----:B------:R-:W-:-:S07]  /*0bb0*/  MOV R40, 0xbd0 ;  /* 0x00000bd000287802 */ /* 0x000fce0000000f00 */
[----:B------:R-:W-:Y:S05]  /*0bc0*/  CALL.REL.NOINC `($_Z3gamPdddddS_dS_iP17curandStateXORWOW$__internal_accurate_pow) ;  /* 0x0000001c00347944 */ /* 0x000fea0003c00000 */
[----:B------:R-:W-:Y:S05]  /*0bd0*/  BSYNC.RECONVERGENT B0 ;  /* 0x0000000000007941 */ /* 0x000fea0003800200 */
.L_x_246:
[C---:B------:R-:W-:Y:S01]  /*0be0*/  DADD R22, R38.reuse, 3 ;  /* 0x4008000026167429 */ /* 0x040fe20000000000 */
[----:B------:R-:W-:Y:S01]  /*0bf0*/  ISETP.GE.AND P1, PT, R39, RZ, PT ;  /* 0x000000ff2700720c */ /* 0x000fe20003f26270 */
[----:B------:R-:W-:Y:S01]  /*0c00*/  DADD R26, -RZ, -R24 ;  /* 0x00000000ff1a7229 */ /* 0x000fe20000000918 */
[----:B------:R-:W-:Y:S01]  /*0c10*/  BSSY.RECONVERGENT B0, `(.L_x_247) ;  /* 0x0000011000007945 */ /* 0x000fe20003800200 */
[C---:B------:R-:W-:Y:S02]  /*0c20*/  DSETP.NEU.AND P2, PT, R38.reuse, RZ, PT ;  /* 0x000000ff2600722a */ /* 0x040fe40003f4d000 */
[----:B------:R-:W-:-:S04]  /*0c30*/  DSETP.NEU.AND P0, PT, R38, 1, PT ;  /* 0x3ff000002600742a */ /* 0x000fc80003f0d000 */
[----:B------:R-:W-:Y:S02]  /*0c40*/  LOP3.LUT R22, R23, 0x7ff00000, RZ, 0xc0, !PT ;  /* 0x7ff0000017167812 */ /* 0x000fe400078ec0ff */
[----:B------:R-:W-:Y:S02]  /*0c50*/  FSEL R23, R26, R24, !P1 ;  /* 0x000000181a177208 */ /* 0x000fe40004800000 */
[----:B------:R-:W-:Y:S02]  /*0c60*/  ISETP.NE.AND P3, PT, R22, 0x7ff00000, PT ;  /* 0x7ff000001600780c */ /* 0x000fe40003f65270 */
[----:B------:R-:W-:Y:S02]  /*0c70*/  FSEL R25, R27, R25, !P1 ;  /* 0x000000191b197208 */ /* 0x000fe40004800000 */
[----:B------:R-:W-:Y:S02]  /*0c80*/  FSEL R22, R23, RZ, P2 ;  /* 0x000000ff17167208 */ /* 0x000fe40001000000 */
[----:B------:R-:W-:-:S07]  /*0c90*/  FSEL R23, R39, R25, !P2 ;  /* 0x0000001927177208 */ /* 0x000fce0005000000 */
[----:B------:R-:W-:Y:S05]  /*0ca0*/  @P3 BRA `(.L_x_248) ;  /* 0x00000000001c3947 */ /* 0x000fea0003800000 */
[----:B------:R-:W-:-:S14]  /*0cb0*/  DSETP.NAN.AND P2, PT, R38, R38, PT ;  /* 0x000000262600722a */ /* 0x000fdc0003f48000 */
[----:B------:R-:W-:Y:S01]  /*0cc0*/  @P2 DADD R22, R38, 3 ;  /* 0x4008000026162429 */ /* 0x000fe20000000000 */
[----:B------:R-:W-:Y:S10]  /*0cd0*/  @P2 BRA `(.L_x_248) ;  /* 0x0000000000102947 */ /* 0x000ff40003800000 */
[----:B------:R-:W-:-:S14]  /*0ce0*/  DSETP.NEU.AND P2, PT, |R38|, +INF , PT ;  /* 0x7ff000002600742a */ /* 0x000fdc0003f4d200 */
[----:B------:R-:W-:Y:S01]  /*0cf0*/  @!P2 MOV R9, 0xfff00000 ;  /* 0xfff000000009a802 */ /* 0x000fe20000000f00 */
[----:B------:R-:W-:-:S03]  /*0d00*/  @!P2 IMAD.MOV.U32 R22, RZ, RZ, RZ ;  /* 0x000000ffff16a224 */ /* 0x000fc600078e00ff */
[----:B------:R-:W-:-:S07]  /*0d10*/  @!P2 SEL R23, R9, 0x7ff00000, !P1 ;  /* 0x7ff000000917a807 */ /* 0x000fce0004800000 */
.L_x_248:
[----:B------:R-:W-:Y:S05]  /*0d20*/  BSYNC.RECONVERGENT B0 ;  /* 0x0000000000007941 */ /* 0x000fea0003800200 */
.L_x_247:
[----:B------:R-:W-:Y:S01]  /*0d30*/  FSEL R38, R22, RZ, P0 ;  /* 0x000000ff16267208 */ /* 0x000fe20000000000 */
[----:B------:R-:W-:Y:S01]  /*0d40*/  BSSY.RECONVERGENT B0, `(.L_x_249) ;  /* 0x00000ce000007945 */ /* 0x000fe20003800200 */
[----:B------:R-:W-:Y:S02]  /*0d50*/  FSEL R39, R23, 1.875, P0 ;  /* 0x3ff0000017277808 */ /* 0x000fe40000000000 */
[----:B------:R-:W-:-:S04]  /*0d60*/  PLOP3.LUT P0, PT, PT, PT, PT, 0x80, 0x8 ;  /* 0x000000000008781c */ /* 0x000fc80003f0f070 */
[----:B------:R-:W-:-:S14]  /*0d70*/  DSETP.GT.AND P1, PT, R38, RZ, PT ;  /* 0x000000ff2600722a */ /* 0x000fdc0003f24000 */
[----:B------:R-:W-:Y:S05]  /*0d80*/  @!P1 BRA `(.L_x_250) ;  /* 0x0000000c00249947 */ /* 0x000fea0003800000 */
[----:B------:R-:W0:Y:S01]  /*0d90*/  F2F.F64.F32 R24, R7 ;  /* 0x0000000700187310 */ /* 0x000e220000201800 */
[----:B------:R-:W-:Y:S01]  /*0da0*/  BSSY.RECONVERGENT B1, `(.L_x_251) ;  /* 0x0000054000017945 */ /* 0x000fe20003800200 */
[----:B0-----:R-:W-:Y:S01]  /*0db0*/  ISETP.GT.AND P0, PT, R25, 0xfffff, PT ;  /* 0x000fffff1900780c */ /* 0x001fe20003f04270 */
[--C-:B------:R-:W-:Y:S02]  /*0dc0*/  IMAD.MOV.U32 R22, RZ, RZ, R24.reuse ;  /* 0x000000ffff167224 */ /* 0x100fe400078e0018 */
[--C-:B------:R-:W-:Y:S02]  /*0dd0*/  IMAD.MOV.U32 R23, RZ, RZ, R25.reuse ;  /* 0x000000ffff177224 */ /* 0x100fe400078e0019 */
[----:B------:R-:W-:Y:S02]  /*0de0*/  IMAD.MOV.U32 R17, RZ, RZ, R25 ;  /* 0x000000ffff117224 */ /* 0x000fe400078e0019 */
[----:B------:R-:W-:-:S06]  /*0df0*/  IMAD.MOV.U32 R28, RZ, RZ, R24 ;  /* 0x000000ffff1c7224 */ /* 0x000fcc00078e0018 */
[----:B------:R-:W-:-:S10]  /*0e00*/  @!P0 DMUL R22, R22, 1.80143985094819840000e+16 ;  /* 0x4350000016168828 */ /* 0x000fd40000000000 */
[----:B------:R-:W-:Y:S02]  /*0e10*/  @!P0 MOV R17, R23 ;  /* 0x0000001700118202 */ /* 0x000fe40000000f00 */
[----:B------:R-:W-:-:S03]  /*0e20*/  @!P0 MOV R28, R22 ;  /* 0x00000016001c8202 */ /* 0x000fc60000000f00 */
[----:B------:R-:W-:-:S05]  /*0e30*/  VIADD R9, R17, 0xffffffff ;  /* 0xffffffff11097836 */ /* 0x000fca0000000000 */
[----:B------:R-:W-:Y:S01]  /*0e40*/  ISETP.GT.U32.AND P1, PT, R9, 0x7feffffe, PT ;  /* 0x7feffffe0900780c */ /* 0x000fe20003f24070 */
[----:B------:R-:W-:Y:S02]  /*0e50*/  IMAD.MOV.U32 R9, RZ, RZ, -0x3ff ;  /* 0xfffffc01ff097424 */ /* 0x000fe400078e00ff */
[----:B------:R-:W-:-:S10]  /*0e60*/  @!P0 IMAD.MOV.U32 R9, RZ, RZ, -0x435 ;  /* 0xfffffbcbff098424 */ /* 0x000fd400078e00ff */
[----:B------:R-:W-:Y:S05]  /*0e70*/  @P1 BRA `(.L_x_252) ;  /* 0x0000000400001947 */ /* 0x000fea0003800000 */
[----:B------:R-:W-:Y:S01]  /*0e80*/  LOP3.LUT R7, R17, 0xfffff, RZ, 0xc0, !PT ;  /* 0x000fffff11077812 */ /* 0x000fe200078ec0ff */
[----:B------:R-:W-:Y:S01]  /*0e90*/  IMAD.MOV.U32 R34, RZ, RZ, RZ ;  /* 0x000000ffff227224 */ /* 0x000fe200078e00ff */
[----:B------:R-:W-:Y:S01]  /*0ea0*/  MOV R31, 0x3ed0ee25 ;  /* 0x3ed0ee25001f7802 */ /* 0x000fe20000000f00 */
[----:B------:R-:W-:Y:S01]  /*0eb0*/  IMAD.MOV.U32 R30, RZ, RZ, -0x748574fc ;  /* 0x8b7a8b04ff1e7424 */ /* 0x000fe200078e00ff */
[----:B------:R-:W-:Y:S01]  /*0ec0*/  LOP3.LUT R29, R7, 0x3ff00000, RZ, 0xfc, !PT ;  /* 0x3ff00000071d7812 */ /* 0x000fe200078efcff */
[----:B------:R-:W-:Y:S01]  /*0ed0*/  UMOV UR6, 0x3ae80f1e ;  /* 0x3ae80f1e00067882 */ /* 0x000fe20000000000 */
[----:B------:R-:W-:Y:S01]  /*0ee0*/  UMOV UR7, 0x3eb1380b ;  /* 0x3eb1380b00077882 */ /* 0x000fe20000000000 */
[----:B------:R-:W-:Y:S01]  /*0ef0*/  LEA.HI R9, R17, R9, RZ, 0xc ;  /* 0x0000000911097211 */ /* 0x000fe200078f60ff */
[----:B------:R-:W-:Y:S01]  /*0f00*/  UMOV UR8, 0x80000000 ;  /* 0x8000000000087882 */ /* 0x000fe20000000000 */
[----:B------:R-:W-:Y:S01]  /*0f10*/  ISETP.GE.U32.AND P0, PT, R29, 0x3ff6a09f, PT ;  /* 0x3ff6a09f1d00780c */ /* 0x000fe20003f06070 */
[----:B------:R-:W-:-:S12]  /*0f20*/  UMOV UR9, 0x43300000 ;  /* 0x4330000000097882 */ /* 0x000fd80000000000 */
[----:B------:R-:W-:Y:S02]  /*0f30*/  @P0 VIADD R7, R29, 0xfff00000 ;  /* 0xfff000001d070836 */ /* 0x000fe40000000000 */
[----:B------:R-:W-:Y:S02]  /*0f40*/  @P0 VIADD R9, R9, 0x1 ;  /* 0x0000000109090836 */ /* 0x000fe40000000000 */
[----:B------:R-:W-:-:S06]  /*0f50*/  @P0 IMAD.MOV.U32 R29, RZ, RZ, R7 ;  /* 0x000000ffff1d0224 */ /* 0x000fcc00078e0007 */
[C---:B------:R-:W-:Y:S02]  /*0f60*/  DADD R26, R28.reuse, 1 ;  /* 0x3ff000001c1a7429 */ /* 0x040fe40000000000 */
[----:B------:R-:W-:-:S04]  /*0f70*/  DADD R28, R28, -1 ;  /* 0xbff000001c1c7429 */ /* 0x000fc80000000000 */
[----:B------:R-:W0:Y:S02]  /*0f80*/  MUFU.RCP64H R35, R27 ;  /* 0x0000001b00237308 */ /* 0x000e240000001800 */
[----:B0-----:R-:W-:-:S08]  /*0f90*/  DFMA R22, -R26, R34, 1 ;  /* 0x3ff000001a16742b */ /* 0x001fd00000000122 */
[----:B------:R-:W-:-:S08]  /*0fa0*/  DFMA R22, R22, R22, R22 ;  /* 0x000000161616722b */ /* 0x000fd00000000016 */
[----:B------:R-:W-:-:S08]  /*0fb0*/  DFMA R34, R34, R22, R34 ;  /* 0x000000162222722b */ /* 0x000fd00000000022 */
[----:B------:R-:W-:-:S08]  /*0fc0*/  DMUL R22, R28, R34 ;  /* 0x000000221c167228 */ /* 0x000fd00000000000 */
[----:B------:R-:W-:-:S08]  /*0fd0*/  DFMA R22, R28, R34, R22 ;  /* 0x000000221c16722b */ /* 0x000fd00000000016 */
[----:B------:R-:W-:Y:S02]  /*0fe0*/  DMUL R24, R22, R22 ;  /* 0x0000001616187228 */ /* 0x000fe40000000000 */
[----:B------:R-:W-:-:S06]  /*0ff0*/  DADD R32, R28, -R22 ;  /* 0x000000001c207229 */ /* 0x000fcc0000000816 */
[----:B------:R-:W-:Y:S01]  /*1000*/  DFMA R26, R24, UR6, R30 ;  /* 0x00000006181a7c2b */ /* 0x000fe2000800001e */
[----:B------:R-:W-:Y:S01]  /*1010*/  UMOV UR6, 0x9f02676f ;  /* 0x9f02676f00067882 */ /* 0x000fe20000000000 */
[----:B------:R-:W-:Y:S01]  /*1020*/  UMOV UR7, 0x3ef3b266 ;  /* 0x3ef3b26600077882 */ /* 0x000fe20000000000 */
[----:B------:R-:W-:-:S05]  /*1030*/  DADD R32, R32, R32 ;  /* 0x0000000020207229 */ /* 0x000fca0000000020 */
[----:B------:R-:W-:Y:S01]  /*1040*/  DFMA R26, R24, R26, UR6 ;  /* 0x00000006181a7e2b */ /* 0x000fe2000800001a */
[----:B------:R-:W-:Y:S01]  /*1050*/  UMOV UR6, 0xa9ab0956 ;  /* 0xa9ab095600067882 */ /* 0x000fe20000000000 */
[----:B------:R-:W-:Y:S01]  /*1060*/  UMOV UR7, 0x3f1745cb ;  /* 0x3f1745cb00077882 */ /* 0x000fe20000000000 */
[----:B------:R-:W-:-:S05]  /*1070*/  DFMA R28, R28, -R22, R32 ;  /* 0x800000161c1c722b */ /* 0x000fca0000000020 */
[----:B------:R-:W-:Y:S01]  /*1080*/  DFMA R26, R24, R26, UR6 ;  /* 0x00000006181a7e2b */ /* 0x000fe2000800001a */
[----:B------:R-:W-:Y:S01]  /*1090*/  UMOV UR6, 0x2d1b5154 ;  /* 0x2d1b515400067882 */ /* 0x000fe20000000000 */
[----:B------:R-:W-:Y:S01]  /*10a0*/  UMOV UR7, 0x3f3c71c7 ;  /* 0x3f3c71c700077882 */ /* 0x000fe20000000000 */
[----:B------:R-:W-:-:S05]  /*10b0*/  DMUL R28, R34, R28 ;  /* 0x0000001c221c7228 */ /* 0x000fca0000000000 */
[----:B------:R-:W-:Y:S01]  /*10c0*/  DFMA R30, R24, R26, UR6 ;  /* 0x00000006181e7e2b */ /* 0x000fe2000800001a */
[----:B------:R-:W-:Y:S01]  /*10d0*/  UMOV UR6, 0x923be72d ;  /* 0x923be72d00067882 */ /* 0x000fe20000000000 */
[----:B------:R-:W-:Y:S01]  /*10e0*/  UMOV UR7, 0x3f624924 ;  /* 0x3f62492400077882 */ /* 0x000fe20000000000 */
[----:B------:R-:W-:Y:S01]  /*10f0*/  LOP3.LUT R26, R9, 0x80000000, RZ, 0x3c, !PT ;  /* 0x80000000091a7812 */ /* 0x000fe200078e3cff */
[----:B------:R-:W-:-:S04]  /*1100*/  IMAD.MOV.U32 R27, RZ, RZ, 0x43300000 ;  /* 0x43300000ff1b7424 */ /* 0x000fc800078e00ff */
[----:B------:R-:W-:Y:S01]  /*1110*/  DFMA R30, R24, R30, UR6 ;  /* 0x00000006181e7e2b */ /* 0x000fe2000800001e */
[----:B------:R-:W-:Y:S01]  /*1120*/  UMOV UR6, 0x9999a3c4 ;  /* 0x9999a3c400067882 */ /* 0x000fe20000000000 */
[----:B------:R-:W-:Y:S01]  /*1130*/  UMOV UR7, 0x3f899999 ;  /* 0x3f89999900077882 */ /* 0x000fe20000000000 */
[----:B------:R-:W-:Y:S01]  /*1140*/  DADD R26, R26, -UR8 ;  /* 0x800000081a1a7e29 */ /* 0x000fe20008000000 */
[----:B------:R-:W-:Y:S01]  /*1150*/  UMOV UR8, 0xfefa39ef ;  /* 0xfefa39ef00087882 */ /* 0x000fe20000000000 */
[----:B------:R-:W-:-:S03]  /*1160*/  UMOV UR9, 0x3fe62e42 ;  /* 0x3fe62e4200097882 */ /* 0x000fc60000000000 */
[----:B------:R-:W-:Y:S01]  /*1170*/  DFMA R30, R24, R30, UR6 ;  /* 0x00000006181e7e2b */ /* 0x000fe2000800001e */
[----:B------:R-:W-:Y:S01]  /*1180*/  UMOV UR6, 0x55555554 ;  /* 0x5555555400067882 */ /* 0x000fe20000000000 */
[----:B------:R-:W-:Y:S01]  /*1190*/  UMOV UR7, 0x3fb55555 ;  /* 0x3fb5555500077882 */ /* 0x000fe20000000000 */
[----:B------:R-:W-:-:S05]  /*11a0*/  DFMA R42, R26, UR8, R22 ;  /* 0x000000081a2a7c2b */ /* 0x000fca0008000016 */
[----:B------:R-:W-:Y:S01]  /*11b0*/  DFMA R30, R24, R30, UR6 ;  /* 0x00000006181e7e2b */ /* 0x000fe2000800001e */
[----:B------:R-:W-:Y:S01]  /*11c0*/  UMOV UR6, 0xfefa39ef ;  /* 0xfefa39ef00067882 */ /* 0x000fe20000000000 */
[----:B------:R-:W-:Y:S02]  /*11d0*/  UMOV UR7, 0x3fe62e42 ;  /* 0x3fe62e4200077882 */ /* 0x000fe40000000000 */
[----:B------:R-:W-:Y:S01]  /*11e0*/  DFMA R32, R26, -UR6, R42 ;  /* 0x800000061a207c2b */ /* 0x000fe2000800002a */
[----:B------:R-:W-:Y:S01]  /*11f0*/  UMOV UR6, 0x3b39803f ;  /* 0x3b39803f00067882 */ /* 0x000fe20000000000 */
[----:B------:R-:W-:Y:S02]  /*1200*/  UMOV UR7, 0x3c7abc9e ;  /* 0x3c7abc9e00077882 */ /* 0x000fe40000000000 */
[----:B------:R-:W-:-:S04]  /*1210*/  DMUL R30, R24, R30 ;  /* 0x0000001e181e7228 */ /* 0x000fc80000000000 */
[----:B------:R-:W-:-:S04]  /*1220*/  DADD R32, -R22, R32 ;  /* 0x0000000016207229 */ /* 0x000fc80000000120 */
[----:B------:R-:W-:-:S08]  /*1230*/  DFMA R28, R22, R30, R28 ;  /* 0x0000001e161c722b */ /* 0x000fd0000000001c */
[----:B------:R-:W-:-:S08]  /*1240*/  DADD R28, R28, -R32 ;  /* 0x000000001c1c7229 */ /* 0x000fd00000000820 */
[----:B------:R-:W-:-:S08]  /*1250*/  DFMA R28, R26, UR6, R28 ;  /* 0x000000061a1c7c2b */ /* 0x000fd0000800001c */
[----:B------:R-:W-:Y:S01]  /*1260*/  DADD R42, R42, R28 ;  /* 0x000000002a2a7229 */ /* 0x000fe2000000001c */
[----:B------:R-:W-:Y:S10]  /*1270*/  BRA `(.L_x_253) ;  /* 0x0000000000187947 */ /* 0x000ff40003800000 */
.L_x_252:
[----:B------:R-:W-:Y:S01]  /*1280*/  IMAD.MOV.U32 R24, RZ, RZ, 0x0 ;  /* 0x00000000ff187424 */ /* 0x000fe200078e00ff */
[----:B------:R-:W-:Y:S01]  /*1290*/  LOP3.LUT P0, RZ, R23, 0x7fffffff, RZ, 0xc0, !PT ;  /* 0x7fffffff17ff7812 */ /* 0x000fe2000780c0ff */
[----:B------:R-:W-:-:S06]  /*12a0*/  IMAD.MOV.U32 R25, RZ, RZ, 0x7ff00000 ;  /* 0x7ff00000ff197424 */ /* 0x000fcc00078e00ff */
[----:B------:R-:W-:-:S10]  /*12b0*/  DFMA R24, R22, R24, +INF ;  /* 0x7ff000001618742b */ /* 0x000fd40000000018 */
[----:B------:R-:W-:Y:S02]  /*12c0*/  FSEL R42, R24, RZ, P0 ;  /* 0x000000ff182a7208 */ /* 0x000fe40000000000 */
[----:B------:R-:W-:-:S07]  /*12d0*/  FSEL R43, R25, -QNAN , P0 ;  /* 0xfff00000192b7808 */ /* 0x000fce0000000000 */
.L_x_253:
[----:B------:R-:W-:Y:S05]  /*12e0*/  BSYNC.RECONVERGENT B1 ;  /* 0x0000000000017941 */ /* 0x000fea0003800200 */
.L_x_251:
[----:B------:R-:W-:Y:S01]  /*12f0*/  DADD R40, -RZ, |R10| ;  /* 0x00000000ff287229 */ /* 0x000fe2000000050a */
[----:B------:R-:W-:Y:S01]  /*1300*/  BSSY.RECONVERGENT B1, `(.L_x_254) ;  /* 0x0000005000017945 */ /* 0x000fe20003800200 */
[----:B------:R-:W-:-:S08]  /*1310*/  MOV R9, 0x40000000 ;  /* 0x4000000000097802 */ /* 0x000fd00000000f00 */
[----:B------:R-:W-:Y:S01]  /*1320*/  IMAD.MOV.U32 R26, RZ, RZ, R40 ;  /* 0x000000ffff1a7224 */ /* 0x000fe200078e0028 */
[----:B------:R-:W-:-:S07]  /*1330*/  MOV R40, 0x1350 ;  /* 0x0000135000287802 */ /* 0x000fce0000000f00 */
[----:B------:R-:W-:Y:S05]  /*1340*/  CALL.REL.NOINC `($_Z3gamPdddddS_dS_iP17curandStateXORWOW$__internal_accurate_pow) ;  /* 0x0000001400547944 */ /* 0x000fea0003c00000 */
[----:B------:R-:W-:Y:S05]  /*1350*/  BSYNC.RECONVERGENT B1 ;  /* 0x0000000000017941 */ /* 0x000fea0003800200 */
.L_x_254:
[----:B------:R-:W-:Y:S01]  /*1360*/  DADD R22, R10, 2 ;  /* 0x400000000a167429 */ /* 0x000fe20000000000 */
[----:B------:R-:W-:Y:S01]  /*1370*/  ISETP.GT.AND P0, PT, R39, 0xfffff, PT ;  /* 0x000fffff2700780c */ /* 0x000fe20003f04270 */
[----:B------:R-:W-:Y:S01]  /*1380*/  BSSY.RECONVERGENT B1, `(.L_x_255) ;  /* 0x0000010000017945 */ /* 0x000fe20003800200 */
[----:B------:R-:W-:-:S03]  /*1390*/  FSETP.NEU.AND P1, PT, R6, RZ, PT ;  /* 0x000000ff0600720b */ /* 0x000fc60003f2d000 */
[----:B------:R-:W-:Y:S01]  /*13a0*/  IMAD.MOV.U32 R22, RZ, RZ, R38 ;  /* 0x000000ffff167224 */ /* 0x000fe200078e0026 */
[----:B------:R-:W-:Y:S02]  /*13b0*/  FSEL R24, R24, RZ, P1 ;  /* 0x000000ff18187208 */ /* 0x000fe40000800000 */
[----:B------:R-:W-:Y:S02]  /*13c0*/  FSEL R25, R25, RZ, P1 ;  /* 0x000000ff19197208 */ /* 0x000fe40000800000 */
[----:B------:R-:W-:Y:S01]  /*13d0*/  LOP3.LUT R7, R23, 0x7ff00000, RZ, 0xc0, !PT ;  /* 0x7ff0000017077812 */ /* 0x000fe200078ec0ff */
[----:B------:R-:W-:Y:S02]  /*13e0*/  IMAD.MOV.U32 R23, RZ, RZ, R39 ;  /* 0x000000ffff177224 */ /* 0x000fe400078e0027 */
[----:B------:R-:W-:Y:S01]  /*13f0*/  @!P0 DMUL R22, R38, 1.80143985094819840000e+16 ;  /* 0x4350000026168828 */ /* 0x000fe20000000000 */
[----:B------:R-:W-:-:S13]  /*1400*/  ISETP.NE.AND P2, PT, R7, 0x7ff00000, PT ;  /* 0x7ff000000700780c */ /* 0x000fda0003f45270 */
[----:B------:R-:W-:Y:S05]  /*1410*/  @P2 BRA `(.L_x_256) ;  /* 0x0000000000182947 */ /* 0x000fea0003800000 */
[----:B------:R-:W-:-:S13]  /*1420*/  FSETP.NAN.AND P1, PT, R6, R6, PT ;  /* 0x000000060600720b */ /* 0x000fda0003f28000 */
[----:B------:R-:W-:Y:S01]  /*1430*/  @P1 DADD R24, R10, 2 ;  /* 0x400000000a181429 */ /* 0x000fe20000000000 */
[----:B------:R-:W-:Y:S10]  /*1440*/  @P1 BRA `(.L_x_256) ;  /* 0x00000000000c1947 */ /* 0x000ff40003800000 */
[----:B------:R-:W-:-:S14]  /*1450*/  DSETP.NEU.AND P1, PT, |R10|, +INF , PT ;  /* 0x7ff000000a00742a */ /* 0x000fdc0003f2d200 */
[----:B------:R-:W-:Y:S01]  /*1460*/  @!P1 IMAD.MOV.U32 R24, RZ, RZ, 0x0 ;  /* 0x00000000ff189424 */ /* 0x000fe200078e00ff */
[----:B------:R-:W-:-:S07]  /*1470*/  @!P1 MOV R25, 0x7ff00000 ;  /* 0x7ff0000000199802 */ /* 0x000fce0000000f00 */
.L_x_256:
[----:B------:R-:W-:Y:S05]  /*1480*/  BSYNC.RECONVERGENT B1 ;  /* 0x0000000000017941 */ /* 0x000fea0003800200 */
.L_x_255:
[----:B------:R-:W-:Y:S01]  /*1490*/  DMUL R24, R24, 0.5 ;  /* 0x3fe0000018187828 */ /* 0x000fe20000000000 */
[----:B------:R-:W-:Y:S01]  /*14a0*/  IMAD.MOV.U32 R9, RZ, RZ, R39 ;  /* 0x000000ffff097224 */ /* 0x000fe200078e0027 */
[----:B------:R-:W-:Y:S01]  /*14b0*/  FSETP.NEU.AND P1, PT, R6, 1, PT ;  /* 0x3f8000000600780b */ /* 0x000fe20003f2d000 */
[----:B------:R-:W-:Y:S01]  /*14c0*/  @!P0 IMAD.MOV.U32 R9, RZ, RZ, R23 ;  /* 0x000000ffff098224 */ /* 0x000fe200078e0017 */
[----:B------:R-:W-:Y:S01]  /*14d0*/  BSSY.RECONVERGENT B1, `(.L_x_257) ;  /* 0x0000051000017945 */ /* 0x000fe20003800200 */
[----:B------:R-:W-:Y:S01]  /*14e0*/  IMAD.MOV.U32 R32, RZ, RZ, R38 ;  /* 0x000000ffff207224 */ /* 0x000fe200078e0026 */
[----:B------:R-:W-:Y:S01]  /*14f0*/  MOV R18, 0xfffffc01 ;  /* 0xfffffc0100127802 */ /* 0x000fe20000000f00 */
[----:B------:R-:W-:Y:S02]  /*1500*/  VIADD R10, R9, 0xffffffff ;  /* 0xffffffff090a7836 */ /* 0x000fe40000000000 */
[----:B------:R-:W-:Y:S01]  /*1510*/  @!P0 IMAD.MOV.U32 R18, RZ, RZ, -0x435 ;  /* 0xfffffbcbff128424 */ /* 0x000fe200078e00ff */
[----:B------:R-:W-:Y:S01]  /*1520*/  FSEL R6, R24, RZ, P1 ;  /* 0x000000ff18067208 */ /* 0x000fe20000800000 */
[----:B------:R-:W-:Y:S01]  /*1530*/  @!P0 IMAD.MOV.U32 R32, RZ, RZ, R22 ;  /* 0x000000ffff208224 */ /* 0x000fe200078e0016 */
[----:B------:R-:W-:-:S02]  /*1540*/  FSEL R7, R25, 1.75, P1 ;  /* 0x3fe0000019077808 */ /* 0x000fc40000800000 */
[----:B------:R-:W-:-:S04]  /*1550*/  ISETP.GT.U32.AND P1, PT, R10, 0x7feffffe, PT ;  /* 0x7feffffe0a00780c */ /* 0x000fc80003f24070 */
[----:B------:R-:W-:-:S09]  /*1560*/  DADD R6, R14, R6 ;  /* 0x000000000e067229 */ /* 0x000fd20000000006 */
[----:B------:R-:W-:Y:S05]  /*1570*/  @P1 BRA `(.L_x_258) ;  /* 0x0000000400001947 */ /* 0x000fea0003800000 */
[----:B------:R-:W-:Y:S01]  /*1580*/  LOP3.LUT R10, R9, 0xfffff, RZ, 0xc0, !PT ;  /* 0x000fffff090a7812 */ /* 0x000fe200078ec0ff */
[----:B------:R-:W-:Y:S01]  /*1590*/  IMAD.MOV.U32 R28, RZ, RZ, -0x748574fc ;  /* 0x8b7a8b04ff1c7424 */ /* 0x000fe200078e00ff */
[----:B------:R-:W-:Y:S01]  /*15a0*/  UMOV UR6, 0x3ae80f1e ;  /* 0x3ae80f1e00067882 */ /* 0x000fe20000000000 */
[----:B------:R-:W-:Y:S01]  /*15b0*/  IMAD.MOV.U32 R29, RZ, RZ, 0x3ed0ee25 ;  /* 0x3ed0ee25ff1d7424 */ /* 0x000fe200078e00ff */
[----:B------:R-:W-:Y:S01]  /*15c0*/  LOP3.LUT R33, R10, 0x3ff00000, RZ, 0xfc, !PT ;  /* 0x3ff000000a217812 */ /* 0x000fe200078efcff */
[----:B------:R-:W-:Y:S01]  /*15d0*/  UMOV UR7, 0x3eb1380b ;  /* 0x3eb1380b00077882 */ /* 0x000fe20000000000 */
[----:B------:R-:W-:Y:S01]  /*15e0*/  MOV R10, RZ ;  /* 0x000000ff000a7202 */ /* 0x000fe20000000f00 */
[----:B------:R-:W-:Y:S01]  /*15f0*/  UMOV UR8, 0x80000000 ;  /* 0x8000000000087882 */ /* 0x000fe20000000000 */
[----:B------:R-:W-:Y:S01]  /*1600*/  ISETP.GE.U32.AND P0, PT, R33, 0x3ff6a09f, PT ;  /* 0x3ff6a09f2100780c */ /* 0x000fe20003f06070 */
[----:B------:R-:W-:Y:S01]  /*1610*/  UMOV UR9, 0x43300000 ;  /* 0x4330000000097882 */ /* 0x000fe20000000000 */
[----:B------:R-:W-:-:S11]  /*1620*/  LEA.HI R18, R9, R18, RZ, 0xc ;  /* 0x0000001209127211 */ /* 0x000fd600078f60ff */
        /* <DEDUP_REMOVED lines=53> */
.L_x_258:
[----:B------:R-:W-:Y:S01]  /*1980*/  MOV R10, 0x0 ;  /* 0x00000000000a7802 */ /* 0x000fe20000000f00 */
[----:B------:R-:W-:Y:S01]  /*1990*/  IMAD.MOV.U32 R11, RZ, RZ, 0x7ff00000 ;  /* 0x7ff00000ff0b7424 */ /* 0x000fe200078e00ff */
[----:B------:R-:W-:-:S05]  /*19a0*/  LOP3.LUT P0, RZ, R23, 0x7fffffff, RZ, 0xc0, !PT ;  /* 0x7fffffff17ff7812 */ /* 0x000fca000780c0ff */
[----:B------:R-:W-:-:S10]  /*19b0*/  DFMA R10, R22, R10, +INF ;  /* 0x7ff00000160a742b */ /* 0x000fd4000000000a */
[----:B------:R-:W-:Y:S02]  /*19c0*/  FSEL R28, R10, RZ, P0 ;  /* 0x000000ff0a1c7208 */ /* 0x000fe40000000000 */
[----:B------:R-:W-:-:S07]  /*19d0*/  FSEL R29, R11, -QNAN , P0 ;  /* 0xfff000000b1d7808 */ /* 0x000fce0000000000 */
.L_x_259:
[----:B------:R-:W-:Y:S05]  /*19e0*/  BSYNC.RECONVERGENT B1 ;  /* 0x0000000000017941 */ /* 0x000fea0003800200 */
.L_x_257:
[----:B------:R-:W-:-:S08]  /*19f0*/  DFMA R6, -R14, R38, R6 ;  /* 0x000000260e06722b */ /* 0x000fd00000000106 */
[----:B------:R-:W-:-:S08]  /*1a00*/  DFMA R6, R14, R28, R6 ;  /* 0x0000001c0e06722b */ /* 0x000fd00000000006 */
[----:B------:R-:W-:-:S14]  /*1a10*/  DSETP.GEU.AND P0, PT, R42, R6, PT ;  /* 0x000000062a00722a */ /* 0x000fdc0003f0e000 */
.L_x_250:
[----:B------:R-:W-:Y:S05]  /*1a20*/  BSYNC.RECONVERGENT B0 ;  /* 0x0000000000007941 */ /* 0x000fea0003800200 */
.L_x_249:
[----:B------:R-:W2:Y:S01]  /*1a30*/  LDG.E.64 R10, desc[UR4][R20.64] ;  /* 0x00000004140a7981 */ /* 0x000ea2000c1e1b00 */
[----:B------:R-:W-:Y:S01]  /*1a40*/  IMAD.MOV.U32 R6, RZ, RZ, 0x1 ;  /* 0x00000001ff067424 */ /* 0x000fe200078e00ff */
[----:B------:R-:W-:Y:S01]  /*1a50*/  DMUL R38, R14, R38 ;  /* 0x000000260e267228 */ /* 0x000fe20000000000 */
[----:B------:R-:W-:Y:S09]  /*1a60*/  BSSY.RECONVERGENT B0, `(.L_x_260) ;  /* 0x0000014000007945 */ /* 0x000ff20003800200 */
[----:B------:R-:W-:Y:S01]  /*1a70*/  FSETP.GEU.AND P2, PT, |R39|, 6.5827683646048100446e-37, PT ;  /* 0x036000002700780b */ /* 0x000fe20003f4e200 */
[----:B--2---:R-:W0:Y:S02]  /*1a80*/  MUFU.RCP64H R7, R11 ;  /* 0x0000000b00077308 */ /* 0x004e240000001800 */
[----:B0-----:R-:W-:-:S08]  /*1a90*/  DFMA R22, -R10, R6, 1 ;  /* 0x3ff000000a16742b */ /* 0x001fd00000000106 */
[----:B------:R-:W-:-:S08]  /*1aa0*/  DFMA R22, R22, R22, R22 ;  /* 0x000000161616722b */ /* 0x000fd00000000016 */
[----:B------:R-:W-:-:S08]  /*1ab0*/  DFMA R22, R6, R22, R6 ;  /* 0x000000160616722b */ /* 0x000fd00000000006 */
[----:B------:R-:W-:-:S08]  /*1ac0*/  DFMA R6, -R10, R22, 1 ;  /* 0x3ff000000a06742b */ /* 0x000fd00000000116 */
[----:B------:R-:W-:-:S08]  /*1ad0*/  DFMA R6, R22, R6, R22 ;  /* 0x000000061606722b */ /* 0x000fd00000000016 */
[----:B------:R-:W-:-:S08]  /*1ae0*/  DMUL R22, R38, R6 ;  /* 0x0000000626167228 */ /* 0x000fd00000000000 */
[----:B------:R-:W-:-:S08]  /*1af0*/  DFMA R24, -R10, R22, R38 ;  /* 0x000000160a18722b */ /* 0x000fd00000000126 */
[----:B------:R-:W-:-:S10]  /*1b00*/  DFMA R6, R6, R24, R22 ;  /* 0x000000180606722b */ /* 0x000fd40000000016 */
[----:B------:R-:W-:-:S05]  /*1b10*/  FFMA R9, RZ, R11, R7 ;  /* 0x0000000bff097223 */ /* 0x000fca0000000007 */
[----:B------:R-:W-:-:S13]  /*1b20*/  FSETP.GT.AND P1, PT, |R9|, 1.469367938527859385e-39, PT ;  /* 0x001000000900780b */ /* 0x000fda0003f24200 */
[----:B------:R-:W-:Y:S05]  /*1b30*/  @P1 BRA P2, `(.L_x_261) ;  /* 0x0000000000181947 */ /* 0x000fea0001000000 */
[----:B------:R-:W-:Y:S01]  /*1b40*/  IMAD.MOV.U32 R24, RZ, RZ, R38 ;  /* 0x000000ffff187224 */ /* 0x000fe200078e0026 */
[----:B------:R-:W-:Y:S01]  /*1b50*/  MOV R22, R10 ;  /* 0x0000000a00167202 */ /* 0x000fe20000000f00 */
[----:B------:R-:W-:Y:S01]  /*1b60*/  IMAD.MOV.U32 R25, RZ, RZ, R39 ;  /* 0x000000ffff197224 */ /* 0x000fe200078e0027 */
[----:B------:R-:W-:Y:S01]  /*1b70*/  MOV R36, 0x1ba0 ;  /* 0x00001ba000247802 */ /* 0x000fe20000000f00 */
[----:B------:R-:W-:-:S07]  /*1b80*/  IMAD.MOV.U32 R23, RZ, RZ, R11 ;  /* 0x000000ffff177224 */ /* 0x000fce00078e000b */
[----:B------:R-:W-:Y:S05]  /*1b90*/  CALL.REL.NOINC `($__internal_1_$__cuda_sm20_div_rn_f64_full) ;  /* 0x0000000000d87944 */ /* 0x000fea0003c00000 */
.L_x_261:
[----:B------:R-:W-:Y:S05]  /*1ba0*/  BSYNC.RECONVERGENT B0 ;  /* 0x0000000000007941 */ /* 0x000fea0003800200 */
.L_x_260:
[----:B------:R-:W0:Y:S01]  /*1bb0*/  S2R R9, SR_CTAID.X ;  /* 0x0000000000097919 */ /* 0x000e220000002500 */
[----:B------:R-:W1:Y:S01]  /*1bc0*/  LDC.64 R22, c[0x0][0x3b8] ;  /* 0x0000ee00ff167b82 */ /* 0x000e620000000a00 */
[----:B------:R-:W0:Y:S01]  /*1bd0*/  LDCU UR6, c[0x0][0x360] ;  /* 0x00006c00ff0677ac */ /* 0x000e220008000800 */
[----:B------:R-:W-:Y:S01]  /*1be0*/  IMAD.MOV.U32 R11, RZ, RZ, R8 ;  /* 0x000000ffff0b7224 */ /* 0x000fe200078e0008 */
[----:B------:R-:W0:Y:S01]  /*1bf0*/  S2R R10, SR_TID.X ;  /* 0x00000000000a7919 */ /* 0x000e220000002100 */
[----:B------:R-:W-:Y:S01]  /*1c00*/  IMAD.MOV.U32 R17, RZ, RZ, R4 ;  /* 0x000000ffff117224 */ /* 0x000fe200078e0004 */
[----:B------:R-:W-:Y:S01]  /*1c10*/  MOV R18, R3 ;  /* 0x0000000300127202 */ /* 0x000fe20000000f00 */
[----:B0-----:R-:W-:Y:S02]  /*1c20*/  IMAD R9, R9, UR6, R10 ;  /* 0x0000000609097c24 */ /* 0x001fe4000f8e020a */
[----:B------:R-:W-:Y:S02]  /*1c30*/  IMAD.MOV.U32 R10, RZ, RZ, R5 ;  /* 0x000000ffff0a7224 */ /* 0x000fe400078e0005 */
[----:B-1----:R-:W-:-:S05]  /*1c40*/  IMAD.WIDE R22, R9, 0x8, R22 ;  /* 0x0000000809167825 */ /* 0x002fca00078e0216 */
[----:B------:R0:W-:Y:S01]  /*1c50*/  STG.E.64 desc[UR4][R22.64], R6 ;  /* 0x0000000616007986 */ /* 0x0001e2000c101b04 */
[----:B------:R-:W-:Y:S05]  /*1c60*/  @P0 BRA `(.L_x_240) ;  /* 0xffffffe800480947 */ /* 0x000fea000383ffff */
[----:B------:R-:W-:Y:S05]  /*1c70*/  EXIT ;  /* 0x000000000000794d */ /* 0x000fea0003800000 */
        .weak           $__internal_0_$__cuda_sm20_dblrcp_rn_slowpath_v3
        .type           $__internal_0_$__cuda_sm20_dblrcp_rn_slowpath_v3,@function
        .size           $__internal_0_$__cuda_sm20_dblrcp_rn_slowpath_v3,($__internal_1_$__cuda_sm20_div_rn_f64_full - $__internal_0_$__cuda_sm20_dblrcp_rn_slowpath_v3)
$__internal_0_$__cuda_sm20_dblrcp_rn_slowpath_v3:
[----:B------:R-:W-:-:S14]  /*1c80*/  DSETP.GTU.AND P0, PT, |R22|, +INF , PT ;  /* 0x7ff000001600742a */ /* 0x000fdc0003f0c200 */
[----:B------:R-:W-:Y:S05]  /*1c90*/  @P0 BRA `(.L_x_262) ;  /* 0x0000000000800947 */ /* 0x000fea0003800000 */
[----:B------:R-:W-:-:S05]  /*1ca0*/  LOP3.LUT R8, R23, 0x7fffffff, RZ, 0xc0, !PT ;  /* 0x7fffffff17087812 */ /* 0x000fca00078ec0ff */
[----:B------:R-:W-:-:S05]  /*1cb0*/  VIADD R5, R8, 0xffffffff ;  /* 0xffffffff08057836 */ /* 0x000fca0000000000 */
[----:B------:R-:W-:-:S13]  /*1cc0*/  ISETP.GE.U32.AND P0, PT, R5, 0x7fefffff, PT ;  /* 0x7fefffff0500780c */ /* 0x000fda0003f06070 */
[----:B------:R-:W-:Y:S01]  /*1cd0*/  @P0 LOP3.LUT R7, R23, 0x7ff00000, RZ, 0x3c, !PT ;  /* 0x7ff0000017070812 */ /* 0x000fe200078e3cff */
[----:B------:R-:W-:Y:S01]  /*1ce0*/  @P0 IMAD.MOV.U32 R6, RZ, RZ, RZ ;  /* 0x000000ffff060224 */ /* 0x000fe200078e00ff */
[----:B------:R-:W-:Y:S06]  /*1cf0*/  @P0 BRA `(.L_x_263) ;  /* 0x0000000000700947 */ /* 0x000fec0003800000 */
[----:B------:R-:W-:-:S13]  /*1d00*/  ISETP.GE.U32.AND P0, PT, R8, 0x1000001, PT ;  /* 0x010000010800780c */ /* 0x000fda0003f06070 */
[----:B------:R-:W-:Y:S05]  /*1d10*/  @!P0 BRA `(.L_x_264) ;  /* 0x0000000000388947 */ /* 0x000fea0003800000 */
[----:B------:R-:W-:Y:S01]  /*1d20*/  VIADD R7, R23, 0xc0200000 ;  /* 0xc020000017077836 */ /* 0x000fe20000000000 */
[----:B------:R-:W-:Y:S01]  /*1d30*/  MOV R8, R3 ;  /* 0x0000000300087202 */ /* 0x000fe20000000f00 */
[----:B------:R-:W-:Y:S02]  /*1d40*/  IMAD.MOV.U32 R6, RZ, RZ, R22 ;  /* 0x000000ffff067224 */ /* 0x000fe400078e0016 */
[----:B------:R-:W0:Y:S04]  /*1d50*/  MUFU.RCP64H R9, R7 ;  /* 0x0000000700097308 */ /* 0x000e280000001800 */
[----:B0-----:R-:W-:-:S08]  /*1d60*/  DFMA R12, -R6, R8, 1 ;  /* 0x3ff00000060c742b */ /* 0x001fd00000000108 */
[----:B------:R-:W-:-:S08]  /*1d70*/  DFMA R12, R12, R12, R12 ;  /* 0x0000000c0c0c722b */ /* 0x000fd0000000000c */
[----:B------:R-:W-:-:S08]  /*1d80*/  DFMA R12, R8, R12, R8 ;  /* 0x0000000c080c722b */ /* 0x000fd00000000008 */
[----:B------:R-:W-:-:S08]  /*1d90*/  DFMA R8, -R6, R12, 1 ;  /* 0x3ff000000608742b */ /* 0x000fd0000000010c */
[----:B------:R-:W-:-:S08]  /*1da0*/  DFMA R8, R12, R8, R12 ;  /* 0x000000080c08722b */ /* 0x000fd0000000000c */
[----:B------:R-:W-:-:S08]  /*1db0*/  DMUL R8, R8, 2.2250738585072013831e-308 ;  /* 0x0010000008087828 */ /* 0x000fd00000000000 */
[----:B------:R-:W-:-:S08]  /*1dc0*/  DFMA R12, -R22, R8, 1 ;  /* 0x3ff00000160c742b */ /* 0x000fd00000000108 */
[----:B------:R-:W-:-:S08]  /*1dd0*/  DFMA R12, R12, R12, R12 ;  /* 0x0000000c0c0c722b */ /* 0x000fd0000000000c */
[----:B------:R-:W-:Y:S01]  /*1de0*/  DFMA R6, R8, R12, R8 ;  /* 0x0000000c0806722b */ /* 0x000fe20000000008 */
[----:B------:R-:W-:Y:S10]  /*1df0*/  BRA `(.L_x_263) ;  /* 0x0000000000307947 */ /* 0x000ff40003800000 */
.L_x_264:
[----:B------:R-:W-:Y:S01]  /*1e00*/  DMUL R8, R22, 8.11296384146066816958e+31 ;  /* 0x4690000016087828 */ /* 0x000fe20000000000 */
[----:B------:R-:W-:-:S05]  /*1e10*/  IMAD.MOV.U32 R6, RZ, RZ, R3 ;  /* 0x000000ffff067224 */ /* 0x000fca00078e0003 */
[----:B------:R-:W0:Y:S02]  /*1e20*/  MUFU.RCP64H R7, R9 ;  /* 0x0000000900077308 */ /* 0x000e240000001800 */
[----:B0-----:R-:W-:-:S08]  /*1e30*/  DFMA R12, -R8, R6, 1 ;  /* 0x3ff00000080c742b */ /* 0x001fd00000000106 */
[----:B------:R-:W-:-:S08]  /*1e40*/  DFMA R12, R12, R12, R12 ;  /* 0x0000000c0c0c722b */ /* 0x000fd0000000000c */
[----:B------:R-:W-:-:S08]  /*1e50*/  DFMA R12, R6, R12, R6 ;  /* 0x0000000c060c722b */ /* 0x000fd00000000006 */
[----:B------:R-:W-:-:S08]  /*1e60*/  DFMA R6, -R8, R12, 1 ;  /* 0x3ff000000806742b */ /* 0x000fd0000000010c */
[----:B------:R-:W-:-:S08]  /*1e70*/  DFMA R6, R12, R6, R12 ;  /* 0x000000060c06722b */ /* 0x000fd0000000000c */
[----:B------:R-:W-:Y:S01]  /*1e80*/  DMUL R6, R6, 8.11296384146066816958e+31 ;  /* 0x4690000006067828 */ /* 0x000fe20000000000 */
[----:B------:R-:W-:Y:S10]  /*1e90*/  BRA `(.L_x_263) ;  /* 0x0000000000087947 */ /* 0x000ff40003800000 */
.L_x_262:
[----:B------:R-:W-:Y:S01]  /*1ea0*/  LOP3.LUT R7, R23, 0x80000, RZ, 0xfc, !PT ;  /* 0x0008000017077812 */ /* 0x000fe200078efcff */
[----:B------:R-:W-:-:S07]  /*1eb0*/  IMAD.MOV.U32 R6, RZ, RZ, R22 ;  /* 0x000000ffff067224 */ /* 0x000fce00078e0016 */
.L_x_263:
[----:B------:R-:W-:Y:S01]  /*1ec0*/  MOV R5, 0x0 ;  /* 0x0000000000057802 */ /* 0x000fe20000000f00 */
[----:B------:R-:W-:Y:S02]  /*1ed0*/  IMAD.MOV.U32 R12, RZ, RZ, R6 ;  /* 0x000000ffff0c7224 */ /* 0x000fe400078e0006 */
[----:B------:R-:W-:Y:S01]  /*1ee0*/  IMAD.MOV.U32 R13, RZ, RZ, R7 ;  /* 0x000000ffff0d7224 */ /* 0x000fe200078e0007 */
[----:B------:R-:W-:Y:S06]  /*1ef0*/  RET.REL.NODEC R4 `(_Z3gamPdddddS_dS_iP17curandStateXORWOW) ;  /* 0xffffffe004407950 */ /* 0x000fec0003c3ffff */
        .weak           $__internal_1_$__cuda_sm20_div_rn_f64_full
        .type           $__internal_1_$__cuda_sm20_div_rn_f64_full,@function
        .size           $__internal_1_$__cuda_sm20_div_rn_f64_full,($__internal_2_$__cuda_sm20_dsqrt_rn_f64_mediumpath_v1 - $__internal_1_$__cuda_sm20_div_rn_f64_full)
$__internal_1_$__cuda_sm20_div_rn_f64_full:
[C---:B------:R-:W-:Y:S01]  /*1f00*/  FSETP.GEU.AND P1, PT, |R23|.reuse, 1.469367938527859385e-39, PT ;  /* 0x001000001700780b */ /* 0x040fe20003f2e200 */
[----:B------:R-:W-:Y:S01]  /*1f10*/  IMAD.MOV.U32 R28, RZ, RZ, 0x1 ;  /* 0x00000001ff1c7424 */ /* 0x000fe200078e00ff */
[----:B------:R-:W-:Y:S01]  /*1f20*/  LOP3.LUT R6, R23, 0x800fffff, RZ, 0xc0, !PT ;  /* 0x800fffff17067812 */ /* 0x000fe200078ec0ff */
[----:B------:R-:W-:Y:S01]  /*1f30*/  IMAD.MOV.U32 R34, RZ, RZ, 0x1ca00000 ;  /* 0x1ca00000ff227424 */ /* 0x000fe200078e00ff */
[C---:B------:R-:W-:Y:S01]  /*1f40*/  FSETP.GEU.AND P3, PT, |R25|.reuse, 1.469367938527859385e-39, PT ;  /* 0x001000001900780b */ /* 0x040fe20003f6e200 */
[----:B------:R-:W-:Y:S01]  /*1f50*/  BSSY.RECONVERGENT B1, `(.L_x_265) ;  /* 0x0000052000017945 */ /* 0x000fe20003800200 */
[----:B------:R-:W-:Y:S01]  /*1f60*/  LOP3.LUT R7, R6, 0x3ff00000, RZ, 0xfc, !PT ;  /* 0x3ff0000006077812 */ /* 0x000fe200078efcff */
[----:B------:R-:W-:Y:S01]  /*1f70*/  IMAD.MOV.U32 R6, RZ, RZ, R22 ;  /* 0x000000ffff067224 */ /* 0x000fe200078e0016 */
[----:B------:R-:W-:Y:S02]  /*1f80*/  LOP3.LUT R35, R25, 0x7ff00000, RZ, 0xc0, !PT ;  /* 0x7ff0000019237812 */ /* 0x000fe400078ec0ff */
[----:B------:R-:W-:-:S03]  /*1f90*/  LOP3.LUT R38, R23, 0x7ff00000, RZ, 0xc0, !PT ;  /* 0x7ff0000017267812 */ /* 0x000fc600078ec0ff */
[----:B------:R-:W-:Y:S01]  /*1fa0*/  @!P1 DMUL R6, R22, 8.98846567431157953865e+307 ;  /* 0x7fe0000016069828 */ /* 0x000fe20000000000 */
[----:B------:R-:W-:Y:S01]  /*1fb0*/  ISETP.GE.U32.AND P2, PT, R35, R38, PT ;  /* 0x000000262300720c */ /* 0x000fe20003f46070 */
[----:B------:R-:W-:Y:S02]  /*1fc0*/  IMAD.MOV.U32 R37, RZ, RZ, R35 ;  /* 0x000000ffff257224 */ /* 0x000fe400078e0023 */
[----:B------:R-:W-:Y:S02]  /*1fd0*/  @!P3 LOP3.LUT R30, R23, 0x7ff00000, RZ, 0xc0, !PT ;  /* 0x7ff00000171eb812 */ /* 0x000fe400078ec0ff */
[----:B------:R-:W0:Y:S02]  /*1fe0*/  MUFU.RCP64H R29, R7 ;  /* 0x00000007001d7308 */ /* 0x000e240000001800 */
[----:B------:R-:W-:Y:S02]  /*1ff0*/  @!P3 ISETP.GE.U32.AND P4, PT, R35, R30, PT ;  /* 0x0000001e2300b20c */ /* 0x000fe40003f86070 */
[----:B------:R-:W-:-:S02]  /*2000*/  @!P1 LOP3.LUT R38, R7, 0x7ff00000, RZ, 0xc0, !PT ;  /* 0x7ff0000007269812 */ /* 0x000fc400078ec0ff */
[----:B------:R-:W-:-:S03]  /*2010*/  @!P3 SEL R31, R34, 0x63400000, !P4 ;  /* 0x63400000221fb807 */ /* 0x000fc60006000000 */
[----:B------:R-:W-:Y:S01]  /*2020*/  VIADD R40, R38, 0xffffffff ;  /* 0xffffffff26287836 */ /* 0x000fe20000000000 */
[----:B------:R-:W-:-:S04]  /*2030*/  @!P3 LOP3.LUT R32, R31, 0x80000000, R25, 0xf8, !PT ;  /* 0x800000001f20b812 */ /* 0x000fc800078ef819 */
[----:B------:R-:W-:Y:S02]  /*2040*/  @!P3 LOP3.LUT R33, R32, 0x100000, RZ, 0xfc, !PT ;  /* 0x001000002021b812 */ /* 0x000fe400078efcff */
[----:B------:R-:W-:Y:S01]  /*2050*/  @!P3 MOV R32, RZ ;  /* 0x000000ff0020b202 */ /* 0x000fe20000000f00 */
[----:B0-----:R-:W-:-:S08]  /*2060*/  DFMA R26, R28, -R6, 1 ;  /* 0x3ff000001c1a742b */ /* 0x001fd00000000806 */
[----:B------:R-:W-:-:S08]  /*2070*/  DFMA R26, R26, R26, R26 ;  /* 0x0000001a1a1a722b */ /* 0x000fd0000000001a */
[----:B------:R-:W-:Y:S01]  /*2080*/  DFMA R28, R28, R26, R28 ;  /* 0x0000001a1c1c722b */ /* 0x000fe2000000001c */
[----:B------:R-:W-:Y:S01]  /*2090*/  SEL R27, R34, 0x63400000, !P2 ;  /* 0x63400000221b7807 */ /* 0x000fe20005000000 */
[----:B------:R-:W-:-:S03]  /*20a0*/  IMAD.MOV.U32 R26, RZ, RZ, R24 ;  /* 0x000000ffff1a7224 */ /* 0x000fc600078e0018 */
[----:B------:R-:W-:-:S03]  /*20b0*/  LOP3.LUT R27, R27, 0x800fffff, R25, 0xf8, !PT ;  /* 0x800fffff1b1b7812 */ /* 0x000fc600078ef819 */
[----:B------:R-:W-:-:S03]  /*20c0*/  DFMA R30, R28, -R6, 1 ;  /* 0x3ff000001c1e742b */ /* 0x000fc60000000806 */
[----:B------:R-:W-:-:S05]  /*20d0*/  @!P3 DFMA R26, R26, 2, -R32 ;  /* 0x400000001a1ab82b */ /* 0x000fca0000000820 */
[----:B------:R-:W-:-:S05]  /*20e0*/  DFMA R30, R28, R30, R28 ;  /* 0x0000001e1c1e722b */ /* 0x000fca000000001c */
[----:B------:R-:W-:-:S03]  /*20f0*/  @!P3 LOP3.LUT R37, R27, 0x7ff00000, RZ, 0xc0, !PT ;  /* 0x7ff000001b25b812 */ /* 0x000fc600078ec0ff */
[----:B------:R-:W-:Y:S02]  /*2100*/  DMUL R28, R30, R26 ;  /* 0x0000001a1e1c7228 */ /* 0x000fe40000000000 */
[----:B------:R-:W-:-:S05]  /*2110*/  VIADD R39, R37, 0xffffffff ;  /* 0xffffffff25277836 */ /* 0x000fca0000000000 */
[----:B------:R-:W-:Y:S01]  /*2120*/  ISETP.GT.U32.AND P1, PT, R39, 0x7feffffe, PT ;  /* 0x7feffffe2700780c */ /* 0x000fe20003f24070 */
[----:B------:R-:W-:-:S03]  /*2130*/  DFMA R32, R28, -R6, R26 ;  /* 0x800000061c20722b */ /* 0x000fc6000000001a */
[----:B------:R-:W-:-:S05]  /*2140*/  ISETP.GT.U32.OR P1, PT, R40, 0x7feffffe, P1 ;  /* 0x7feffffe2800780c */ /* 0x000fca0000f24470 */
[----:B------:R-:W-:-:S08]  /*2150*/  DFMA R32, R30, R32, R28 ;  /* 0x000000201e20722b */ /* 0x000fd0000000001c */
[----:B------:R-:W-:Y:S05]  /*2160*/  @P1 BRA `(.L_x_266) ;  /* 0x00000000006c1947 */ /* 0x000fea0003800000 */
[----:B------:R-:W-:-:S04]  /*2170*/  LOP3.LUT R28, R23, 0x7ff00000, RZ, 0xc0, !PT ;  /* 0x7ff00000171c7812 */ /* 0x000fc800078ec0ff */
[CC--:B------:R-:W-:Y:S02]  /*2180*/  VIADDMNMX R24, R35.reuse, -R28.reuse, 0xb9600000, !PT ;  /* 0xb960000023187446 */ /* 0x0c0fe4000780091c */
[----:B------:R-:W-:Y:S02]  /*2190*/  ISETP.GE.U32.AND P1, PT, R35, R28, PT ;  /* 0x0000001c2300720c */ /* 0x000fe40003f26070 */
[----:B------:R-:W-:Y:S02]  /*21a0*/  VIMNMX R24, PT, PT, R24, 0x46a00000, PT ;  /* 0x46a0000018187848 */ /* 0x000fe40003fe0100 */
[----:B------:R-:W-:-:S05]  /*21b0*/  SEL R25, R34, 0x63400000, !P1 ;  /* 0x6340000022197807 */ /* 0x000fca0004800000 */
[----:B------:R-:W-:Y:S02]  /*21c0*/  IMAD.IADD R30, R24, 0x1, -R25 ;  /* 0x00000001181e7824 */ /* 0x000fe400078e0a19 */
[----:B------:R-:W-:-:S03]  /*21d0*/  IMAD.MOV.U32 R24, RZ, RZ, RZ ;  /* 0x000000ffff187224 */ /* 0x000fc600078e00ff */
[----:B------:R-:W-:-:S06]  /*21e0*/  IADD3 R25, PT, PT, R30, 0x7fe00000, RZ ;  /* 0x7fe000001e197810 */ /* 0x000fcc0007ffe0ff */
[----:B------:R-:W-:-:S10]  /*21f0*/  DMUL R28, R32, R24 ;  /* 0x00000018201c7228 */ /* 0x000fd40000000000 */
[----:B------:R-:W-:-:S13]  /*2200*/  FSETP.GTU.AND P1, PT, |R29|, 1.469367938527859385e-39, PT ;  /* 0x001000001d00780b */ /* 0x000fda0003f2c200 */
[----:B------:R-:W-:Y:S05]  /*2210*/  @P1 BRA `(.L_x_267) ;  /* 0x0000000000941947 */ /* 0x000fea0003800000 */
[----:B------:R-:W-:Y:S01]  /*2220*/  DFMA R6, R32, -R6, R26 ;  /* 0x800000062006722b */ /* 0x000fe2000000001a */
[----:B------:R-:W-:-:S09]  /*2230*/  IMAD.MOV.U32 R24, RZ, RZ, RZ ;  /* 0x000000ffff187224 */ /* 0x000fd200078e00ff */
[C---:B------:R-:W-:Y:S02]  /*2240*/  FSETP.NEU.AND P1, PT, R7.reuse, RZ, PT ;  /* 0x000000ff0700720b */ /* 0x040fe40003f2d000 */
[----:B------:R-:W-:-:S04]  /*2250*/  LOP3.LUT R23, R7, 0x80000000, R23, 0x48, !PT ;  /* 0x8000000007177812 */ /* 0x000fc800078e4817 */
[----:B------:R-:W-:-:S07]  /*2260*/  LOP3.LUT R25, R23, R25, RZ, 0xfc, !PT ;  /* 0x0000001917197212 */ /* 0x000fce00078efcff */
[----:B------:R-:W-:Y:S05]  /*2270*/  @!P1 BRA `(.L_x_267) ;  /* 0x00000000007c9947 */ /* 0x000fea0003800000 */
[----:B------:R-:W-:Y:S01]  /*2280*/  IMAD.MOV R7, RZ, RZ, -R30 ;  /* 0x000000ffff077224 */ /* 0x000fe200078e0a1e */
[----:B------:R-:W-:Y:S01]  /*2290*/  DMUL.RP R24, R32, R24 ;  /* 0x0000001820187228 */ /* 0x000fe20000008000 */
[----:B------:R-:W-:-:S06]  /*22a0*/  IMAD.MOV.U32 R6, RZ, RZ, RZ ;  /* 0x000000ffff067224 */ /* 0x000fcc00078e00ff */
[----:B------:R-:W-:-:S03]  /*22b0*/  DFMA R6, R28, -R6, R32 ;  /* 0x800000061c06722b */ /* 0x000fc60000000020 */
[----:B------:R-:W-:-:S03]  /*22c0*/  LOP3.LUT R23, R25, R23, RZ, 0x3c, !PT ;  /* 0x0000001719177212 */ /* 0x000fc600078e3cff */
[----:B------:R-:W-:-:S04]  /*22d0*/  IADD3 R6, PT, PT, -R30, -0x43300000, RZ ;  /* 0xbcd000001e067810 */ /* 0x000fc80007ffe1ff */
[----:B------:R-:W-:-:S04]  /*22e0*/  FSETP.NEU.AND P1, PT, |R7|, R6, PT ;  /* 0x000000060700720b */ /* 0x000fc80003f2d200 */
[----:B------:R-:W-:Y:S02]  /*22f0*/  FSEL R28, R24, R28, !P1 ;  /* 0x0000001c181c7208 */ /* 0x000fe40004800000 */
[----:B------:R-:W-:Y:S01]  /*2300*/  FSEL R29, R23, R29, !P1 ;  /* 0x0000001d171d7208 */ /* 0x000fe20004800000 */
[----:B------:R-:W-:Y:S06]  /*2310*/  BRA `(.L_x_267) ;  /* 0x0000000000547947 */ /* 0x000fec0003800000 */
.L_x_266:
[----:B------:R-:W-:-:S14]  /*2320*/  DSETP.NAN.AND P1, PT, R24, R24, PT ;  /* 0x000000181800722a */ /* 0x000fdc0003f28000 */
[----:B------:R-:W-:Y:S05]  /*2330*/  @P1 BRA `(.L_x_268) ;  /* 0x0000000000441947 */ /* 0x000fea0003800000 */
[----:B------:R-:W-:-:S14]  /*2340*/  DSETP.NAN.AND P1, PT, R22, R22, PT ;  /* 0x000000161600722a */ /* 0x000fdc0003f28000 */
[----:B------:R-:W-:Y:S05]  /*2350*/  @P1 BRA `(.L_x_269) ;  /* 0x0000000000301947 */ /* 0x000fea0003800000 */
[----:B------:R-:W-:Y:S01]  /*2360*/  ISETP.NE.AND P1, PT, R37, R38, PT ;  /* 0x000000262500720c */ /* 0x000fe20003f25270 */
[----:B------:R-:W-:Y:S01]  /*2370*/  IMAD.MOV.U32 R29, RZ, RZ, -0x80000 ;  /* 0xfff80000ff1d7424 */ /* 0x000fe200078e00ff */
[----:B------:R-:W-:-:S11]  /*2380*/  MOV R28, 0x0 ;  /* 0x00000000001c7802 */ /* 0x000fd60000000f00 */
[----:B------:R-:W-:Y:S05]  /*2390*/  @!P1 BRA `(.L_x_267) ;  /* 0x0000000000349947 */ /* 0x000fea0003800000 */
[----:B------:R-:W-:Y:S02]  /*23a0*/  ISETP.NE.AND P1, PT, R37, 0x7ff00000, PT ;  /* 0x7ff000002500780c */ /* 0x000fe40003f25270 */
[----:B------:R-:W-:Y:S02]  /*23b0*/  LOP3.LUT R29, R25, 0x80000000, R23, 0x48, !PT ;  /* 0x80000000191d7812 */ /* 0x000fe400078e4817 */
[----:B------:R-:W-:-:S13]  /*23c0*/  ISETP.EQ.OR P1, PT, R38, RZ, !P1 ;  /* 0x000000ff2600720c */ /* 0x000fda0004f22670 */
[----:B------:R-:W-:Y:S01]  /*23d0*/  @P1 LOP3.LUT R6, R29, 0x7ff00000, RZ, 0xfc, !PT ;  /* 0x7ff000001d061812 */ /* 0x000fe200078efcff */
[----:B------:R-:W-:Y:S02]  /*23e0*/  @!P1 IMAD.MOV.U32 R28, RZ, RZ, RZ ;  /* 0x000000ffff1c9224 */ /* 0x000fe400078e00ff */
[----:B------:R-:W-:Y:S02]  /*23f0*/  @P1 IMAD.MOV.U32 R28, RZ, RZ, RZ ;  /* 0x000000ffff1c1224 */ /* 0x000fe400078e00ff */
[----:B------:R-:W-:Y:S01]  /*2400*/  @P1 IMAD.MOV.U32 R29, RZ, RZ, R6 ;  /* 0x000000ffff1d1224 */ /* 0x000fe200078e0006 */
[----:B------:R-:W-:Y:S06]  /*2410*/  BRA `(.L_x_267) ;  /* 0x0000000000147947 */ /* 0x000fec0003800000 */
.L_x_269:
[----:B------:R-:W-:Y:S02]  /*2420*/  LOP3.LUT R29, R23, 0x80000, RZ, 0xfc, !PT ;  /* 0x00080000171d7812 */ /* 0x000fe400078efcff */
[----:B------:R-:W-:Y:S01]  /*2430*/  MOV R28, R22 ;  /* 0x00000016001c7202 */ /* 0x000fe20000000f00 */
[----:B------:R-:W-:Y:S06]  /*2440*/  BRA `(.L_x_267) ;  /* 0x0000000000087947 */ /* 0x000fec0003800000 */
.L_x_268:
[----:B------:R-:W-:Y:S01]  /*2450*/  LOP3.LUT R29, R25, 0x80000, RZ, 0xfc, !PT ;  /* 0x00080000191d7812 */ /* 0x000fe200078efcff */
[----:B------:R-:W-:-:S07]  /*2460*/  IMAD.MOV.U32 R28, RZ, RZ, R24 ;  /* 0x000000ffff1c7224 */ /* 0x000fce00078e0018 */
.L_x_267:
[----:B------:R-:W-:Y:S05]  /*2470*/  BSYNC.RECONVERGENT B1 ;  /* 0x0000000000017941 */ /* 0x000fea0003800200 */
.L_x_265:
[----:B------:R-:W-:Y:S02]  /*2480*/  IMAD.MOV.U32 R37, RZ, RZ, 0x0 ;  /* 0x00000000ff257424 */ /* 0x000fe400078e00ff */
[----:B------:R-:W-:Y:S02]  /*2490*/  IMAD.MOV.U32 R6, RZ, RZ, R28 ;  /* 0x000000ffff067224 */ /* 0x000fe400078e001c */
[----:B------:R-:W-:Y:S01]  /*24a0*/  IMAD.MOV.U32 R7, RZ, RZ, R29 ;  /* 0x000000ffff077224 */ /* 0x000fe200078e001d */
[----:B------:R-:W-:Y:S06]  /*24b0*/  RET.REL.NODEC R36 `(_Z3gamPdddddS_dS_iP17curandStateXORWOW) ;  /* 0xffffffd824d07950 */ /* 0x000fec0003c3ffff */
        .weak           $__internal_2_$__cuda_sm20_dsqrt_rn_f64_mediumpath_v1
        .type           $__internal_2_$__cuda_sm20_dsqrt_rn_f64_mediumpath_v1,@function
        .size           $__internal_2_$__cuda_sm20_dsqrt_rn_f64_mediumpath_v1,($__internal_3_$__cuda_sm20_sqrt_rn_f32_slowpath - $__internal_2_$__cuda_sm20_dsqrt_rn_f64_mediumpath_v1)
$__internal_2_$__cuda_sm20_dsqrt_rn_f64_mediumpath_v1:
[----:B------:R-:W-:Y:S02]  /*24c0*/  ISETP.GE.U32.AND P0, PT, R6, -0x3400000, PT ;  /* 0xfcc000000600780c */ /* 0x000fe40003f06070 */
[----:B------:R-:W-:-:S11]  /*24d0*/  MOV R23, R31 ;  /* 0x0000001f00177202 */ /* 0x000fd60000000f00 */
[----:B------:R-:W-:Y:S05]  /*24e0*/  @!P0 BRA `(.L_x_270) ;  /* 0x0000000000208947 */ /* 0x000fea0003800000 */
[----:B------:R-:W-:-:S10]  /*24f0*/  DFMA.RM R22, R26, R22, R24 ;  /* 0x000000161a16722b */ /* 0x000fd40000004018 */
[----:B------:R-:W-:-:S05]  /*2500*/  IADD3 R6, P0, PT, R22, 0x1, RZ ;  /* 0x0000000116067810 */ /* 0x000fca0007f1e0ff */
[----:B------:R-:W-:-:S06]  /*2510*/  IMAD.X R7, RZ, RZ, R23, P0 ;  /* 0x000000ffff077224 */ /* 0x000fcc00000e0617 */
[----:B------:R-:W-:-:S08]  /*2520*/  DFMA.RP R12, -R22, R6, R12 ;  /* 0x00000006160c722b */ /* 0x000fd0000000810c */
[----:B------:R-:W-:-:S06]  /*2530*/  DSETP.GT.AND P0, PT, R12, RZ, PT ;  /* 0x000000ff0c00722a */ /* 0x000fcc0003f04000 */
[----:B------:R-:W-:Y:S02]  /*2540*/  FSEL R6, R6, R22, P0 ;  /* 0x0000001606067208 */ /* 0x000fe40000000000 */
[----:B------:R-:W-:Y:S01]  /*2550*/  FSEL R7, R7, R23, P0 ;  /* 0x0000001707077208 */ /* 0x000fe20000000000 */
[----:B------:R-:W-:Y:S06]  /*2560*/  BRA `(.L_x_271) ;  /* 0x0000000000647947 */ /* 0x000fec0003800000 */
.L_x_270:
[----:B------:R-:W-:-:S14]  /*2570*/  DSETP.NE.AND P0, PT, R12, RZ, PT ;  /* 0x000000ff0c00722a */ /* 0x000fdc0003f05000 */
[----:B------:R-:W-:Y:S05]  /*2580*/  @!P0 BRA `(.L_x_272) ;  /* 0x0000000000588947 */ /* 0x000fea0003800000 */
[----:B------:R-:W-:-:S13]  /*2590*/  ISETP.GE.AND P0, PT, R13, RZ, PT ;  /* 0x000000ff0d00720c */ /* 0x000fda0003f06270 */
[----:B------:R-:W-:Y:S02]  /*25a0*/  @!P0 IMAD.MOV.U32 R6, RZ, RZ, 0x0 ;  /* 0x00000000ff068424 */ /* 0x000fe400078e00ff */
[----:B------:R-:W-:Y:S01]  /*25b0*/  @!P0 IMAD.MOV.U32 R7, RZ, RZ, -0x80000 ;  /* 0xfff80000ff078424 */ /* 0x000fe200078e00ff */
[----:B------:R-:W-:Y:S06]  /*25c0*/  @!P0 BRA `(.L_x_271) ;  /* 0x00000000004c8947 */ /* 0x000fec0003800000 */
[----:B------:R-:W-:-:S13]  /*25d0*/  ISETP.GT.AND P0, PT, R13, 0x7fefffff, PT ;  /* 0x7fefffff0d00780c */ /* 0x000fda0003f04270 */
[----:B------:R-:W-:Y:S05]  /*25e0*/  @P0 BRA `(.L_x_272) ;  /* 0x0000000000400947 */ /* 0x000fea0003800000 */
[----:B------:R-:W-:Y:S01]  /*25f0*/  DMUL R12, R12, 8.11296384146066816958e+31 ;  /* 0x469000000c0c7828 */ /* 0x000fe20000000000 */
[----:B------:R-:W-:Y:S01]  /*2600*/  IMAD.MOV.U32 R6, RZ, RZ, RZ ;  /* 0x000000ffff067224 */ /* 0x000fe200078e00ff */
[----:B------:R-:W-:Y:S01]  /*2610*/  MOV R22, 0x0 ;  /* 0x0000000000167802 */ /* 0x000fe20000000f00 */
[----:B------:R-:W-:-:S03]  /*2620*/  IMAD.MOV.U32 R23, RZ, RZ, 0x3fd80000 ;  /* 0x3fd80000ff177424 */ /* 0x000fc600078e00ff */
[----:B------:R-:W0:Y:S02]  /*2630*/  MUFU.RSQ64H R7, R13 ;  /* 0x0000000d00077308 */ /* 0x000e240000001c00 */
[----:B0-----:R-:W-:-:S08]  /*2640*/  DMUL R8, R6, R6 ;  /* 0x0000000606087228 */ /* 0x001fd00000000000 */
[----:B------:R-:W-:-:S08]  /*2650*/  DFMA R8, R12, -R8, 1 ;  /* 0x3ff000000c08742b */ /* 0x000fd00000000808 */
[----:B------:R-:W-:Y:S02]  /*2660*/  DFMA R22, R8, R22, 0.5 ;  /* 0x3fe000000816742b */ /* 0x000fe40000000016 */
[----:B------:R-:W-:-:S08]  /*2670*/  DMUL R8, R6, R8 ;  /* 0x0000000806087228 */ /* 0x000fd00000000000 */
[----:B------:R-:W-:-:S08]  /*2680*/  DFMA R8, R22, R8, R6 ;  /* 0x000000081608722b */ /* 0x000fd00000000006 */
[----:B------:R-:W-:Y:S02]  /*2690*/  DMUL R6, R12, R8 ;  /* 0x000000080c067228 */ /* 0x000fe40000000000 */
[----:B------:R-:W-:-:S06]  /*26a0*/  VIADD R9, R9, 0xfff00000 ;  /* 0xfff0000009097836 */ /* 0x000fcc0000000000 */
[----:B------:R-:W-:-:S08]  /*26b0*/  DFMA R22, R6, -R6, R12 ;  /* 0x800000060616722b */ /* 0x000fd0000000000c */
[----:B------:R-:W-:-:S10]  /*26c0*/  DFMA R6, R8, R22, R6 ;  /* 0x000000160806722b */ /* 0x000fd40000000006 */
[----:B------:R-:W-:Y:S01]  /*26d0*/  VIADD R7, R7, 0xfcb00000 ;  /* 0xfcb0000007077836 */ /* 0x000fe20000000000 */
[----:B------:R-:W-:Y:S06]  /*26e0*/  BRA `(.L_x_271) ;  /* 0x0000000000047947 */ /* 0x000fec0003800000 */
.L_x_272:
[----:B------:R-:W-:-:S11]  /*26f0*/  DADD R6, R12, R12 ;  /* 0x000000000c067229 */ /* 0x000fd6000000000c */
.L_x_271:
[----:B------:R-:W-:Y:S01]  /*2700*/  IMAD.MOV.U32 R5, RZ, RZ, 0x0 ;  /* 0x00000000ff057424 */ /* 0x000fe200078e00ff */
[----:B------:R-:W-:Y:S01]  /*2710*/  MOV R29, R7 ;  /* 0x00000007001d7202 */ /* 0x000fe20000000f00 */
[----:B------:R-:W-:Y:S02]  /*2720*/  IMAD.MOV.U32 R28, RZ, RZ, R6 ;  /* 0x000000ffff1c7224 */ /* 0x000fe400078e0006 */
[----:B------:R-:W-:Y:S05]  /*2730*/  RET.REL.NODEC R4 `(_Z3gamPdddddS_dS_iP17curandStateXORWOW) ;  /* 0xffffffd804307950 */ /* 0x000fea0003c3ffff */
        .weak           $__internal_3_$__cuda_sm20_sqrt_rn_f32_slowpath
        .type           $__internal_3_$__cuda_sm20_sqrt_rn_f32_slowpath,@function
        .size           $__internal_3_$__cuda_sm20_sqrt_rn_f32_slowpath,($_Z3gamPdddddS_dS_iP17curandStateXORWOW$__internal_accurate_pow - $__internal_3_$__cuda_sm20_sqrt_rn_f32_slowpath)
$__internal_3_$__cuda_sm20_sqrt_rn_f32_slowpath:
[----:B------:R-:W-:-:S13]  /*2740*/  LOP3.LUT P0, RZ, R17, 0x7fffffff, RZ, 0xc0, !PT ;  /* 0x7fffffff11ff7812 */ /* 0x000fda000780c0ff */
[----:B------:R-:W-:Y:S01]  /*2750*/  @!P0 IMAD.MOV.U32 R2, RZ, RZ, R17 ;  /* 0x000000ffff028224 */ /* 0x000fe200078e0011 */
[----:B------:R-:W-:Y:S06]  /*2760*/  @!P0 BRA `(.L_x_273) ;  /* 0x0000000000448947 */ /* 0x000fec0003800000 */
[----:B------:R-:W-:Y:S01]  /*2770*/  FSETP.GEU.FTZ.AND P0, PT, R17, RZ, PT ;  /* 0x000000ff1100720b */ /* 0x000fe20003f1e000 */
[----:B------:R-:W-:-:S12]  /*2780*/  IMAD.MOV.U32 R0, RZ, RZ, R17 ;  /* 0x000000ffff007224 */ /* 0x000fd800078e0011 */
[----:B------:R-:W-:Y:S01]  /*2790*/  @!P0 IMAD.MOV.U32 R2, RZ, RZ, 0x7fffffff ;  /* 0x7fffffffff028424 */ /* 0x000fe200078e00ff */
[----:B------:R-:W-:Y:S06]  /*27a0*/  @!P0 BRA `(.L_x_273) ;  /* 0x0000000000348947 */ /* 0x000fec0003800000 */
[----:B------:R-:W-:-:S13]  /*27b0*/  FSETP.GTU.FTZ.AND P0, PT, |R0|, +INF , PT ;  /* 0x7f8000000000780b */ /* 0x000fda0003f1c200 */
[----:B------:R-:W-:Y:S01]  /*27c0*/  @P0 FADD.FTZ R2, R0, 1 ;  /* 0x3f80000000020421 */ /* 0x000fe20000010000 */
[----:B------:R-:W-:Y:S06]  /*27d0*/  @P0 BRA `(.L_x_273) ;  /* 0x0000000000280947 */ /* 0x000fec0003800000 */
[----:B------:R-:W-:-:S13]  /*27e0*/  FSETP.NEU.FTZ.AND P0, PT, |R0|, +INF , PT ;  /* 0x7f8000000000780b */ /* 0x000fda0003f1d200 */
[----:B------:R-:W-:-:S04]  /*27f0*/  @P0 FFMA R4, R0, 1.84467440737095516160e+19, RZ ;  /* 0x5f80000000040823 */ /* 0x000fc800000000ff */
[----:B------:R-:W0:Y:S02]  /*2800*/  @P0 MUFU.RSQ R9, R4 ;  /* 0x0000000400090308 */ /* 0x000e240000001400 */
[----:B0-----:R-:W-:Y:S01]  /*2810*/  @P0 FMUL.FTZ R17, R4, R9 ;  /* 0x0000000904110220 */ /* 0x001fe20000410000 */
[----:B------:R-:W-:-:S03]  /*2820*/  @P0 FMUL.FTZ R9, R9, 0.5 ;  /* 0x3f00000009090820 */ /* 0x000fc60000410000 */
[----:B------:R-:W-:-:S04]  /*2830*/  @P0 FADD.FTZ R2, -R17, -RZ ;  /* 0x800000ff11020221 */ /* 0x000fc80000010100 */
[----:B------:R-:W-:Y:S01]  /*2840*/  @P0 FFMA R6, R17, R2, R4 ;  /* 0x0000000211060223 */ /* 0x000fe20000000004 */
[----:B------:R-:W-:-:S03]  /*2850*/  @!P0 MOV R2, R0 ;  /* 0x0000000000028202 */ /* 0x000fc60000000f00 */
[----:B------:R-:W-:-:S04]  /*2860*/  @P0 FFMA R6, R6, R9, R17 ;  /* 0x0000000906060223 */ /* 0x000fc80000000011 */
[----:B------:R-:W-:-:S07]  /*2870*/  @P0 FMUL.FTZ R2, R6, 2.3283064365386962891e-10 ;  /* 0x2f80000006020820 */ /* 0x000fce0000410000 */
.L_x_273:
[----:B------:R-:W-:-:S04]  /*2880*/  IMAD.MOV.U32 R17, RZ, RZ, 0x0 ;  /* 0x00000000ff117424 */ /* 0x000fc800078e00ff */
[----:B------:R-:W-:Y:S05]  /*2890*/  RET.REL.NODEC R16 `(_Z3gamPdddddS_dS_iP17curandStateXORWOW) ;  /* 0xffffffd410d87950 */ /* 0x000fea0003c3ffff */
        .type           $_Z3gamPdddddS_dS_iP17curandStateXORWOW$__internal_accurate_pow,@function
        .size           $_Z3gamPdddddS_dS_iP17curandStateXORWOW$__internal_accurate_pow,(.L_x_295 - $_Z3gamPdddddS_dS_iP17curandStateXORWOW$__internal_accurate_pow)
$_Z3gamPdddddS_dS_iP17curandStateXORWOW$__internal_accurate_pow:
[----:B------:R-:W-:Y:S01]  /*28a0*/  ISETP.GT.U32.AND P0, PT, R41, 0xfffff, PT ;  /* 0x000fffff2900780c */ /* 0x000fe20003f04070 */
[----:B------:R-:W-:Y:S01]  /*28b0*/  IMAD.MOV.U32 R22, RZ, RZ, R26 ;  /* 0x000000ffff167224 */ /* 0x000fe200078e001a */
[----:B------:R-:W-:Y:S01]  /*28c0*/  MOV R28, 0x41ad3b5a ;  /* 0x41ad3b5a001c7802 */ /* 0x000fe20000000f00 */
[--C-:B------:R-:W-:Y:S01]  /*28d0*/  IMAD.MOV.U32 R23, RZ, RZ, R41.reuse ;  /* 0x000000ffff177224 */ /* 0x100fe200078e0029 */
[----:B------:R-:W-:Y:S01]  /*28e0*/  UMOV UR6, 0x7d2cafe2 ;  /* 0x7d2cafe200067882 */ /* 0x000fe20000000000 */
[--C-:B------:R-:W-:Y:S01]  /*28f0*/  IMAD.MOV.U32 R17, RZ, RZ, R41.reuse ;  /* 0x000000ffff117224 */ /* 0x100fe200078e0029 */
[----:B------:R-:W-:Y:S01]  /*2900*/  UMOV UR7, 0x3eb0f5ff ;  /* 0x3eb0f5ff00077882 */ /* 0x000fe20000000000 */
[----:B------:R-:W-:Y:S01]  /*2910*/  IMAD.MOV.U32 R24, RZ, RZ, RZ ;  /* 0x000000ffff187224 */ /* 0x000fe200078e00ff */
[----:B------:R-:W-:Y:S01]  /*2920*/  SHF.R.U32.HI R41, RZ, 0x14, R41 ;  /* 0x00000014ff297819 */ /* 0x000fe20000011629 */
[----:B------:R-:W-:Y:S01]  /*2930*/  IMAD.MOV.U32 R29, RZ, RZ, 0x3ed0f5d2 ;  /* 0x3ed0f5d2ff1d7424 */ /* 0x000fe200078e00ff */
[----:B------:R-:W-:Y:S01]  /*2940*/  UMOV UR8, 0x3b39803f ;  /* 0x3b39803f00087882 */ /* 0x000fe20000000000 */
[----:B------:R-:W-:-:S02]  /*2950*/  UMOV UR9, 0x3c7abc9e ;  /* 0x3c7abc9e00097882 */ /* 0x000fc40000000000 */
[----:B------:R-:W-:-:S10]  /*2960*/  @!P0 DMUL R22, R22, 1.80143985094819840000e+16 ;  /* 0x4350000016168828 */ /* 0x000fd40000000000 */
[----:B------:R-:W-:Y:S01]  /*2970*/  @!P0 MOV R17, R23 ;  /* 0x0000001700118202 */ /* 0x000fe20000000f00 */
[----:B------:R-:W-:Y:S01]  /*2980*/  @!P0 IMAD.MOV.U32 R26, RZ, RZ, R22 ;  /* 0x000000ffff1a8224 */ /* 0x000fe200078e0016 */
[----:B------:R-:W-:Y:S02]  /*2990*/  @!P0 LEA.HI R41, R23, 0xffffffca, RZ, 0xc ;  /* 0xffffffca17298811 */ /* 0x000fe400078f60ff */
[----:B------:R-:W-:-:S04]  /*29a0*/  LOP3.LUT R17, R17, 0x800fffff, RZ, 0xc0, !PT ;  /* 0x800fffff11117812 */ /* 0x000fc800078ec0ff */
[----:B------:R-:W-:-:S04]  /*29b0*/  LOP3.LUT R27, R17, 0x3ff00000, RZ, 0xfc, !PT ;  /* 0x3ff00000111b7812 */ /* 0x000fc800078efcff */
[----:B------:R-:W-:-:S13]  /*29c0*/  ISETP.GE.U32.AND P1, PT, R27, 0x3ff6a09f, PT ;  /* 0x3ff6a09f1b00780c */ /* 0x000fda0003f26070 */
[----:B------:R-:W-:-:S04]  /*29d0*/  @P1 VIADD R17, R27, 0xfff00000 ;  /* 0xfff000001b111836 */ /* 0x000fc80000000000 */
        /* <DEDUP_REMOVED lines=9> */
[----:B------:R-:W-:-:S08]  /*2a70*/  DMUL R36, R24, R24 ;  /* 0x0000001818247228 */ /* 0x000fd00000000000 */
[----:B------:R-:W-:Y:S01]  /*2a80*/  DFMA R28, R36, UR6, R28 ;  /* 0x00000006241c7c2b */ /* 0x000fe2000800001c */
[----:B------:R-:W-:Y:S01]  /*2a90*/  UMOV UR6, 0x75488a3f ;  /* 0x75488a3f00067882 */ /* 0x000fe20000000000 */
[----:B------:R-:W-:-:S06]  /*2aa0*/  UMOV UR7, 0x3ef3b20a ;  /* 0x3ef3b20a00077882 */ /* 0x000fcc0000000000 */
[----:B------:R-:W-:Y:S01]  /*2ab0*/  DFMA R34, R36, R28, UR6 ;  /* 0x0000000624227e2b */ /* 0x000fe2000800001c */
[----:B------:R-:W-:Y:S01]  /*2ac0*/  UMOV UR6, 0xe4faecd5 ;  /* 0xe4faecd500067882 */ /* 0x000fe20000000000 */
[----:B------:R-:W-:Y:S01]  /*2ad0*/  UMOV UR7, 0x3f1745cd ;  /* 0x3f1745cd00077882 */ /* 0x000fe20000000000 */
[----:B------:R-:W-:-:S05]  /*2ae0*/  DADD R28, R26, -R24 ;  /* 0x000000001a1c7229 */ /* 0x000fca0000000818 */
[----:B------:R-:W-:Y:S01]  /*2af0*/  DFMA R34, R36, R34, UR6 ;  /* 0x0000000624227e2b */ /* 0x000fe20008000022 */
        /* <DEDUP_REMOVED lines=10> */
[----:B------:R-:W-:Y:S02]  /*2ba0*/  DMUL R28, R30, R28 ;  /* 0x0000001c1e1c7228 */ /* 0x000fe40000000000 */
[----:B------:R-:W-:-:S03]  /*2bb0*/  DMUL R30, R24, R24 ;  /* 0x00000018181e7228 */ /* 0x000fc60000000000 */
[----:B------:R-:W-:Y:S01]  /*2bc0*/  DFMA R34, R36, R34, UR6 ;  /* 0x0000000624227e2b */ /* 0x000fe20008000022 */
[----:B------:R-:W-:Y:S01]  /*2bd0*/  UMOV UR6, 0x55555555 ;  /* 0x5555555500067882 */ /* 0x000fe20000000000 */
[----:B------:R-:W-:-:S03]  /*2be0*/  UMOV UR7, 0x3fb55555 ;  /* 0x3fb5555500077882 */ /* 0x000fc60000000000 */
[----:B------:R-:W-:-:S03]  /*2bf0*/  DMUL R22, R24, R30 ;  /* 0x0000001e18167228 */ /* 0x000fc60000000000 */
[----:B------:R-:W-:-:S08]  /*2c00*/  DFMA R26, R36, R34, UR6 ;  /* 0x00000006241a7e2b */ /* 0x000fd00008000022 */
[----:B------:R-:W-:Y:S01]  /*2c10*/  DADD R32, -R26, UR6 ;  /* 0x000000061a207e29 */ /* 0x000fe20008000100 */
[----:B------:R-:W-:Y:S01]  /*2c20*/  UMOV UR6, 0xb9e7b0 ;  /* 0x00b9e7b000067882 */ /* 0x000fe20000000000 */
[----:B------:R-:W-:-:S06]  /*2c30*/  UMOV UR7, 0x3c46a4cb ;  /* 0x3c46a4cb00077882 */ /* 0x000fcc0000000000 */
[----:B------:R-:W-:Y:S02]  /*2c40*/  DFMA R32, R36, R34, R32 ;  /* 0x000000222420722b */ /* 0x000fe40000000020 */
[----:B------:R-:W-:Y:S01]  /*2c50*/  DFMA R34, R24, R24, -R30 ;  /* 0x000000181822722b */ /* 0x000fe2000000081e */
[----:B------:R-:W-:Y:S02]  /*2c60*/  VIADD R37, R29, 0x100000 ;  /* 0x001000001d257836 */ /* 0x000fe40000000000 */
[----:B------:R-:W-:-:S06]  /*2c70*/  IMAD.MOV.U32 R36, RZ, RZ, R28 ;  /* 0x000000ffff247224 */ /* 0x000fcc00078e001c */
[----:B------:R-:W-:Y:S02]  /*2c80*/  DFMA R34, R24, R36, R34 ;  /* 0x000000241822722b */ /* 0x000fe40000000022 */
[----:B------:R-:W-:Y:S01]  /*2c90*/  DADD R36, R32, -UR6 ;  /* 0x8000000620247e29 */ /* 0x000fe20008000000 */
[----:B------:R-:W-:Y:S01]  /*2ca0*/  UMOV UR6, 0x80000000 ;  /* 0x8000000000067882 */ /* 0x000fe20000000000 */
[----:B------:R-:W-:Y:S01]  /*2cb0*/  DFMA R32, R24, R30, -R22 ;  /* 0x0000001e1820722b */ /* 0x000fe20000000816 */
[----:B------:R-:W-:-:S07]  /*2cc0*/  UMOV UR7, 0x43300000 ;  /* 0x4330000000077882 */ /* 0x000fce0000000000 */
[----:B------:R-:W-:Y:S02]  /*2cd0*/  DFMA R32, R28, R30, R32 ;  /* 0x0000001e1c20722b */ /* 0x000fe40000000020 */
[----:B------:R-:W-:-:S06]  /*2ce0*/  DADD R30, R26, R36 ;  /* 0x000000001a1e7229 */ /* 0x000fcc0000000024 */
[----:B------:R-:W-:Y:S02]  /*2cf0*/  DFMA R32, R24, R34, R32 ;  /* 0x000000221820722b */ /* 0x000fe40000000020 */
[----:B------:R-:W-:Y:S02]  /*2d00*/  DADD R34, R26, -R30 ;  /* 0x000000001a227229 */ /* 0x000fe4000000081e */
[----:B------:R-:W-:-:S06]  /*2d10*/  DMUL R26, R30, R22 ;  /* 0x000000161e1a7228 */ /* 0x000fcc0000000000 */
[----:B------:R-:W-:Y:S02]  /*2d20*/  DADD R36, R36, R34 ;  /* 0x0000000024247229 */ /* 0x000fe40000000022 */
[----:B------:R-:W-:-:S08]  /*2d30*/  DFMA R34, R30, R22, -R26 ;  /* 0x000000161e22722b */ /* 0x000fd0000000081a */
[----:B------:R-:W-:-:S08]  /*2d40*/  DFMA R32, R30, R32, R34 ;  /* 0x000000201e20722b */ /* 0x000fd00000000022 */
[----:B------:R-:W-:-:S08]  /*2d50*/  DFMA R36, R36, R22, R32 ;  /* 0x000000162424722b */ /* 0x000fd00000000020 */
[----:B------:R-:W-:-:S08]  /*2d60*/  DADD R30, R26, R36 ;  /* 0x000000001a1e7229 */ /* 0x000fd00000000024 */
[--C-:B------:R-:W-:Y:S02]  /*2d70*/  DADD R22, R24, R30.reuse ;  /* 0x0000000018167229 */ /* 0x100fe4000000001e */
[----:B------:R-:W-:-:S06]  /*2d80*/  DADD R26, R26, -R30 ;  /* 0x000000001a1a7229 */ /* 0x000fcc000000081e */
[----:B------:R-:W-:Y:S02]  /*2d90*/  DADD R24, R24, -R22 ;  /* 0x0000000018187229 */ /* 0x000fe40000000816 */
[----:B------:R-:W-:-:S06]  /*2da0*/  DADD R26, R36, R26 ;  /* 0x00000000241a7229 */ /* 0x000fcc000000001a */
[----:B------:R-:W-:-:S08]  /*2db0*/  DADD R24, R30, R24 ;  /* 0x000000001e187229 */ /* 0x000fd00000000018 */
[----:B------:R-:W-:Y:S01]  /*2dc0*/  DADD R24, R26, R24 ;  /* 0x000000001a187229 */ /* 0x000fe20000000018 */
[C---:B------:R-:W-:Y:S01]  /*2dd0*/  VIADD R26, R41.reuse, 0xfffffc01 ;  /* 0xfffffc01291a7836 */ /* 0x040fe20000000000 */
[----:B------:R-:W-:Y:S01]  /*2de0*/  @P1 IADD3 R26, PT, PT, R41, -0x3fe, RZ ;  /* 0xfffffc02291a1810 */ /* 0x000fe20007ffe0ff */
[----:B------:R-:W-:-:S03]  /*2df0*/  IMAD.MOV.U32 R27, RZ, RZ, 0x43300000 ;  /* 0x43300000ff1b7424 */ /* 0x000fc600078e00ff */
[----:B------:R-:W-:Y:S02]  /*2e00*/  LOP3.LUT R26, R26, 0x80000000, RZ, 0x3c, !PT ;  /* 0x800000001a1a7812 */ /* 0x000fe400078e3cff */
[----:B------:R-:W-:-:S04]  /*2e10*/  DADD R30, R28, R24 ;  /* 0x000000001c1e7229 */ /* 0x000fc80000000018 */
[----:B------:R-:W-:Y:S01]  /*2e20*/  DADD R26, R26, -UR6 ;  /* 0x800000061a1a7e29 */ /* 0x000fe20008000000 */
[----:B------:R-:W-:Y:S01]  /*2e30*/  UMOV UR6, 0xfefa39ef ;  /* 0xfefa39ef00067882 */ /* 0x000fe20000000000 */
[----:B------:R-:W-:Y:S02]  /*2e40*/  UMOV UR7, 0x3fe62e42 ;  /* 0x3fe62e4200077882 */ /* 0x000fe40000000000 */
[----:B------:R-:W-:-:S08]  /*2e50*/  DADD R28, R22, R30 ;  /* 0x00000000161c7229 */ /* 0x000fd0000000001e */
[--C-:B------:R-:W-:Y:S02]  /*2e60*/  DFMA R24, R26, UR6, R28.reuse ;  /* 0x000000061a187c2b */ /* 0x100fe4000800001c */
[----:B------:R-:W-:-:S06]  /*2e70*/  DADD R32, R22, -R28 ;  /* 0x0000000016207229 */ /* 0x000fcc000000081c */
[----:B------:R-:W-:Y:S02]  /*2e80*/  DFMA R22, R26, -UR6, R24 ;  /* 0x800000061a167c2b */ /* 0x000fe40008000018 */
[----:B------:R-:W-:Y:S01]  /*2e90*/  DADD R32, R30, R32 ;  /* 0x000000001e207229 */ /* 0x000fe20000000020 */
[----:B------:R-:W-:Y:S02]  /*2ea0*/  IMAD.MOV.U32 R31, RZ, RZ, R9 ;  /* 0x000000ffff1f7224 */ /* 0x000fe400078e0009 */
[----:B------:R-:W-:-:S03]  /*2eb0*/  IMAD.MOV.U32 R30, RZ, RZ, R18 ;  /* 0x000000ffff1e7224 */ /* 0x000fc600078e0012 */
[----:B------:R-:W-:Y:S01]  /*2ec0*/  DADD R22, -R28, R22 ;  /* 0x000000001c167229 */ /* 0x000fe20000000116 */
[C---:B------:R-:W-:Y:S02]  /*2ed0*/  SHF.L.U32 R17, R31.reuse, 0x1, RZ ;  /* 0x000000011f117819 */ /* 0x040fe400000006ff */
[----:B------:R-:W-:Y:S02]  /*2ee0*/  LOP3.LUT R9, R31, 0xff0fffff, RZ, 0xc0, !PT ;  /* 0xff0fffff1f097812 */ /* 0x000fe400078ec0ff */
[----:B------:R-:W-:-:S03]  /*2ef0*/  ISETP.GT.U32.AND P0, PT, R17, -0x2000001, PT ;  /* 0xfdffffff1100780c */ /* 0x000fc60003f04070 */
[----:B------:R-:W-:Y:S01]  /*2f00*/  DADD R22, R32, -R22 ;  /* 0x0000000020167229 */ /* 0x000fe20000000816 */
[----:B------:R-:W-:-:S07]  /*2f10*/  SEL R31, R9, R31, P0 ;  /* 0x0000001f091f7207 */ /* 0x000fce0000000000 */
[----:B------:R-:W-:-:S08]  /*2f20*/  DFMA R26, R26, UR8, R22 ;  /* 0x000000081a1a7c2b */ /* 0x000fd00008000016 */
[----:B------:R-:W-:-:S08]  /*2f30*/  DADD R22, R24, R26 ;  /* 0x0000000018167229 */ /* 0x000fd0000000001a */
[----:B------:R-:W-:Y:S02]  /*2f40*/  DADD R24, R24, -R22 ;  /* 0x0000000018187229 */ /* 0x000fe40000000816 */
[----:B------:R-:W-:-:S06]  /*2f50*/  DMUL R32, R22, R30 ;  /* 0x0000001e16207228 */ /* 0x000fcc0000000000 */
[----:B------:R-:W-:Y:S02]  /*2f60*/  DADD R24, R26, R24 ;  /* 0x000000001a187229 */ /* 0x000fe40000000018 */
[----:B------:R-:W-:-:S08]  /*2f70*/  DFMA R22, R22, R30, -R32 ;  /* 0x0000001e1616722b */ /* 0x000fd00000000820 */
[----:B------:R-:W-:Y:S01]  /*2f80*/  DFMA R30, R24, R30, R22 ;  /* 0x0000001e181e722b */ /* 0x000fe20000000016 */
[----:B------:R-:W-:Y:S02]  /*2f90*/  IMAD.MOV.U32 R24, RZ, RZ, 0x652b82fe ;  /* 0x652b82feff187424 */ /* 0x000fe400078e00ff */
[----:B------:R-:W-:-:S05]  /*2fa0*/  IMAD.MOV.U32 R25, RZ, RZ, 0x3ff71547 ;  /* 0x3ff71547ff197424 */ /* 0x000fca00078e00ff */
[----:B------:R-:W-:-:S08]  /*2fb0*/  DADD R22, R32, R30 ;  /* 0x0000000020167229 */ /* 0x000fd0000000001e */
[----:B------:R-:W-:Y:S02]  /*2fc0*/  DFMA R24, R22, R24, 6.75539944105574400000e+15 ;  /* 0x433800001618742b */ /* 0x000fe40000000018 */
[----:B------:R-:W-:Y:S01]  /*2fd0*/  FSETP.GEU.AND P0, PT, |R23|, 4.1917929649353027344, PT ;  /* 0x4086232b1700780b */ /* 0x000fe20003f0e200 */
[----:B------:R-:W-:-:S05]  /*2fe0*/  DADD R32, R32, -R22 ;  /* 0x0000000020207229 */ /* 0x000fca0000000816 */
[----:B------:R-:W-:-:S03]  /*2ff0*/  DADD R26, R24, -6.75539944105574400000e+15 ;  /* 0xc3380000181a7429 */ /* 0x000fc60000000000 */
[----:B------:R-:W-:-:S05]  /*3000*/  DADD R30, R30, R32 ;  /* 0x000000001e1e7229 */ /* 0x000fca0000000020 */
[----:B------:R-:W-:Y:S01]  /*3010*/  DFMA R28, R26, -UR6, R22 ;  /* 0x800000061a1c7c2b */ /* 0x000fe20008000016 */
[----:B------:R-:W-:Y:S01]  /*3020*/  UMOV UR6, 0x3b39803f ;  /* 0x3b39803f00067882 */ /* 0x000fe20000000000 */
[----:B------:R-:W-:-:S06]  /*3030*/  UMOV UR7, 0x3c7abc9e ;  /* 0x3c7abc9e00077882 */ /* 0x000fcc0000000000 */
[----:B------:R-:W-:Y:S01]  /*3040*/  DFMA R28, R26, -UR6, R28 ;  /* 0x800000061a1c7c2b */ /* 0x000fe2000800001c */
[----:B------:R-:W-:Y:S01]  /*3050*/  UMOV UR6, 0x69ce2bdf ;  /* 0x69ce2bdf00067882 */ /* 0x000fe20000000000 */
[----:B------:R-:W-:Y:S01]  /*3060*/  IMAD.MOV.U32 R26, RZ, RZ, -0x35dec16 ;  /* 0xfca213eaff1a7424 */ /* 0x000fe200078e00ff */
[----:B------:R-:W-:Y:S01]  /*3070*/  MOV R27, 0x3e928af3 ;  /* 0x3e928af3001b7802 */ /* 0x000fe20000000f00 */
[----:B------:R-:W-:-:S05]  /*3080*/  UMOV UR7, 0x3e5ade15 ;  /* 0x3e5ade1500077882 */ /* 0x000fca0000000000 */
[----:B------:R-:W-:Y:S01]  /*3090*/  DFMA R26, R28, UR6, R26 ;  /* 0x000000061c1a7c2b */ /* 0x000fe2000800001a */
[----:B------:R-:W-:Y:S01]  /*30a0*/  UMOV UR6, 0x62401315 ;  /* 0x6240131500067882 */ /* 0x000fe20000000000 */
[----:B------:R-:W-:-:S06]  /*30b0*/  UMOV UR7, 0x3ec71dee ;  /* 0x3ec71dee00077882 */ /* 0x000fcc0000000000 */
[----:B------:R-:W-:Y:S01]  /*30c0*/  DFMA R26, R28, R26, UR6 ;  /* 0x000000061c1a7e2b */ /* 0x000fe2000800001a */
        /* <DEDUP_REMOVED lines=20> */
[----:B------:R-:W-:-:S08]  /*3210*/  DFMA R26, R28, R26, UR6 ;  /* 0x000000061c1a7e2b */ /* 0x000fd0000800001a */
[----:B------:R-:W-:-:S08]  /*3220*/  DFMA R26, R28, R26, 1 ;  /* 0x3ff000001c1a742b */ /* 0x000fd0000000001a */
[----:B------:R-:W-:-:S10]  /*3230*/  DFMA R26, R28, R26, 1 ;  /* 0x3ff000001c1a742b */ /* 0x000fd4000000001a */
[----:B------:R-:W-:Y:S02]  /*3240*/  IMAD R29, R24, 0x100000, R27 ;  /* 0x00100000181d7824 */ /* 0x000fe400078e021b */
[----:B------:R-:W-:Y:S01]  /*3250*/  IMAD.MOV.U32 R28, RZ, RZ, R26 ;  /* 0x000000ffff1c7224 */ /* 0x000fe200078e001a */
[----:B------:R-:W-:Y:S06]  /*3260*/  @!P0 BRA `(.L_x_274) ;  /* 0x0000000000308947 */ /* 0x000fec0003800000 */
[----:B------:R-:W-:Y:S01]  /*3270*/  FSETP.GEU.AND P1, PT, |R23|, 4.2275390625, PT ;  /* 0x408748001700780b */ /* 0x000fe20003f2e200 */
[C---:B------:R-:W-:Y:S02]  /*3280*/  DADD R28, R22.reuse, +INF ;  /* 0x7ff00000161c7429 */ /* 0x040fe40000000000 */
[----:B------:R-:W-:-:S08]  /*3290*/  DSETP.GEU.AND P0, PT, R22, RZ, PT ;  /* 0x000000ff1600722a */ /* 0x000fd00003f0e000 */
[----:B------:R-:W-:Y:S02]  /*32a0*/  FSEL R28, R28, RZ, P0 ;  /* 0x000000ff1c1c7208 */ /* 0x000fe40000000000 */
[----:B------:R-:W-:Y:S02]  /*32b0*/  @!P1 LEA.HI R9, R24, R24, RZ, 0x1 ;  /* 0x0000001818099211 */ /* 0x000fe400078f08ff */
[----:B------:R-:W-:Y:S02]  /*32c0*/  FSEL R29, R29, RZ, P0 ;  /* 0x000000ff1d1d7208 */ /* 0x000fe40000000000 */
[----:B------:R-:W-:-:S04]  /*32d0*/  @!P1 SHF.R.S32.HI R9, RZ, 0x1, R9 ;  /* 0x00000001ff099819 */ /* 0x000fc80000011409 */
[----:B------:R-:W-:Y:S01]  /*32e0*/  @!P1 LEA R27, R9, R27, 0x14 ;  /* 0x0000001b091b9211 */ /* 0x000fe200078ea0ff */
[----:B------:R-:W-:-:S05]  /*32f0*/  @!P1 IMAD.IADD R22, R24, 0x1, -R9 ;  /* 0x0000000118169824 */ /* 0x000fca00078e0a09 */
[----:B------:R-:W-:Y:S01]  /*3300*/  @!P1 LEA R23, R22, 0x3ff00000, 0x14 ;  /* 0x3ff0000016179811 */ /* 0x000fe200078ea0ff */
[----:B------:R-:W-:-:S06]  /*3310*/  @!P1 IMAD.MOV.U32 R22, RZ, RZ, RZ ;  /* 0x000000ffff169224 */ /* 0x000fcc00078e00ff */
[----:B------:R-:W-:-:S11]  /*3320*/  @!P1 DMUL R28, R26, R22 ;  /* 0x000000161a1c9228 */ /* 0x000fd60000000000 */
.L_x_274:
[----:B------:R-:W-:Y:S01]  /*3330*/  DFMA R30, R30, R28, R28 ;  /* 0x0000001c1e1e722b */ /* 0x000fe2000000001c */
[----:B------:R-:W-:Y:S01]  /*3340*/  IMAD.MOV.U32 R41, RZ, RZ, 0x0 ;  /* 0x00000000ff297424 */ /* 0x000fe200078e00ff */
[----:B------:R-:W-:-:S08]  /*3350*/  DSETP.NEU.AND P0, PT, |R28|, +INF , PT ;  /* 0x7ff000001c00742a */ /* 0x000fd00003f0d200 */
[----:B------:R-:W-:Y:S02]  /*3360*/  FSEL R24, R28, R30, !P0 ;  /* 0x0000001e1c187208 */ /* 0x000fe40004000000 */
[----:B------:R-:W-:Y:S01]  /*3370*/  FSEL R25, R29, R31, !P0 ;  /* 0x0000001f1d197208 */ /* 0x000fe20004000000 */
[----:B------:R-:W-:Y:S06]  /*3380*/  RET.REL.NODEC R40 `(_Z3gamPdddddS_dS_iP17curandStateXORWOW) ;  /* 0xffffffcc281c7950 */ /* 0x000fec0003c3ffff */
.L_x_275:
        /* <DEDUP_REMOVED lines=15> */
.L_x_295:


//--------------------- .text._Z3norPddiiddS_dddS_P17curandStateXORWOW --------------------------
	.section	.text._Z3norPddiiddS_dddS_P17curandStateXORWOW,"ax",@progbits
	.align	128
        .global         _Z3norPddiiddS_dddS_P17curandStateXORWOW
        .type           _Z3norPddiiddS_dddS_P17curandStateXORWOW,@function
        .size           _Z3norPddiiddS_dddS_P17curandStateXORWOW,(.L_x_297 - _Z3norPddiiddS_dddS_P17curandStateXORWOW)
        .other          _Z3norPddiiddS_dddS_P17curandStateXORWOW,@"STO_CUDA_ENTRY STV_DEFAULT"
_Z3norPddiiddS_dddS_P17curandStateXORWOW:
.text._Z3norPddiiddS_dddS_P17curandStateXORWOW:
[----:B------:R-:W-:Y:S01]  /*0000*/  LDC R1, c[0x0][0x37c] ;  /* 0x0000df00ff017b82 */ /* 0x000fe20000000800 */
[----:B------:R-:W0:Y:S07]  /*0010*/  S2R R18, SR_TID.X ;  /* 0x0000000000127919 */ /* 0x000e2e0000002100 */
[----:B------:R-:W0:Y:S01]  /*0020*/  S2UR UR4, SR_CTAID.X ;  /* 0x00000000000479c3 */ /* 0x000e220000002500 */
[----:B------:R-:W1:Y:S07]  /*0030*/  LDCU.64 UR6, c[0x0][0x358] ;  /* 0x00006b00ff0677ac */ /* 0x000e6e0008000a00 */
[----:B------:R-:W0:Y:S08]  /*0040*/  LDC R5, c[0x0][0x360] ;  /* 0x0000d800ff057b82 */ /* 0x000e300000000800 */
[----:B------:R-:W2:Y:S08]  /*0050*/  LDC.64 R2, c[0x0][0x380] ;  /* 0x0000e000ff027b82 */ /* 0x000eb00000000a00 */
[----:B------:R-:W3:Y:S01]  /*0060*/  LDC.64 R10, c[0x0][0x3d0] ;  /* 0x0000f400ff0a7b82 */ /* 0x000ee20000000a00 */
[----:B0-----:R-:W-:Y:S01]  /*0070*/  IMAD R18, R5, UR4, R18 ;  /* 0x0000000405127c24 */ /* 0x001fe2000f8e0212 */
[----:B------:R-:W0:Y:S03]  /*0080*/  LDCU.64 UR4, c[0x0][0x390] ;  /* 0x00007200ff0477ac */ /* 0x000e260008000a00 */
[----:B--2---:R-:W-:-:S05]  /*0090*/  IMAD.WIDE R2, R18, 0x8, R2 ;  /* 0x0000000812027825 */ /* 0x004fca00078e0202 */
[----:B-1----:R-:W2:Y:S01]  /*00a0*/  LDG.E.64 R6, desc[UR6][R2.64] ;  /* 0x0000000602067981 */ /* 0x002ea2000c1e1b00 */
[----:B---3--:R-:W-:-:S05]  /*00b0*/  IMAD.WIDE R10, R18, 0x30, R10 ;  /* 0x00000030120a7825 */ /* 0x008fca00078e020a */
[----:B------:R1:W5:Y:S04]  /*00c0*/  LDG.E R0, desc[UR6][R10.64+0x8] ;  /* 0x000008060a007981 */ /* 0x000368000c1e1900 */
[----:B------:R1:W5:Y:S04]  /*00d0*/  LDG.E R19, desc[UR6][R10.64+0x14] ;  /* 0x000014060a137981 */ /* 0x000368000c1e1900 */
[----:B------:R1:W5:Y:S04]  /*00e0*/  LDG.E R22, desc[UR6][R10.64+0x18] ;  /* 0x000018060a167981 */ /* 0x000368000c1e1900 */
[----:B------:R1:W5:Y:S04]  /*00f0*/  LDG.E R23, desc[UR6][R10.64+0x20] ;  /* 0x000020060a177981 */ /* 0x000368000c1e1900 */
[----:B------:R1:W5:Y:S01]  /*0100*/  LDG.E.64 R4, desc[UR6][R10.64] ;  /* 0x000000060a047981 */ /* 0x000362000c1e1b00 */
[----:B0-----:R-:W-:Y:S01]  /*0110*/  UIMAD UR4, UR5, UR4, URZ ;  /* 0x00000004050472a4 */ /* 0x001fe2000f8e02ff */
[----:B------:R-:W-:Y:S01]  /*0120*/  BSSY.RECONVERGENT B0, `(.L_x_276) ;  /* 0x0000013000007945 */ /* 0x000fe20003800200 */
[----:B--2---:R-:W0:Y:S01]  /*0130*/  MUFU.RCP64H R9, R7 ;  /* 0x0000000700097308 */ /* 0x004e220000001800 */
[----:B------:R-:W-:-:S05]  /*0140*/  VIADD R8, R7, 0x300402 ;  /* 0x0030040207087836 */ /* 0x000fca0000000000 */
[----:B------:R-:W-:Y:S01]  /*0150*/  FSETP.GEU.AND P0, PT, |R8|, 5.8789094863358348022e-39, PT ;  /* 0x004004020800780b */ /* 0x000fe20003f0e200 */
[----:B0-----:R-:W-:-:S08]  /*0160*/  DFMA R12, -R6, R8, 1 ;  /* 0x3ff00000060c742b */ /* 0x001fd00000000108 */
[----:B------:R-:W-:Y:S02]  /*0170*/  DFMA R14, R12, R12, R12 ;  /* 0x0000000c0c0e722b */ /* 0x000fe4000000000c */
[----:B------:R-:W0:Y:S06]  /*0180*/  LDC.64 R12, c[0x0][0x388] ;  /* 0x0000e200ff0c7b82 */ /* 0x000e2c0000000a00 */
[----:B------:R-:W-:Y:S02]  /*0190*/  DFMA R20, R8, R14, R8 ;  /* 0x0000000e0814722b */ /* 0x000fe40000000008 */
[----:B------:R-:W0:Y:S06]  /*01a0*/  I2F.F64 R14, UR4 ;  /* 0x00000004000e7d12 */ /* 0x000e2c0008201c00 */
[----:B------:R-:W-:-:S08]  /*01b0*/  DFMA R16, -R6, R20, 1 ;  /* 0x3ff000000610742b */ /* 0x000fd00000000114 */
[----:B------:R-:W-:Y:S02]  /*01c0*/  DFMA R20, R20, R16, R20 ;  /* 0x000000101414722b */ /* 0x000fe40000000014 */
[----:B0-----:R-:W-:Y:S01]  /*01d0*/  DADD R12, R14, R12 ;  /* 0x000000000e0c7229 */ /* 0x001fe2000000000c */
[----:B-1----:R-:W-:Y:S10]  /*01e0*/  @P0 BRA `(.L_x_277) ;  /* 0x0000000000180947 */ /* 0x002ff40003800000 */
[----:B------:R-:W-:Y:S02]  /*01f0*/  LOP3.LUT R10, R7, 0x7fffffff, RZ, 0xc0, !PT ;  /* 0x7fffffff070a7812 */ /* 0x000fe400078ec0ff */
[----:B------:R-:W-:-:S03]  /*0200*/  MOV R14, 0x230 ;  /* 0x00000230000e7802 */ /* 0x000fc60000000f00 */
[----:B------:R-:W-:-:S07]  /*0210*/  VIADD R10, R10, 0xfff00000 ;  /* 0xfff000000a0a7836 */ /* 0x000fce0000000000 */
[----:B-----5:R-:W-:Y:S05]  /*0220*/  CALL.REL.NOINC `($__internal_4_$__cuda_sm20_dblrcp_rn_slowpath_v3) ;  /* 0x0000000400c87944 */ /* 0x020fea0003c00000 */
[----:B------:R-:W-:Y:S01]  /*0230*/  MOV R20, R8 ;  /* 0x0000000800147202 */ /* 0x000fe20000000f00 */
[----:B------:R-:W-:-:S07]  /*0240*/  IMAD.MOV.U32 R21, RZ, RZ, R9 ;  /* 0x000000ffff157224 */ /* 0x000fce00078e0009 */
.L_x_277:
[----:B------:R-:W-:Y:S05]  /*0250*/  BSYNC.RECONVERGENT B0 ;  /* 0x0000000000007941 */ /* 0x000fea0003800200 */
.L_x_276:
[----:B------:R-:W0:Y:S01]  /*0260*/  LDC.64 R10, c[0x0][0x3b0] ;  /* 0x0000ec00ff0a7b82 */ /* 0x000e220000000a00 */
[----:B------:R-:W0:Y:S01]  /*0270*/  LDCU.64 UR8, c[0x0][0x388] ;  /* 0x00007100ff0877ac */ /* 0x000e220008000a00 */
[----:B-----5:R-:W-:Y:S01]  /*0280*/  ISETP.NE.AND P0, PT, R22, 0x1, PT ;  /* 0x000000011600780c */ /* 0x020fe20003f05270 */
[----:B------:R-:W-:Y:S01]  /*0290*/  BSSY.RECONVERGENT B0, `(.L_x_278) ;  /* 0x0000052000007945 */ /* 0x000fe20003800200 */
[----:B------:R-:W1:Y:S04]  /*02a0*/  LDCU.64 UR4, c[0x0][0x3c0] ;  /* 0x00007800ff0477ac */ /* 0x000e680008000a00 */
[----:B------:R-:W2:Y:S08]  /*02b0*/  LDC.64 R16, c[0x0][0x398] ;  /* 0x0000e600ff107b82 */ /* 0x000eb00000000a00 */
[----:B------:R-:W3:Y:S01]  /*02c0*/  LDC.64 R6, c[0x0][0x3a0] ;  /* 0x0000e800ff067b82 */ /* 0x000ee20000000a00 */
[----:B0-----:R-:W-:-:S08]  /*02d0*/  DMUL R8, R10, UR8 ;  /* 0x000000080a087c28 */ /* 0x001fd00008000000 */
[----:B-1----:R-:W-:Y:S02]  /*02e0*/  DADD R14, R8, UR4 ;  /* 0x00000004080e7e29 */ /* 0x002fe40008000000 */
[----:B--2---:R-:W-:-:S06]  /*02f0*/  DFMA R20, R16, R16, R20 ;  /* 0x000000101014722b */ /* 0x004fcc0000000014 */
[----:B------:R-:W-:-:S08]  /*0300*/  DADD R14, R14, R14 ;  /* 0x000000000e0e7229 */ /* 0x000fd0000000000e */
[----:B------:R-:W-:Y:S02]  /*0310*/  DMUL R16, R14, R16 ;  /* 0x000000100e107228 */ /* 0x000fe40000000000 */
[----:B------:R-:W0:Y:S06]  /*0320*/  LDC.64 R14, c[0x0][0x3b8] ;  /* 0x0000ee00ff0e7b82 */ /* 0x000e2c0000000a00 */
[----:B------:R-:W-:Y:S02]  /*0330*/  DFMA R16, R12, R20, -R16 ;  /* 0x000000140c10722b */ /* 0x000fe40000000810 */
[----:B------:R-:W1:Y:S06]  /*0340*/  LDC.64 R12, c[0x0][0x3a8] ;  /* 0x0000ea00ff0c7b82 */ /* 0x000e6c0000000a00 */
[----:B---3--:R-:W-:-:S08]  /*0350*/  DADD R6, R16, R6 ;  /* 0x0000000010067229 */ /* 0x008fd00000000006 */
[----:B------:R-:W-:-:S08]  /*0360*/  DFMA R6, R8, R10, R6 ;  /* 0x0000000a0806722b */ /* 0x000fd00000000006 */
[----:B0-----:R-:W-:Y:S01]  /*0370*/  DFMA R6, R6, 0.5, R14 ;  /* 0x3fe000000606782b */ /* 0x001fe2000000000e */
[----:B-1----:R-:W-:-:S06]  /*0380*/  IMAD.WIDE R12, R18, 0x8, R12 ;  /* 0x00000008120c7825 */ /* 0x002fcc00078e020c */
[----:B------:R0:W-:Y:S01]  /*0390*/  STG.E.64 desc[UR6][R12.64], R6 ;  /* 0x000000060c007986 */ /* 0x0001e2000c101b06 */
[----:B------:R-:W-:Y:S05]  /*03a0*/  @!P0 BRA `(.L_x_279) ;  /* 0x0000000400008947 */ /* 0x000fea0003800000 */
[----:B0-----:R-:W-:Y:S01]  /*03b0*/  SHF.R.U32.HI R6, RZ, 0x2, R5 ;  /* 0x00000002ff067819 */ /* 0x001fe20000011605 */
[----:B------:R-:W-:Y:S01]  /*03c0*/  IMAD.MOV.U32 R11, RZ, RZ, 0x3e055027 ;  /* 0x3e055027ff0b7424 */ /* 0x000fe200078e00ff */
[----:B------:R-:W-:Y:S02]  /*03d0*/  BSSY.RECONVERGENT B1, `(.L_x_280) ;  /* 0x000003a000017945 */ /* 0x000fe40003800200 */
[----:B------:R-:W-:Y:S02]  /*03e0*/  LOP3.LUT R5, R6, R5, RZ, 0x3c, !PT ;  /* 0x0000000506057212 */ /* 0x000fe400078e3cff */
[----:B------:R-:W-:-:S03]  /*03f0*/  SHF.L.U32 R6, R19, 0x4, RZ ;  /* 0x0000000413067819 */ /* 0x000fc600000006ff */
[----:B------:R-:W-:-:S05]  /*0400*/  IMAD.SHL.U32 R7, R5, 0x2, RZ ;  /* 0x0000000205077824 */ /* 0x000fca00078e00ff */
[----:B------:R-:W-:Y:S02]  /*0410*/  LOP3.LUT R6, R19, R6, R7, 0x96, !PT ;  /* 0x0000000613067212 */ /* 0x000fe400078e9607 */
[----:B------:R-:W-:Y:S02]  /*0420*/  MOV R7, 0x2f800000 ;  /* 0x2f80000000077802 */ /* 0x000fe40000000f00 */
[----:B------:R-:W-:-:S04]  /*0430*/  LOP3.LUT R5, R6, R5, RZ, 0x3c, !PT ;  /* 0x0000000506057212 */ /* 0x000fc800078e3cff */
[----:B------:R-:W-:-:S04]  /*0440*/  IADD3 R6, PT, PT, R4, 0x587c5, R5 ;  /* 0x000587c504067810 */ /* 0x000fc80007ffe005 */
[----:B------:R-:W-:-:S05]  /*0450*/  I2FP.F32.U32 R6, R6 ;  /* 0x0000000600067245 */ /* 0x000fca0000201000 */
[----:B------:R-:W-:-:S05]  /*0460*/  FFMA R6, R6, R7, 1.1641532182693481445e-10 ;  /* 0x2f00000006067423 */ /* 0x000fca0000000007 */
[----:B------:R-:W-:-:S13]  /*0470*/  FSETP.GEU.AND P0, PT, R6, 1.175494350822287508e-38, PT ;  /* 0x008000000600780b */ /* 0x000fda0003f0e000 */
[----:B------:R-:W-:-:S04]  /*0480*/  @!P0 FMUL R6, R6, 8388608 ;  /* 0x4b00000006068820 */ /* 0x000fc80000400000 */
[----:B------:R-:W-:-:S05]  /*0490*/  VIADD R7, R6, 0xc0d55555 ;  /* 0xc0d5555506077836 */ /* 0x000fca0000000000 */
[----:B------:R-:W-:-:S04]  /*04a0*/  LOP3.LUT R9, R7, 0xff800000, RZ, 0xc0, !PT ;  /* 0xff80000007097812 */ /* 0x000fc800078ec0ff */
[-C--:B------:R-:W-:Y:S02]  /*04b0*/  IADD3 R7, PT, PT, R6, -R9.reuse, RZ ;  /* 0x8000000906077210 */ /* 0x080fe40007ffe0ff */
[----:B------:R-:W-:Y:S02]  /*04c0*/  I2FP.F32.S32 R8, R9 ;  /* 0x0000000900087245 */ /* 0x000fe40000201400 */
[----:B------:R-:W-:Y:S01]  /*04d0*/  MOV R9, 0x7f800000 ;  /* 0x7f80000000097802 */ /* 0x000fe20000000f00 */
[----:B------:R-:W-:-:S04]  /*04e0*/  FADD R10, R7, -1 ;  /* 0xbf800000070a7421 */ /* 0x000fc80000000000 */
[----:B------:R-:W-:-:S04]  /*04f0*/  FFMA R7, R10, -R11, 0.14084610342979431152 ;  /* 0x3e1039f60a077423 */ /* 0x000fc8000000080b */
[----:B------:R-:W-:-:S04]  /*0500*/  FFMA R7, R10, R7, -0.12148627638816833496 ;  /* 0xbdf8cdcc0a077423 */ /* 0x000fc80000000007 */
[----:B------:R-:W-:-:S04]  /*0510*/  FFMA R7, R10, R7, 0.13980610668659210205 ;  /* 0x3e0f29550a077423 */ /* 0x000fc80000000007 */
[----:B------:R-:W-:-:S04]  /*0520*/  FFMA R7, R10, R7, -0.16684235632419586182 ;  /* 0xbe2ad8b90a077423 */ /* 0x000fc80000000007 */
[----:B------:R-:W-:-:S04]  /*0530*/  FFMA R7, R10, R7, 0.20012299716472625732 ;  /* 0x3e4ced0b0a077423 */ /* 0x000fc80000000007 */
[----:B------:R-:W-:-:S04]  /*0540*/  FFMA R7, R10, R7, -0.24999669194221496582 ;  /* 0xbe7fff220a077423 */ /* 0x000fc80000000007 */
[----:B------:R-:W-:-:S04]  /*0550*/  FFMA R7, R10, R7, 0.33333182334899902344 ;  /* 0x3eaaaa780a077423 */ /* 0x000fc80000000007 */
[----:B------:R-:W-:Y:S01]  /*0560*/  FFMA R11, R10, R7, -0.5 ;  /* 0xbf0000000a0b7423 */ /* 0x000fe20000000007 */
[----:B------:R-:W-:Y:S02]  /*0570*/  FSEL R7, RZ, -23, P0 ;  /* 0xc1b80000ff077808 */ /* 0x000fe40000000000 */
[----:B------:R-:W-:Y:S01]  /*0580*/  ISETP.GT.U32.AND P0, PT, R6, 0x7f7fffff, PT ;  /* 0x7f7fffff0600780c */ /* 0x000fe20003f04070 */
[----:B------:R-:W-:Y:S02]  /*0590*/  FMUL R11, R10, R11 ;  /* 0x0000000b0a0b7220 */ /* 0x000fe40000400000 */
[----:B------:R-:W-:Y:S01]  /*05a0*/  FFMA R8, R8, 1.1920928955078125e-07, R7 ;  /* 0x3400000008087823 */ /* 0x000fe20000000007 */
[----:B------:R-:W-:Y:S01]  /*05b0*/  SHF.R.U32.HI R7, RZ, 0x2, R0 ;  /* 0x00000002ff077819 */ /* 0x000fe20000011600 */
[----:B------:R-:W-:-:S03]  /*05c0*/  FFMA R11, R10, R11, R10 ;  /* 0x0000000b0a0b7223 */ /* 0x000fc6000000000a */
[----:B------:R-:W-:Y:S01]  /*05d0*/  LOP3.LUT R7, R7, R0, RZ, 0x3c, !PT ;  /* 0x0000000007077212 */ /* 0x000fe200078e3cff */
[----:B------:R-:W-:Y:S01]  /*05e0*/  FFMA R11, R8, 0.69314718246459960938, R11 ;  /* 0x3f317218080b7823 */ /* 0x000fe2000000000b */
[----:B------:R-:W-:-:S03]  /*05f0*/  SHF.L.U32 R0, R5, 0x4, RZ ;  /* 0x0000000405007819 */ /* 0x000fc600000006ff */
[C---:B------:R-:W-:Y:S01]  /*0600*/  @P0 FFMA R11, R6.reuse, R9, +INF ;  /* 0x7f800000060b0423 */ /* 0x040fe20000000009 */
[----:B------:R-:W-:Y:S01]  /*0610*/  FSETP.NEU.AND P0, PT, R6, RZ, PT ;  /* 0x000000ff0600720b */ /* 0x000fe20003f0d000 */
[----:B------:R-:W-:Y:S02]  /*0620*/  IMAD.SHL.U32 R8, R7, 0x2, RZ ;  /* 0x0000000207087824 */ /* 0x000fe400078e00ff */
[----:B------:R-:W-:-:S03]  /*0630*/  FMUL R11, R11, -2 ;  /* 0xc00000000b0b7820 */ /* 0x000fc60000400000 */
[----:B------:R-:W-:Y:S02]  /*0640*/  LOP3.LUT R0, R7, R8, R0, 0x96, !PT ;  /* 0x0000000807007212 */ /* 0x000fe400078e9600 */
[----:B------:R-:W-:Y:S02]  /*0650*/  FSEL R11, R11, +INF , P0 ;  /* 0x7f8000000b0b7808 */ /* 0x000fe40000000000 */
[----:B------:R-:W-:Y:S02]  /*0660*/  LOP3.LUT R5, R0, R5, RZ, 0x3c, !PT ;  /* 0x0000000500057212 */ /* 0x000fe400078e3cff */
[----:B------:R0:W1:Y:S01]  /*0670*/  MUFU.RSQ R0, R11 ;  /* 0x0000000b00007308 */ /* 0x0000620000001400 */
[----:B------:R-:W-:Y:S01]  /*0680*/  VIADD R6, R11, 0xf3000000 ;  /* 0xf30000000b067836 */ /* 0x000fe20000000000 */
[----:B------:R-:W-:-:S04]  /*0690*/  IADD3 R5, PT, PT, R4, 0xb0f8a, R5 ;  /* 0x000b0f8a04057810 */ /* 0x000fc80007ffe005 */
[----:B------:R-:W-:Y:S02]  /*06a0*/  ISETP.GT.U32.AND P0, PT, R6, 0x727fffff, PT ;  /* 0x727fffff0600780c */ /* 0x000fe40003f04070 */
[----:B------:R-:W-:Y:S02]  /*06b0*/  MOV R6, 0x30c90fdb ;  /* 0x30c90fdb00067802 */ /* 0x000fe40000000f00 */
[----:B------:R-:W-:-:S05]  /*06c0*/  I2FP.F32.U32 R5, R5 ;  /* 0x0000000500057245 */ /* 0x000fca0000201000 */
[----:B------:R-:W-:-:S04]  /*06d0*/  FFMA R6, R5, R6, 7.314590599882819788e-10 ;  /* 0x30490fdb05067423 */ /* 0x000fc80000000006 */
[----:B01----:R-:W-:Y:S05]  /*06e0*/  @!P0 BRA `(.L_x_281) ;  /* 0x0000000000108947 */ /* 0x003fea0003800000 */
[----:B------:R-:W-:-:S07]  /*06f0*/  MOV R9, 0x710 ;  /* 0x0000071000097802 */ /* 0x000fce0000000f00 */
[----:B------:R-:W-:Y:S05]  /*0700*/  CALL.REL.NOINC `($__internal_5_$__cuda_sm20_sqrt_rn_f32_slowpath) ;  /* 0x00000004002c7944 */ /* 0x000fea0003c00000 */
[----:B------:R-:W-:Y:S01]  /*0710*/  IMAD.MOV.U32 R23, RZ, RZ, R11 ;  /* 0x000000ffff177224 */ /* 0x000fe200078e000b */
[----:B------:R-:W-:Y:S06]  /*0720*/  BRA `(.L_x_282) ;  /* 0x0000000000107947 */ /* 0x000fec0003800000 */
.L_x_281:
[----:B------:R-:W-:Y:S01]  /*0730*/  FMUL.FTZ R4, R11, R0 ;  /* 0x000000000b047220 */ /* 0x000fe20000410000 */
[----:B------:R-:W-:-:S03]  /*0740*/  FMUL.FTZ R0, R0, 0.5 ;  /* 0x3f00000000007820 */ /* 0x000fc60000410000 */
[----:B------:R-:W-:-:S04]  /*0750*/  FFMA R11, -R4, R4, R11 ;  /* 0x00000004040b7223 */ /* 0x000fc8000000010b */
[----:B------:R-:W-:-:S07]  /*0760*/  FFMA R23, R11, R0, R4 ;  /* 0x000000000b177223 */ /* 0x000fce0000000004 */
.L_x_282:
[----:B------:R-:W-:Y:S05]  /*0770*/  BSYNC.RECONVERGENT B1 ;  /* 0x0000000000017941 */ /* 0x000fea0003800200 */
.L_x_280:
[----:B------:R-:W-:-:S06]  /*0780*/  FMUL.RZ R0, R6, 0.15915493667125701904 ;  /* 0x3e22f98306007820 */ /* 0x000fcc000040c000 */
[----:B------:R-:W0:Y:S02]  /*0790*/  MUFU.SIN R0, R0 ;  /* 0x0000000000007308 */ /* 0x000e240000000400 */
[----:B0-----:R-:W-:-:S07]  /*07a0*/  FMUL R23, R0, R23 ;  /* 0x0000001700177220 */ /* 0x001fce0000400000 */
.L_x_279:
[----:B------:R-:W-:Y:S05]  /*07b0*/  BSYNC.RECONVERGENT B0 ;  /* 0x0000000000007941 */ /* 0x000fea0003800200 */
.L_x_278:
[----:B------:R-:W0:Y:S01]  /*07c0*/  LDG.E.64 R2, desc[UR6][R2.64] ;  /* 0x0000000602027981 */ /* 0x000e22000c1e1b00 */
[----:B------:R-:W-:Y:S01]  /*07d0*/  BSSY.RECONVERGENT B0, `(.L_x_283) ;  /* 0x0000011000007945 */ /* 0x000fe20003800200 */
[----:B0-----:R-:W0:Y:S01]  /*07e0*/  MUFU.RCP64H R7, R3 ;  /* 0x0000000300077308 */ /* 0x001e220000001800 */
[----:B------:R-:W-:-:S04]  /*07f0*/  IADD3 R6, PT, PT, R3, 0x300402, RZ ;  /* 0x0030040203067810 */ /* 0x000fc80007ffe0ff */
[----:B------:R-:W-:Y:S02]  /*0800*/  FSETP.GEU.AND P0, PT, |R6|, 5.8789094863358348022e-39, PT ;  /* 0x004004020600780b */ /* 0x000fe40003f0e200 */
[----:B0-----:R-:W-:-:S08]  /*0810*/  DFMA R4, -R2, R6, 1 ;  /* 0x3ff000000204742b */ /* 0x001fd00000000106 */
[----:B------:R-:W-:-:S08]  /*0820*/  DFMA R4, R4, R4, R4 ;  /* 0x000000040404722b */ /* 0x000fd00000000004 */
[----:B------:R-:W-:Y:S02]  /*0830*/  DFMA R8, R6, R4, R6 ;  /* 0x000000040608722b */ /* 0x000fe40000000006 */
[----:B------:R0:W1:Y:S06]  /*0840*/  F2F.F64.F32 R4, R23 ;  /* 0x0000001700047310 */ /* 0x00006c0000201800 */
[----:B------:R-:W-:-:S08]  /*0850*/  DFMA R10, -R2, R8, 1 ;  /* 0x3ff00000020a742b */ /* 0x000fd00000000108 */
[----:B------:R-:W-:Y:S01]  /*0860*/  DFMA R8, R8, R10, R8 ;  /* 0x0000000a0808722b */ /* 0x000fe20000000008 */
[----:B01----:R-:W-:Y:S10]  /*0870*/  @P0 BRA `(.L_x_284) ;  /* 0x0000000000180947 */ /* 0x003ff40003800000 */
[----:B------:R-:W-:Y:S01]  /*0880*/  LOP3.LUT R10, R3, 0x7fffffff, RZ, 0xc0, !PT ;  /* 0x7fffffff030a7812 */ /* 0x000fe200078ec0ff */
[----:B------:R-:W-:Y:S01]  /*0890*/  IMAD.MOV.U32 R6, RZ, RZ, R2 ;  /* 0x000000ffff067224 */ /* 0x000fe200078e0002 */
[----:B------:R-:W-:Y:S02]  /*08a0*/  MOV R7, R3 ;  /* 0x0000000300077202 */ /* 0x000fe40000000f00 */
[----:B------:R-:W-:Y:S01]  /*08b0*/  MOV R14, 0x8e0 ;  /* 0x000008e0000e7802 */ /* 0x000fe20000000f00 */
[----:B------:R-:W-:-:S07]  /*08c0*/  VIADD R10, R10, 0xfff00000 ;  /* 0xfff000000a0a7836 */ /* 0x000fce0000000000 */
[----:B------:R-:W-:Y:S05]  /*08d0*/  CALL.REL.NOINC `($__internal_4_$__cuda_sm20_dblrcp_rn_slowpath_v3) ;  /* 0x00000000001c7944 */ /* 0x000fea0003c00000 */
.L_x_284:
[----:B------:R-:W-:Y:S05]  /*08e0*/  BSYNC.RECONVERGENT B0 ;  /* 0x0000000000007941 */ /* 0x000fea0003800200 */
.L_x_283:
[----:B------:R-:W0:Y:S01]  /*08f0*/  LDC.64 R2, c[0x0][0x3c8] ;  /* 0x0000f200ff027b82 */ /* 0x000e220000000a00 */
[----:B------:R-:W1:Y:S02]  /*0900*/  LDCU.64 UR4, c[0x0][0x398] ;  /* 0x00007300ff0477ac */ /* 0x000e640008000a00 */
[----:B-1----:R-:W-:Y:S01]  /*0910*/  DFMA R4, R4, R8, UR4 ;  /* 0x0000000404047e2b */ /* 0x002fe20008000008 */
[----:B0-----:R-:W-:-:S06]  /*0920*/  IMAD.WIDE R18, R18, 0x8, R2 ;  /* 0x0000000812127825 */ /* 0x001fcc00078e0202 */
[----:B------:R-:W-:Y:S01]  /*0930*/  STG.E.64 desc[UR6][R18.64], R4 ;  /* 0x0000000412007986 */ /* 0x000fe2000c101b06 */
[----:B------:R-:W-:Y:S05]  /*0940*/  EXIT ;  /* 0x000000000000794d */ /* 0x000fea0003800000 */
        .weak           $__internal_4_$__cuda_sm20_dblrcp_rn_slowpath_v3
        .type           $__internal_4_$__cuda_sm20_dblrcp_rn_slowpath_v3,@function
        .size           $__internal_4_$__cuda_sm20_dblrcp_rn_slowpath_v3,($__internal_5_$__cuda_sm20_sqrt_rn_f32_slowpath - $__internal_4_$__cuda_sm20_dblrcp_rn_slowpath_v3)
$__internal_4_$__cuda_sm20_dblrcp_rn_slowpath_v3:
[----:B------:R-:W-:Y:S01]  /*0950*/  DSETP.GTU.AND P0, PT, |R6|, +INF , PT ;  /* 0x7ff000000600742a */ /* 0x000fe20003f0c200 */
[----:B------:R-:W-:-:S13]  /*0960*/  BSSY.RECONVERGENT B1, `(.L_x_285) ;  /* 0x0000023000017945 */ /* 0x000fda0003800200 */
[----:B------:R-:W-:Y:S05]  /*0970*/  @P0 BRA `(.L_x_286) ;  /* 0x00000000007c0947 */ /* 0x000fea0003800000 */
[----:B------:R-:W-:-:S04]  /*0980*/  LOP3.LUT R11, R7, 0x7fffffff, RZ, 0xc0, !PT ;  /* 0x7fffffff070b7812 */ /* 0x000fc800078ec0ff */
[----:B------:R-:W-:-:S04]  /*0990*/  IADD3 R8, PT, PT, R11, -0x1, RZ ;  /* 0xffffffff0b087810 */ /* 0x000fc80007ffe0ff */
[----:B------:R-:W-:-:S13]  /*09a0*/  ISETP.GE.U32.AND P0, PT, R8, 0x7fefffff, PT ;  /* 0x7fefffff0800780c */ /* 0x000fda0003f06070 */
[----:B------:R-:W-:Y:S01]  /*09b0*/  @P0 LOP3.LUT R9, R7, 0x7ff00000, RZ, 0x3c, !PT ;  /* 0x7ff0000007090812 */ /* 0x000fe200078e3cff */
[----:B------:R-:W-:Y:S01]  /*09c0*/  @P0 IMAD.MOV.U32 R8, RZ, RZ, RZ ;  /* 0x000000ffff080224 */ /* 0x000fe200078e00ff */
[----:B------:R-:W-:Y:S06]  /*09d0*/  @P0 BRA `(.L_x_287) ;  /* 0x00000000006c0947 */ /* 0x000fec0003800000 */
[----:B------:R-:W-:-:S13]  /*09e0*/  ISETP.GE.U32.AND P0, PT, R11, 0x1000001, PT ;  /* 0x010000010b00780c */ /* 0x000fda0003f06070 */
[----:B------:R-:W-:Y:S05]  /*09f0*/  @!P0 BRA `(.L_x_288) ;  /* 0x0000000000348947 */ /* 0x000fea0003800000 */
[----:B------:R-:W-:Y:S01]  /*0a00*/  IADD3 R9, PT, PT, R7, -0x3fe00000, RZ ;  /* 0xc020000007097810 */ /* 0x000fe20007ffe0ff */
[----:B------:R-:W-:-:S03]  /*0a10*/  IMAD.MOV.U32 R8, RZ, RZ, R6 ;  /* 0x000000ffff087224 */ /* 0x000fc600078e0006 */
[----:B------:R-:W0:Y:S03]  /*0a20*/  MUFU.RCP64H R11, R9 ;  /* 0x00000009000b7308 */ /* 0x000e260000001800 */
        /* <DEDUP_REMOVED lines=10> */
.L_x_288:
[----:B------:R-:W-:Y:S01]  /*0ad0*/  DMUL R6, R6, 8.11296384146066816958e+31 ;  /* 0x4690000006067828 */ /* 0x000fe20000000000 */
[----:B------:R-:W-:-:S05]  /*0ae0*/  MOV R8, R10 ;  /* 0x0000000a00087202 */ /* 0x000fca0000000f00 */
        /* <DEDUP_REMOVED lines=8> */
.L_x_286:
[----:B------:R-:W-:Y:S01]  /*0b70*/  LOP3.LUT R9, R7, 0x80000, RZ, 0xfc, !PT ;  /* 0x0008000007097812 */ /* 0x000fe200078efcff */
[----:B------:R-:W-:-:S07]  /*0b80*/  IMAD.MOV.U32 R8, RZ, RZ, R6 ;  /* 0x000000ffff087224 */ /* 0x000fce00078e0006 */
.L_x_287:
[----:B------:R-:W-:Y:S05]  /*0b90*/  BSYNC.RECONVERGENT B1 ;  /* 0x0000000000017941 */ /* 0x000fea0003800200 */
.L_x_285:
[----:B------:R-:W-:-:S04]  /*0ba0*/  MOV R15, 0x0 ;  /* 0x00000000000f7802 */ /* 0x000fc80000000f00 */
[----:B------:R-:W-:Y:S05]  /*0bb0*/  RET.REL.NODEC R14 `(_Z3norPddiiddS_dddS_P17curandStateXORWOW) ;  /* 0xfffffff40e107950 */ /* 0x000fea0003c3ffff */
        .weak           $__internal_5_$__cuda_sm20_sqrt_rn_f32_slowpath
        .type           $__internal_5_$__cuda_sm20_sqrt_rn_f32_slowpath,@function
        .size           $__internal_5_$__cuda_sm20_sqrt_rn_f32_slowpath,(.L_x_297 - $__internal_5_$__cuda_sm20_sqrt_rn_f32_slowpath)
$__internal_5_$__cuda_sm20_sqrt_rn_f32_slowpath:
[----:B------:R-:W-:-:S13]  /*0bc0*/  LOP3.LUT P0, RZ, R11, 0x7fffffff, RZ, 0xc0, !PT ;  /* 0x7fffffff0bff7812 */ /* 0x000fda000780c0ff */
[----:B------:R-:W-:Y:S05]  /*0bd0*/  @!P0 BRA `(.L_x_289) ;  /* 0x0000000000448947 */ /* 0x000fea0003800000 */
[----:B------:R-:W-:Y:S01]  /*0be0*/  FSETP.GEU.FTZ.AND P0, PT, R11, RZ, PT ;  /* 0x000000ff0b00720b */ /* 0x000fe20003f1e000 */
[----:B------:R-:W-:-:S12]  /*0bf0*/  IMAD.MOV.U32 R0, RZ, RZ, R11 ;  /* 0x000000ffff007224 */ /* 0x000fd800078e000b */
[----:B------:R-:W-:Y:S01]  /*0c00*/  @!P0 MOV R11, 0x7fffffff ;  /* 0x7fffffff000b8802 */ /* 0x000fe20000000f00 */
[----:B------:R-:W-:Y:S06]  /*0c10*/  @!P0 BRA `(.L_x_289) ;  /* 0x0000000000348947 */ /* 0x000fec0003800000 */
[----:B------:R-:W-:-:S13]  /*0c20*/  FSETP.GTU.FTZ.AND P0, PT, |R0|, +INF , PT ;  /* 0x7f8000000000780b */ /* 0x000fda0003f1c200 */
[----:B------:R-:W-:Y:S01]  /*0c30*/  @P0 FADD.FTZ R11, R0, 1 ;  /* 0x3f800000000b0421 */ /* 0x000fe20000010000 */
[----:B------:R-:W-:Y:S06]  /*0c40*/  @P0 BRA `(.L_x_289) ;  /* 0x0000000000280947 */ /* 0x000fec0003800000 */
[----:B------:R-:W-:-:S13]  /*0c50*/  FSETP.NEU.FTZ.AND P0, PT, |R0|, +INF , PT ;  /* 0x7f8000000000780b */ /* 0x000fda0003f1d200 */
[----:B------:R-:W-:Y:S01]  /*0c60*/  @P0 FFMA R4, R0, 1.84467440737095516160e+19, RZ ;  /* 0x5f80000000040823 */ /* 0x000fe200000000ff */
[----:B------:R-:W-:-:S03]  /*0c70*/  @!P0 IMAD.MOV.U32 R11, RZ, RZ, R0 ;  /* 0x000000ffff0b8224 */ /* 0x000fc600078e0000 */
[----:B------:R-:W0:Y:S02]  /*0c80*/  @P0 MUFU.RSQ R5, R4 ;  /* 0x0000000400050308 */ /* 0x000e240000001400 */
[----:B0-----:R-:W-:Y:S01]  /*0c90*/  @P0 FMUL.FTZ R7, R4, R5 ;  /* 0x0000000504070220 */ /* 0x001fe20000410000 */
[----:B------:R-:W-:-:S03]  /*0ca0*/  @P0 FMUL.FTZ R5, R5, 0.5 ;  /* 0x3f00000005050820 */ /* 0x000fc60000410000 */
[----:B------:R-:W-:-:S04]  /*0cb0*/  @P0 FADD.FTZ R8, -R7, -RZ ;  /* 0x800000ff07080221 */ /* 0x000fc80000010100 */
[----:B------:R-:W-:-:S04]  /*0cc0*/  @P0 FFMA R8, R7, R8, R4 ;  /* 0x0000000807080223 */ /* 0x000fc80000000004 */
[----:B------:R-:W-:-:S04]  /*0cd0*/  @P0 FFMA R5, R8, R5, R7 ;  /* 0x0000000508050223 */ /* 0x000fc80000000007 */
[----:B------:R-:W-:-:S07]  /*0ce0*/  @P0 FMUL.FTZ R11, R5, 2.3283064365386962891e-10 ;  /* 0x2f800000050b0820 */ /* 0x000fce0000410000 */
.L_x_289:
[----:B------:R-:W-:Y:S01]  /*0cf0*/  HFMA2 R5, -RZ, RZ, 0, 0 ;  /* 0x00000000ff057431 */ /* 0x000fe200000001ff */
[----:B------:R-:W-:-:S04]  /*0d00*/  MOV R4, R9 ;  /* 0x0000000900047202 */ /* 0x000fc80000000f00 */
[----:B------:R-:W-:Y:S05]  /*0d10*/  RET.REL.NODEC R4 `(_Z3norPddiiddS_dddS_P17curandStateXORWOW) ;  /* 0xfffffff004b87950 */ /* 0x000fea0003c3ffff */
.L_x_290:
        /* <DEDUP_REMOVED lines=14> */
.L_x_297:


//--------------------- .nv.global.init           --------------------------
	.section	.nv.global.init,"aw",@progbits
	.align	4
.nv.global.init:
	.type		mrg32k3aM1SubSeq,@object
	.size		mrg32k3aM1SubSeq,(mrg32k3aM2SubSeq - mrg32k3aM1SubSeq)
mrg32k3aM1SubSeq:
        /*0000*/ 	.byte	0x0b, 0xcc, 0xee, 0x04, 0x73, 0x29, 0x8b, 0x6f, 0xf6, 0x53, 0x03, 0xf6, 0x23, 0xf6, 0xea, 0xda
        /* <DEDUP_REMOVED lines=125> */
	.type		mrg32k3aM2SubSeq,@object
	.size		mrg32k3aM2SubSeq,(mrg32k3aM1 - mrg32k3aM2SubSeq)
mrg32k3aM2SubSeq:
        /* <DEDUP_REMOVED lines=126> */
	.type		mrg32k3aM1,@object
	.size		mrg32k3aM1,(mrg32k3aM1Seq - mrg32k3aM1)
mrg32k3aM1:
        /* <DEDUP_REMOVED lines=144> */
	.type		mrg32k3aM1Seq,@object
	.size		mrg32k3aM1Seq,(mrg32k3aM2 - mrg32k3aM1Seq)
mrg32k3aM1Seq:
        /* <DEDUP_REMOVED lines=144> */
	.type		mrg32k3aM2,@object
	.size		mrg32k3aM2,(mrg32k3aM2Seq - mrg32k3aM2)
mrg32k3aM2:
        /* <DEDUP_REMOVED lines=144> */
	.type		mrg32k3aM2Seq,@object
	.size		mrg32k3aM2Seq,(precalc_xorwow_matrix - mrg32k3aM2Seq)
mrg32k3aM2Seq:
        /* <DEDUP_REMOVED lines=144> */
	.type		precalc_xorwow_matrix,@object
	.size		precalc_xorwow_matrix,(precalc_xorwow_offset_matrix - precalc_xorwow_matrix)
precalc_xorwow_matrix:
        /* <DEDUP_REMOVED lines=6400> */
	.type		precalc_xorwow_offset_matrix,@object
	.size		precalc_xorwow_offset_matrix,(.L_1 - precalc_xorwow_offset_matrix)
precalc_xorwow_offset_matrix:
        /* <DEDUP_REMOVED lines=6400> */
.L_1:


//--------------------- .nv.shared._ZN3cub18CUB_300001_SM_10006detail6reduce28DeviceReduceSingleTileKernelINS2_10policy_hubIdyN4cuda3std3__44plusIdEEE10Policy1000EPdSC_iS9_ddNS7_10__identityEEEvT0_T1_T2_T3_T4_T6_ --------------------------
	.section	.nv.shared._ZN3cub18CUB_300001_SM_10006detail6reduce28DeviceReduceSingleTileKernelINS2_10policy_hubIdyN4cuda3std3__44plusIdEEE10Policy1000EPdSC_iS9_ddNS7_10__identityEEEvT0_T1_T2_T3_T4_T6_,"aw",@nobits
	.sectionflags	@""
	.align	8
.nv.shared._ZN3cub18CUB_300001_SM_10006detail6reduce28DeviceReduceSingleTileKernelINS2_10policy_hubIdyN4cuda3std3__44plusIdEEE10Policy1000EPdSC_iS9_ddNS7_10__identityEEEvT0_T1_T2_T3_T4_T6_:
	.zero		1176


//--------------------- .nv.shared.reserved.0     --------------------------
	.section	.nv.shared.reserved.0,"aw",@nobits
	.weak		__nv_reservedSMEM_offset_0_alias
	.size		__nv_reservedSMEM_offset_0_alias, 0, 64
	.other		__nv_reservedSMEM_offset_0_alias,@"STO_CUDA_RESERVED_SHARED STV_DEFAULT"
__nv_reservedSMEM_offset_0_alias:
	.zero		0
	.zero		64


//--------------------- .nv.global                --------------------------
	.section	.nv.global,"aw",@nobits
.nv.global:
	.type		_ZN34_INTERNAL_b1b18125_4_k_cu_9ed42a7e6thrust24THRUST_300001_SM_1000_NS12placeholders2_8E,@object
	.size		_ZN34_INTERNAL_b1b18125_4_k_cu_9ed42a7e6thrust24THRUST_300001_SM_1000_NS12placeholders2_8E,(_ZN34_INTERNAL_b1b18125_4_k_cu_9ed42a7e4cuda3std3__436_GLOBAL__N__b1b18125_4_k_cu_9ed42a7e6ignoreE - _ZN34_INTERNAL_b1b18125_4_k_cu_9ed42a7e6thrust24THRUST_300001_SM_1000_NS12placeholders2_8E)
_ZN34_INTERNAL_b1b18125_4_k_cu_9ed42a7e6thrust24THRUST_300001_SM_1000_NS12placeholders2_8E:
	.zero		1
	.type		_ZN34_INTERNAL_b1b18125_4_k_cu_9ed42a7e4cuda3std3__436_GLOBAL__N__b1b18125_4_k_cu_9ed42a7e6ignoreE,@object
	.size		_ZN34_INTERNAL_b1b18125_4_k_cu_9ed42a7e4cuda3std3__436_GLOBAL__N__b1b18125_4_k_cu_9ed42a7e6ignoreE,(_ZN34_INTERNAL_b1b18125_4_k_cu_9ed42a7e4cuda3std6ranges3__45__cpo4dataE - _ZN34_INTERNAL_b1b18125_4_k_cu_9ed42a7e4cuda3std3__436_GLOBAL__N__b1b18125_4_k_cu_9ed42a7e6ignoreE)
_ZN34_INTERNAL_b1b18125_4_k_cu_9ed42a7e4cuda3std3__436_GLOBAL__N__b1b18125_4_k_cu_9ed42a7e6ignoreE:
	.zero		1
	.type		_ZN34_INTERNAL_b1b18125_4_k_cu_9ed42a7e4cuda3std6ranges3__45__cpo4dataE,@object
	.size		_ZN34_INTERNAL_b1b18125_4_k_cu_9ed42a7e4cuda3std6ranges3__45__cpo4dataE,(_ZN34_INTERNAL_b1b18125_4_k_cu_9ed42a7e6thrust24THRUST_300001_SM_1000_NS6system3cpp3parE - _ZN34_INTERNAL_b1b18125_4_k_cu_9ed42a7e4cuda3std6ranges3__45__cpo4dataE)
_ZN34_INTERNAL_b1b18125_4_k_cu_9ed42a7e4cuda3std6ranges3__45__cpo4dataE:
	.zero		1
	.type		_ZN34_INTERNAL_b1b18125_4_k_cu_9ed42a7e6thrust24THRUST_300001_SM_1000_NS6system3cpp3parE,@object
	.size		_ZN34_INTERNAL_b1b18125_4_k_cu_9ed42a7e6thrust24THRUST_300001_SM_1000_NS6system3cpp3parE,(_ZN34_INTERNAL_b1b18125_4_k_cu_9ed42a7e4cuda3std3__45__cpo5beginE - _ZN34_INTERNAL_b1b18125_4_k_cu_9ed42a7e6thrust24THRUST_300001_SM_1000_NS6system3cpp3parE)
_ZN34_INTERNAL_b1b18125_4_k_cu_9ed42a7e6thrust24THRUST_300001_SM_1000_NS6system3cpp3parE:
	.zero		1
	.type		_ZN34_INTERNAL_b1b18125_4_k_cu_9ed42a7e4cuda3std3__45__cpo5beginE,@object
	.size		_ZN34_INTERNAL_b1b18125_4_k_cu_9ed42a7e4cuda3std3__45__cpo5beginE,(_ZN34_INTERNAL_b1b18125_4_k_cu_9ed42a7e4cuda3std6ranges3__45__cpo5beginE - _ZN34_INTERNAL_b1b18125_4_k_cu_9ed42a7e4cuda3std3__45__cpo5beginE)
_ZN34_INTERNAL_b1b18125_4_k_cu_9ed42a7e4cuda3std3__45__cpo5beginE:
	.zero		1
	.type		_ZN34_INTERNAL_b1b18125_4_k_cu_9ed42a7e4cuda3std6ranges3__45__cpo5beginE,@object
	.size		_ZN34_INTERNAL_b1b18125_4_k_cu_9ed42a7e4cuda3std6ranges3__45__cpo5beginE,(_ZN34_INTERNAL_b1b18125_4_k_cu_9ed42a7e6thrust24THRUST_300001_SM_1000_NS6deviceE - _ZN34_INTERNAL_b1b18125_4_k_cu_9ed42a7e4cuda3std6ranges3__45__cpo5beginE)
_ZN34_INTERNAL_b1b18125_4_k_cu_9ed42a7e4cuda3std6ranges3__45__cpo5beginE:
	.zero		1
	.type		_ZN34_INTERNAL_b1b18125_4_k_cu_9ed42a7e6thrust24THRUST_300001_SM_1000_NS6deviceE,@object
	.size		_ZN34_INTERNAL_b1b18125_4_k_cu_9ed42a7e6thrust24THRUST_300001_SM_1000_NS6deviceE,(_ZN34_INTERNAL_b1b18125_4_k_cu_9ed42a7e4cuda3std3__47nulloptE - _ZN34_INTERNAL_b1b18125_4_k_cu_9ed42a7e6thrust24THRUST_300001_SM_1000_NS6deviceE)
_ZN34_INTERNAL_b1b18125_4_k_cu_9ed42a7e6thrust24THRUST_300001_SM_1000_NS6deviceE:
	.zero		1
	.type		_ZN34_INTERNAL_b1b18125_4_k_cu_9ed42a7e4cuda3std3__47nulloptE,@object
	.size		_ZN34_INTERNAL_b1b18125_4_k_cu_9ed42a7e4cuda3std3__47nulloptE,(_ZN34_INTERNAL_b1b18125_4_k_cu_9ed42a7e4cuda3std6ranges3__45__cpo8distanceE - _ZN34_INTERNAL_b1b18125_4_k_cu_9ed42a7e4cuda3std3__47nulloptE)
_ZN34_INTERNAL_b1b18125_4_k_cu_9ed42a7e4cuda3std3__47nulloptE:
	.zero		1
	.type		_ZN34_INTERNAL_b1b18125_4_k_cu_9ed42a7e4cuda3std6ranges3__45__cpo8distanceE,@object
	.size		_ZN34_INTERNAL_b1b18125_4_k_cu_9ed42a7e4cuda3std6ranges3__45__cpo8distanceE,(_ZN34_INTERNAL_b1b18125_4_k_cu_9ed42a7e6thrust24THRUST_300001_SM_1000_NS12placeholders2_4E - _ZN34_INTERNAL_b1b18125_4_k_cu_9ed42a7e4cuda3std6ranges3__45__cpo8distanceE)
_ZN34_INTERNAL_b1b18125_4_k_cu_9ed42a7e4cuda3std6ranges3__45__cpo8distanceE:
	.zero		1
	.type		_ZN34_INTERNAL_b1b18125_4_k_cu_9ed42a7e6thrust24THRUST_300001_SM_1000_NS12placeholders2_4E,@object
	.size		_ZN34_INTERNAL_b1b18125_4_k_cu_9ed42a7e6thrust24THRUST_300001_SM_1000_NS12placeholders2_4E,(_ZN34_INTERNAL_b1b18125_4_k_cu_9ed42a7e4cuda3std3__45__cpo6rbeginE - _ZN34_INTERNAL_b1b18125_4_k_cu_9ed42a7e6thrust24THRUST_300001_SM_1000_NS12placeholders2_4E)
_ZN34_INTERNAL_b1b18125_4_k_cu_9ed42a7e6thrust24THRUST_300001_SM_1000_NS12placeholders2_4E:
	.zero		1
	.type		_ZN34_INTERNAL_b1b18125_4_k_cu_9ed42a7e4cuda3std3__45__cpo6rbeginE,@object
	.size		_ZN34_INTERNAL_b1b18125_4_k_cu_9ed42a7e4cuda3std3__45__cpo6rbeginE,(_ZN34_INTERNAL_b1b18125_4_k_cu_9ed42a7e4cuda3std6ranges3__45__cpo7advanceE - _ZN34_INTERNAL_b1b18125_4_k_cu_9ed42a7e4cuda3std3__45__cpo6rbeginE)
_ZN34_INTERNAL_b1b18125_4_k_cu_9ed42a7e4cuda3std3__45__cpo6rbeginE:
	.zero		1
	.type		_ZN34_INTERNAL_b1b18125_4_k_cu_9ed42a7e4cuda3std6ranges3__45__cpo7advanceE,@object
	.size		_ZN34_INTERNAL_b1b18125_4_k_cu_9ed42a7e4cuda3std6ranges3__45__cpo7advanceE,(_ZN34_INTERNAL_b1b18125_4_k_cu_9ed42a7e6thrust24THRUST_300001_SM_1000_NS12placeholders3_10E - _ZN34_INTERNAL_b1b18125_4_k_cu_9ed42a7e4cuda3std6ranges3__45__cpo7advanceE)
_ZN34_INTERNAL_b1b18125_4_k_cu_9ed42a7e4cuda3std6ranges3__45__cpo7advanceE:
	.zero		1
	.type		_ZN34_INTERNAL_b1b18125_4_k_cu_9ed42a7e6thrust24THRUST_300001_SM_1000_NS12placeholders3_10E,@object
	.size		_ZN34_INTERNAL_b1b18125_4_k_cu_9ed42a7e6thrust24THRUST_300001_SM_1000_NS12placeholders3_10E,(_ZN34_INTERNAL_b1b18125_4_k_cu_9ed42a7e4cuda3std3__48in_placeE - _ZN34_INTERNAL_b1b18125_4_k_cu_9ed42a7e6thrust24THRUST_300001_SM_1000_NS12placeholders3_10E)
_ZN34_INTERNAL_b1b18125_4_k_cu_9ed42a7e6thrust24THRUST_300001_SM_1000_NS12placeholders3_10E:
	.zero		1
	.type		_ZN34_INTERNAL_b1b18125_4_k_cu_9ed42a7e4cuda3std3__48in_placeE,@object
	.size		_ZN34_INTERNAL_b1b18125_4_k_cu_9ed42a7e4cuda3std3__48in_placeE,(_ZN34_INTERNAL_b1b18125_4_k_cu_9ed42a7e4cuda3std6ranges3__45__cpo4sizeE - _ZN34_INTERNAL_b1b18125_4_k_cu_9ed42a7e4cuda3std3__48in_placeE)
_ZN34_INTERNAL_b1b18125_4_k_cu_9ed42a7e4cuda3std3__48in_placeE:
	.zero		1
	.type		_ZN34_INTERNAL_b1b18125_4_k_cu_9ed42a7e4cuda3std6ranges3__45__cpo4sizeE,@object
	.size		_ZN34_INTERNAL_b1b18125_4_k_cu_9ed42a7e4cuda3std6ranges3__45__cpo4sizeE,(_ZN34_INTERNAL_b1b18125_4_k_cu_9ed42a7e6thrust24THRUST_300001_SM_1000_NS12placeholders2_2E - _ZN34_INTERNAL_b1b18125_4_k_cu_9ed42a7e4cuda3std6ranges3__45__cpo4sizeE)
_ZN34_INTERNAL_b1b18125_4_k_cu_9ed42a7e4cuda3std6ranges3__45__cpo4sizeE:
	.zero		1
	.type		_ZN34_INTERNAL_b1b18125_4_k_cu_9ed42a7e6thrust24THRUST_300001_SM_1000_NS12placeholders2_2E,@object
	.size		_ZN34_INTERNAL_b1b18125_4_k_cu_9ed42a7e6thrust24THRUST_300001_SM_1000_NS12placeholders2_2E,(_ZN34_INTERNAL_b1b18125_4_k_cu_9ed42a7e4cuda3std3__45__cpo6cbeginE - _ZN34_INTERNAL_b1b18125_4_k_cu_9ed42a7e6thrust24THRUST_300001_SM_1000_NS12placeholders2_2E)
_ZN34_INTERNAL_b1b18125_4_k_cu_9ed42a7e6thrust24THRUST_300001_SM_1000_NS12placeholders2_2E:
	.zero		1
	.type		_ZN34_INTERNAL_b1b18125_4_k_cu_9ed42a7e4cuda3std3__45__cpo6cbeginE,@object
	.size		_ZN34_INTERNAL_b1b18125_4_k_cu_9ed42a7e4cuda3std3__45__cpo6cbeginE,(_ZN34_INTERNAL_b1b18125_4_k_cu_9ed42a7e4cuda3std6ranges3__45__cpo6cbeginE - _ZN34_INTERNAL_b1b18125_4_k_cu_9ed42a7e4cuda3std3__45__cpo6cbeginE)
_ZN34_INTERNAL_b1b18125_4_k_cu_9ed42a7e4cuda3std3__45__cpo6cbeginE:
	.zero		1
	.type		_ZN34_INTERNAL_b1b18125_4_k_cu_9ed42a7e4cuda3std6ranges3__45__cpo6cbeginE,@object
	.size		_ZN34_INTERNAL_b1b18125_4_k_cu_9ed42a7e4cuda3std6ranges3__45__cpo6cbeginE,(_ZN34_INTERNAL_b1b18125_4_k_cu_9ed42a7e6thrust24THRUST_300001_SM_1000_NS12placeholders2_6E - _ZN34_INTERNAL_b1b18125_4_k_cu_9ed42a7e4cuda3std6ranges3__45__cpo6cbeginE)
_ZN34_INTERNAL_b1b18125_4_k_cu_9ed42a7e4cuda3std6ranges3__45__cpo6cbeginE:
	.zero		1
	.type		_ZN34_INTERNAL_b1b18125_4_k_cu_9ed42a7e6thrust24THRUST_300001_SM_1000_NS12placeholders2_6E,@object
	.size		_ZN34_INTERNAL_b1b18125_4_k_cu_9ed42a7e6thrust24THRUST_300001_SM_1000_NS12placeholders2_6E,(_ZN34_INTERNAL_b1b18125_4_k_cu_9ed42a7e4cuda3std3__45__cpo7crbeginE - _ZN34_INTERNAL_b1b18125_4_k_cu_9ed42a7e6thrust24THRUST_300001_SM_1000_NS12placeholders2_6E)
_ZN34_INTERNAL_b1b18125_4_k_cu_9ed42a7e6thrust24THRUST_300001_SM_1000_NS12placeholders2_6E:
	.zero		1
	.type		_ZN34_INTERNAL_b1b18125_4_k_cu_9ed42a7e4cuda3std3__45__cpo7crbeginE,@object
	.size		_ZN34_INTERNAL_b1b18125_4_k_cu_9ed42a7e4cuda3std3__45__cpo7crbeginE,(_ZN34_INTERNAL_b1b18125_4_k_cu_9ed42a7e4cuda3std6ranges3__45__cpo4nextE - _ZN34_INTERNAL_b1b18125_4_k_cu_9ed42a7e4cuda3std3__45__cpo7crbeginE)
_ZN34_INTERNAL_b1b18125_4_k_cu_9ed42a7e4cuda3std3__45__cpo7crbeginE:
	.zero		1
	.type		_ZN34_INTERNAL_b1b18125_4_k_cu_9ed42a7e4cuda3std6ranges3__45__cpo4nextE,@object
	.size		_ZN34_INTERNAL_b1b18125_4_k_cu_9ed42a7e4cuda3std6ranges3__45__cpo4nextE,(_ZN34_INTERNAL_b1b18125_4_k_cu_9ed42a7e4cuda3std6ranges3__45__cpo4swapE - _ZN34_INTERNAL_b1b18125_4_k_cu_9ed42a7e4cuda3std6ranges3__45__cpo4nextE)
_ZN34_INTERNAL_b1b18125_4_k_cu_9ed42a7e4cuda3std6ranges3__45__cpo4nextE:
	.zero		1
	.type		_ZN34_INTERNAL_b1b18125_4_k_cu_9ed42a7e4cuda3std6ranges3__45__cpo4swapE,@object
	.size		_ZN34_INTERNAL_b1b18125_4_k_cu_9ed42a7e4cuda3std6ranges3__45__cpo4swapE,(_ZN34_INTERNAL_b1b18125_4_k_cu_9ed42a7e6thrust24THRUST_300001_SM_1000_NS8cuda_cub10par_nosyncE - _ZN34_INTERNAL_b1b18125_4_k_cu_9ed42a7e4cuda3std6ranges3__45__cpo4swapE)
_ZN34_INTERNAL_b1b18125_4_k_cu_9ed42a7e4cuda3std6ranges3__45__cpo4swapE:
	.zero		1
	.type		_ZN34_INTERNAL_b1b18125_4_k_cu_9ed42a7e6thrust24THRUST_300001_SM_1000_NS8cuda_cub10par_nosyncE,@object
	.size		_ZN34_INTERNAL_b1b18125_4_k_cu_9ed42a7e6thrust24THRUST_300001_SM_1000_NS8cuda_cub10par_nosyncE,(_ZN34_INTERNAL_b1b18125_4_k_cu_9ed42a7e6thrust24THRUST_300001_SM_1000_NS3seqE - _ZN34_INTERNAL_b1b18125_4_k_cu_9ed42a7e6thrust24THRUST_300001_SM_1000_NS8cuda_cub10par_nosyncE)
_ZN34_INTERNAL_b1b18125_4_k_cu_9ed42a7e6thrust24THRUST_300001_SM_1000_NS8cuda_cub10par_nosyncE:
	.zero		1
	.type		_ZN34_INTERNAL_b1b18125_4_k_cu_9ed42a7e6thrust24THRUST_300001_SM_1000_NS3seqE,@object
	.size		_ZN34_INTERNAL_b1b18125_4_k_cu_9ed42a7e6thrust24THRUST_300001_SM_1000_NS3seqE,(_ZN34_INTERNAL_b1b18125_4_k_cu_9ed42a7e4cuda3std3__420unreachable_sentinelE - _ZN34_INTERNAL_b1b18125_4_k_cu_9ed42a7e6thrust24THRUST_300001_SM_1000_NS3seqE)
_ZN34_INTERNAL_b1b18125_4_k_cu_9ed42a7e6thrust24THRUST_300001_SM_1000_NS3seqE:
	.zero		1
	.type		_ZN34_INTERNAL_b1b18125_4_k_cu_9ed42a7e4cuda3std3__420unreachable_sentinelE,@object
	.size		_ZN34_INTERNAL_b1b18125_4_k_cu_9ed42a7e4cuda3std3__420unreachable_sentinelE,(_ZN34_INTERNAL_b1b18125_4_k_cu_9ed42a7e4cuda3std6ranges3__45__cpo5ssizeE - _ZN34_INTERNAL_b1b18125_4_k_cu_9ed42a7e4cuda3std3__420unreachable_sentinelE)
_ZN34_INTERNAL_b1b18125_4_k_cu_9ed42a7e4cuda3std3__420unreachable_sentinelE:
	.zero		1
	.type		_ZN34_INTERNAL_b1b18125_4_k_cu_9ed42a7e4cuda3std6ranges3__45__cpo5ssizeE,@object
	.size		_ZN34_INTERNAL_b1b18125_4_k_cu_9ed42a7e4cuda3std6ranges3__45__cpo5ssizeE,(_ZN34_INTERNAL_b1b18125_4_k_cu_9ed42a7e6thrust24THRUST_300001_SM_1000_NS12placeholders2_3E - _ZN34_INTERNAL_b1b18125_4_k_cu_9ed42a7e4cuda3std6ranges3__45__cpo5ssizeE)
_ZN34_INTERNAL_b1b18125_4_k_cu_9ed42a7e4cuda3std6ranges3__45__cpo5ssizeE:
	.zero		1
	.type		_ZN34_INTERNAL_b1b18125_4_k_cu_9ed42a7e6thrust24THRUST_300001_SM_1000_NS12placeholders2_3E,@object
	.size		_ZN34_INTERNAL_b1b18125_4_k_cu_9ed42a7e6thrust24THRUST_300001_SM_1000_NS12placeholders2_3E,(_ZN34_INTERNAL_b1b18125_4_k_cu_9ed42a7e4cuda3std3__45__cpo4cendE - _ZN34_INTERNAL_b1b18125_4_k_cu_9ed42a7e6thrust24THRUST_300001_SM_1000_NS12placeholders2_3E)
_ZN34_INTERNAL_b1b18125_4_k_cu_9ed42a7e6thrust24THRUST_300001_SM_1000_NS12placeholders2_3E:
	.zero		1
	.type		_ZN34_INTERNAL_b1b18125_4_k_cu_9ed42a7e4cuda3std3__45__cpo4cendE,@object
	.size		_ZN34_INTERNAL_b1b18125_4_k_cu_9ed42a7e4cuda3std3__45__cpo4cendE,(_ZN34_INTERNAL_b1b18125_4_k_cu_9ed42a7e4cuda3std6ranges3__45__cpo4cendE - _ZN34_INTERNAL_b1b18125_4_k_cu_9ed42a7e4cuda3std3__45__cpo4cendE)
_ZN34_INTERNAL_b1b18125_4_k_cu_9ed42a7e4cuda3std3__45__cpo4cendE:
	.zero		1
	.type		_ZN34_INTERNAL_b1b18125_4_k_cu_9ed42a7e4cuda3std6ranges3__45__cpo4cendE,@object
	.size		_ZN34_INTERNAL_b1b18125_4_k_cu_9ed42a7e4cuda3std6ranges3__45__cpo4cendE,(_ZN34_INTERNAL_b1b18125_4_k_cu_9ed42a7e6thrust24THRUST_300001_SM_1000_NS12placeholders2_7E - _ZN34_INTERNAL_b1b18125_4_k_cu_9ed42a7e4cuda3std6ranges3__45__cpo4cendE)
_ZN34_INTERNAL_b1b18125_4_k_cu_9ed42a7e4cuda3std6ranges3__45__cpo4cendE:
	.zero		1
	.type		_ZN34_INTERNAL_b1b18125_4_k_cu_9ed42a7e6thrust24THRUST_300001_SM_1000_NS12placeholders2_7E,@object
	.size		_ZN34_INTERNAL_b1b18125_4_k_cu_9ed42a7e6thrust24THRUST_300001_SM_1000_NS12placeholders2_7E,(_ZN34_INTERNAL_b1b18125_4_k_cu_9ed42a7e4cuda3std3__45__cpo5crendE - _ZN34_INTERNAL_b1b18125_4_k_cu_9ed42a7e6thrust24THRUST_300001_SM_1000_NS12placeholders2_7E)
_ZN34_INTERNAL_b1b18125_4_k_cu_9ed42a7e6thrust24THRUST_300001_SM_1000_NS12placeholders2_7E:
	.zero		1
	.type		_ZN34_INTERNAL_b1b18125_4_k_cu_9ed42a7e4cuda3std3__45__cpo5crendE,@object
	.size		_ZN34_INTERNAL_b1b18125_4_k_cu_9ed42a7e4cuda3std3__45__cpo5crendE,(_ZN34_INTERNAL_b1b18125_4_k_cu_9ed42a7e4cuda3std6ranges3__45__cpo4prevE - _ZN34_INTERNAL_b1b18125_4_k_cu_9ed42a7e4cuda3std3__45__cpo5crendE)
_ZN34_INTERNAL_b1b18125_4_k_cu_9ed42a7e4cuda3std3__45__cpo5crendE:
	.zero		1
	.type		_ZN34_INTERNAL_b1b18125_4_k_cu_9ed42a7e4cuda3std6ranges3__45__cpo4prevE,@object
	.size		_ZN34_INTERNAL_b1b18125_4_k_cu_9ed42a7e4cuda3std6ranges3__45__cpo4prevE,(_ZN34_INTERNAL_b1b18125_4_k_cu_9ed42a7e4cuda3std6ranges3__45__cpo9iter_moveE - _ZN34_INTERNAL_b1b18125_4_k_cu_9ed42a7e4cuda3std6ranges3__45__cpo4prevE)
_ZN34_INTERNAL_b1b18125_4_k_cu_9ed42a7e4cuda3std6ranges3__45__cpo4prevE:
	.zero		1
	.type		_ZN34_INTERNAL_b1b18125_4_k_cu_9ed42a7e4cuda3std6ranges3__45__cpo9iter_moveE,@object
	.size		_ZN34_INTERNAL_b1b18125_4_k_cu_9ed42a7e4cuda3std6ranges3__45__cpo9iter_moveE,(_ZN34_INTERNAL_b1b18125_4_k_cu_9ed42a7e6thrust24THRUST_300001_SM_1000_NS6system6detail10sequential3seqE - _ZN34_INTERNAL_b1b18125_4_k_cu_9ed42a7e4cuda3std6ranges3__45__cpo9iter_moveE)
_ZN34_INTERNAL_b1b18125_4_k_cu_9ed42a7e4cuda3std6ranges3__45__cpo9iter_moveE:
	.zero		1
	.type		_ZN34_INTERNAL_b1b18125_4_k_cu_9ed42a7e6thrust24THRUST_300001_SM_1000_NS6system6detail10sequential3seqE,@object
	.size		_ZN34_INTERNAL_b1b18125_4_k_cu_9ed42a7e6thrust24THRUST_300001_SM_1000_NS6system6detail10sequential3seqE,(_ZN34_INTERNAL_b1b18125_4_k_cu_9ed42a7e6thrust24THRUST_300001_SM_1000_NS12placeholders2_9E - _ZN34_INTERNAL_b1b18125_4_k_cu_9ed42a7e6thrust24THRUST_300001_SM_1000_NS6system6detail10sequential3seqE)
_ZN34_INTERNAL_b1b18125_4_k_cu_9ed42a7e6thrust24THRUST_300001_SM_1000_NS6system6detail10sequential3seqE:
	.zero		1
	.type		_ZN34_INTERNAL_b1b18125_4_k_cu_9ed42a7e6thrust24THRUST_300001_SM_1000_NS12placeholders2_9E,@object
	.size		_ZN34_INTERNAL_b1b18125_4_k_cu_9ed42a7e6thrust24THRUST_300001_SM_1000_NS12placeholders2_9E,(_ZN34_INTERNAL_b1b18125_4_k_cu_9ed42a7e4cuda3std3__419piecewise_constructE - _ZN34_INTERNAL_b1b18125_4_k_cu_9ed42a7e6thrust24THRUST_300001_SM_1000_NS12placeholders2_9E)
_ZN34_INTERNAL_b1b18125_4_k_cu_9ed42a7e6thrust24THRUST_300001_SM_1000_NS12placeholders2_9E:
	.zero		1
	.type		_ZN34_INTERNAL_b1b18125_4_k_cu_9ed42a7e4cuda3std3__419piecewise_constructE,@object
	.size		_ZN34_INTERNAL_b1b18125_4_k_cu_9ed42a7e4cuda3std3__419piecewise_constructE,(_ZN34_INTERNAL_b1b18125_4_k_cu_9ed42a7e4cuda3std6ranges3__45__cpo5cdataE - _ZN34_INTERNAL_b1b18125_4_k_cu_9ed42a7e4cuda3std3__419piecewise_constructE)
_ZN34_INTERNAL_b1b18125_4_k_cu_9ed42a7e4cuda3std3__419piecewise_constructE:
	.zero		1
	.type		_ZN34_INTERNAL_b1b18125_4_k_cu_9ed42a7e4cuda3std6ranges3__45__cpo5cdataE,@object
	.size		_ZN34_INTERNAL_b1b18125_4_k_cu_9ed42a7e4cuda3std6ranges3__45__cpo5cdataE,(_ZN34_INTERNAL_b1b18125_4_k_cu_9ed42a7e6thrust24THRUST_300001_SM_1000_NS12placeholders2_1E - _ZN34_INTERNAL_b1b18125_4_k_cu_9ed42a7e4cuda3std6ranges3__45__cpo5cdataE)
_ZN34_INTERNAL_b1b18125_4_k_cu_9ed42a7e4cuda3std6ranges3__45__cpo5cdataE:
	.zero		1
	.type		_ZN34_INTERNAL_b1b18125_4_k_cu_9ed42a7e6thrust24THRUST_300001_SM_1000_NS12placeholders2_1E,@object
	.size		_ZN34_INTERNAL_b1b18125_4_k_cu_9ed42a7e6thrust24THRUST_300001_SM_1000_NS12placeholders2_1E,(_ZN34_INTERNAL_b1b18125_4_k_cu_9ed42a7e4cuda3std3__45__cpo3endE - _ZN34_INTERNAL_b1b18125_4_k_cu_9ed42a7e6thrust24THRUST_300001_SM_1000_NS12placeholders2_1E)
_ZN34_INTERNAL_b1b18125_4_k_cu_9ed42a7e6thrust24THRUST_300001_SM_1000_NS12placeholders2_1E:
	.zero		1
	.type		_ZN34_INTERNAL_b1b18125_4_k_cu_9ed42a7e4cuda3std3__45__cpo3endE,@object
	.size		_ZN34_INTERNAL_b1b18125_4_k_cu_9ed42a7e4cuda3std3__45__cpo3endE,(_ZN34_INTERNAL_b1b18125_4_k_cu_9ed42a7e4cuda3std6ranges3__45__cpo3endE - _ZN34_INTERNAL_b1b18125_4_k_cu_9ed42a7e4cuda3std3__45__cpo3endE)
_ZN34_INTERNAL_b1b18125_4_k_cu_9ed42a7e4cuda3std3__45__cpo3endE:
	.zero		1
	.type		_ZN34_INTERNAL_b1b18125_4_k_cu_9ed42a7e4cuda3std6ranges3__45__cpo3endE,@object
	.size		_ZN34_INTERNAL_b1b18125_4_k_cu_9ed42a7e4cuda3std6ranges3__45__cpo3endE,(_ZN34_INTERNAL_b1b18125_4_k_cu_9ed42a7e6thrust24THRUST_300001_SM_1000_NS12placeholders2_5E - _ZN34_INTERNAL_b1b18125_4_k_cu_9ed42a7e4cuda3std6ranges3__45__cpo3endE)
_ZN34_INTERNAL_b1b18125_4_k_cu_9ed42a7e4cuda3std6ranges3__45__cpo3endE:
	.zero		1
	.type		_ZN34_INTERNAL_b1b18125_4_k_cu_9ed42a7e6thrust24THRUST_300001_SM_1000_NS12placeholders2_5E,@object
	.size		_ZN34_INTERNAL_b1b18125_4_k_cu_9ed42a7e6thrust24THRUST_300001_SM_1000_NS12placeholders2_5E,(_ZN34_INTERNAL_b1b18125_4_k_cu_9ed42a7e4cuda3std3__45__cpo4rendE - _ZN34_INTERNAL_b1b18125_4_k_cu_9ed42a7e6thrust24THRUST_300001_SM_1000_NS12placeholders2_5E)
_ZN34_INTERNAL_b1b18125_4_k_cu_9ed42a7e6thrust24THRUST_300001_SM_1000_NS12placeholders2_5E:
	.zero		1
	.type		_ZN34_INTERNAL_b1b18125_4_k_cu_9ed42a7e4cuda3std3__45__cpo4rendE,@object
	.size		_ZN34_INTERNAL_b1b18125_4_k_cu_9ed42a7e4cuda3std3__45__cpo4rendE,(_ZN34_INTERNAL_b1b18125_4_k_cu_9ed42a7e4cuda3std6ranges3__45__cpo9iter_swapE - _ZN34_INTERNAL_b1b18125_4_k_cu_9ed42a7e4cuda3std3__45__cpo4rendE)
_ZN34_INTERNAL_b1b18125_4_k_cu_9ed42a7e4cuda3std3__45__cpo4rendE:
	.zero		1
	.type		_ZN34_INTERNAL_b1b18125_4_k_cu_9ed42a7e4cuda3std6ranges3__45__cpo9iter_swapE,@object
	.size		_ZN34_INTERNAL_b1b18125_4_k_cu_9ed42a7e4cuda3std6ranges3__45__cpo9iter_swapE,(_ZN34_INTERNAL_b1b18125_4_k_cu_9ed42a7e4cuda3std3__48unexpectE - _ZN34_INTERNAL_b1b18125_4_k_cu_9ed42a7e4cuda3std6ranges3__45__cpo9iter_swapE)
_ZN34_INTERNAL_b1b18125_4_k_cu_9ed42a7e4cuda3std6ranges3__45__cpo9iter_swapE:
	.zero		1
	.type		_ZN34_INTERNAL_b1b18125_4_k_cu_9ed42a7e4cuda3std3__48unexpectE,@object
	.size		_ZN34_INTERNAL_b1b18125_4_k_cu_9ed42a7e4cuda3std3__48unexpectE,(_ZN34_INTERNAL_b1b18125_4_k_cu_9ed42a7e6thrust24THRUST_300001_SM_1000_NS8cuda_cub3parE - _ZN34_INTERNAL_b1b18125_4_k_cu_9ed42a7e4cuda3std3__48unexpectE)
_ZN34_INTERNAL_b1b18125_4_k_cu_9ed42a7e4cuda3std3__48unexpectE:
	.zero		1
	.type		_ZN34_INTERNAL_b1b18125_4_k_cu_9ed42a7e6thrust24THRUST_300001_SM_1000_NS8cuda_cub3parE,@object
	.size		_ZN34_INTERNAL_b1b18125_4_k_cu_9ed42a7e6thrust24THRUST_300001_SM_1000_NS8cuda_cub3parE,(.L_38 - _ZN34_INTERNAL_b1b18125_4_k_cu_9ed42a7e6thrust24THRUST_300001_SM_1000_NS8cuda_cub3parE)
_ZN34_INTERNAL_b1b18125_4_k_cu_9ed42a7e6thrust24THRUST_300001_SM_1000_NS8cuda_cub3parE:
	.zero		1
.L_38:


//--------------------- .nv.shared._ZN3cub18CUB_300001_SM_10006detail6reduce18DeviceReduceKernelINS2_10policy_hubIdyN4cuda3std3__44plusIdEEE10Policy1000EN6thrust24THRUST_300001_SM_1000_NS6detail15normal_iteratorINSD_10device_ptrIdEEEEyS9_dNS7_10__identityEEEvT0_PT3_T1_NS0_13GridEvenShareISN_EET2_T4_ --------------------------
	.section	.nv.shared._ZN3cub18CUB_300001_SM_10006detail6reduce18DeviceReduceKernelINS2_10policy_hubIdyN4cuda3std3__44plusIdEEE10Policy1000EN6thrust24THRUST_300001_SM_1000_NS6detail15normal_iteratorINSD_10device_ptrIdEEEEyS9_dNS7_10__identityEEEvT0_PT3_T1_NS0_13GridEvenShareISN_EET2_T4_,"aw",@nobits
	.sectionflags	@""
	.align	8
.nv.shared._ZN3cub18CUB_300001_SM_10006detail6reduce18DeviceReduceKernelINS2_10policy_hubIdyN4cuda3std3__44plusIdEEE10Policy1000EN6thrust24THRUST_300001_SM_1000_NS6detail15normal_iteratorINSD_10device_ptrIdEEEEyS9_dNS7_10__identityEEEvT0_PT3_T1_NS0_13GridEvenShareISN_EET2_T4_:
	.zero		1176


//--------------------- .nv.shared._ZN3cub18CUB_300001_SM_10006detail6reduce28DeviceReduceSingleTileKernelINS2_10policy_hubIdyN4cuda3std3__44plusIdEEE10Policy1000EN6thrust24THRUST_300001_SM_1000_NS6detail15normal_iteratorINSD_10device_ptrIdEEEEPdyS9_ddNS7_10__identityEEEvT0_T1_T2_T3_T4_T6_ --------------------------
	.section	.nv.shared._ZN3cub18CUB_300001_SM_10006detail6reduce28DeviceReduceSingleTileKernelINS2_10policy_hubIdyN4cuda3std3__44plusIdEEE10Policy1000EN6thrust24THRUST_300001_SM_1000_NS6detail15normal_iteratorINSD_10device_ptrIdEEEEPdyS9_ddNS7_10__identityEEEvT0_T1_T2_T3_T4_T6_,"aw",@nobits
	.sectionflags	@""
	.align	8
.nv.shared._ZN3cub18CUB_300001_SM_10006detail6reduce28DeviceReduceSingleTileKernelINS2_10policy_hubIdyN4cuda3std3__44plusIdEEE10Policy1000EN6thrust24THRUST_300001_SM_1000_NS6detail15normal_iteratorINSD_10device_ptrIdEEEEPdyS9_ddNS7_10__identityEEEvT0_T1_T2_T3_T4_T6_:
	.zero		1176


//--------------------- .nv.shared._ZN3cub18CUB_300001_SM_10006detail6reduce28DeviceReduceSingleTileKernelINS2_10policy_hubIdjN4cuda3std3__44plusIdEEE10Policy1000EPdSC_iS9_ddNS7_10__identityEEEvT0_T1_T2_T3_T4_T6_ --------------------------
	.section	.nv.shared._ZN3cub18CUB_300001_SM_10006detail6reduce28DeviceReduceSingleTileKernelINS2_10policy_hubIdjN4cuda3std3__44plusIdEEE10Policy1000EPdSC_iS9_ddNS7_10__identityEEEvT0_T1_T2_T3_T4_T6_,"aw",@nobits
	.sectionflags	@""
	.align	8
.nv.shared._ZN3cub18CUB_300001_SM_10006detail6reduce28DeviceReduceSingleTileKernelINS2_10policy_hubIdjN4cuda3std3__44plusIdEEE10Policy1000EPdSC_iS9_ddNS7_10__identityEEEvT0_T1_T2_T3_T4_T6_:
	.zero		1216


//--------------------- .nv.shared._ZN3cub18CUB_300001_SM_10006detail6reduce18DeviceReduceKernelINS2_10policy_hubIdjN4cuda3std3__44plusIdEEE10Policy1000EN6thrust24THRUST_300001_SM_1000_NS6detail15normal_iteratorINSD_10device_ptrIdEEEEjS9_dNS7_10__identityEEEvT0_PT3_T1_NS0_13GridEvenShareISN_EET2_T4_ --------------------------
	.section	.nv.shared._ZN3cub18CUB_300001_SM_10006detail6reduce18DeviceReduceKernelINS2_10policy_hubIdjN4cuda3std3__44plusIdEEE10Policy1000EN6thrust24THRUST_300001_SM_1000_NS6detail15normal_iteratorINSD_10device_ptrIdEEEEjS9_dNS7_10__identityEEEvT0_PT3_T1_NS0_13GridEvenShareISN_EET2_T4_,"aw",@nobits
	.sectionflags	@""
	.align	8
.nv.shared._ZN3cub18CUB_300001_SM_10006detail6reduce18DeviceReduceKernelINS2_10policy_hubIdjN4cuda3std3__44plusIdEEE10Policy1000EN6thrust24THRUST_300001_SM_1000_NS6detail15normal_iteratorINSD_10device_ptrIdEEEEjS9_dNS7_10__identityEEEvT0_PT3_T1_NS0_13GridEvenShareISN_EET2_T4_:
	.zero		1216


//--------------------- .nv.shared._ZN3cub18CUB_300001_SM_10006detail6reduce28DeviceReduceSingleTileKernelINS2_10policy_hubIdjN4cuda3std3__44plusIdEEE10Policy1000EN6thrust24THRUST_300001_SM_1000_NS6detail15normal_iteratorINSD_10device_ptrIdEEEEPdjS9_ddNS7_10__identityEEEvT0_T1_T2_T3_T4_T6_ --------------------------
	.section	.nv.shared._ZN3cub18CUB_300001_SM_10006detail6reduce28DeviceReduceSingleTileKernelINS2_10policy_hubIdjN4cuda3std3__44plusIdEEE10Policy1000EN6thrust24THRUST_300001_SM_1000_NS6detail15normal_iteratorINSD_10device_ptrIdEEEEPdjS9_ddNS7_10__identityEEEvT0_T1_T2_T3_T4_T6_,"aw",@nobits
	.sectionflags	@""
	.align	8
.nv.shared._ZN3cub18CUB_300001_SM_10006detail6reduce28DeviceReduceSingleTileKernelINS2_10policy_hubIdjN4cuda3std3__44plusIdEEE10Policy1000EN6thrust24THRUST_300001_SM_1000_NS6detail15normal_iteratorINSD_10device_ptrIdEEEEPdjS9_ddNS7_10__identityEEEvT0_T1_T2_T3_T4_T6_:
	.zero		1216


//--------------------- .nv.constant0._ZN3cub18CUB_300001_SM_10006detail6reduce28DeviceReduceSingleTileKernelINS2_10policy_hubIdyN4cuda3std3__44plusIdEEE10Policy1000EPdSC_iS9_ddNS7_10__identityEEEvT0_T1_T2_T3_T4_T6_ --------------------------
	.section	.nv.constant0._ZN3cub18CUB_300001_SM_10006detail6reduce28DeviceReduceSingleTileKernelINS2_10policy_hubIdyN4cuda3std3__44plusIdEEE10Policy1000EPdSC_iS9_ddNS7_10__identityEEEvT0_T1_T2_T3_T4_T6_,"a",@progbits
	.sectionflags	@""
	.align	4
.nv.constant0._ZN3cub18CUB_300001_SM_10006detail6reduce28DeviceReduceSingleTileKernelINS2_10policy_hubIdyN4cuda3std3__44plusIdEEE10Policy1000EPdSC_iS9_ddNS7_10__identityEEEvT0_T1_T2_T3_T4_T6_:
	.zero		929


//--------------------- .nv.constant0._ZN3cub18CUB_300001_SM_10006detail6reduce18DeviceReduceKernelINS2_10policy_hubIdyN4cuda3std3__44plusIdEEE10Policy1000EN6thrust24THRUST_300001_SM_1000_NS6detail15normal_iteratorINSD_10device_ptrIdEEEEyS9_dNS7_10__identityEEEvT0_PT3_T1_NS0_13GridEvenShareISN_EET2_T4_ --------------------------
	.section	.nv.constant0._ZN3cub18CUB_300001_SM_10006detail6reduce18DeviceReduceKernelINS2_10policy_hubIdyN4cuda3std3__44plusIdEEE10Policy1000EN6thrust24THRUST_300001_SM_1000_NS6detail15normal_iteratorINSD_10device_ptrIdEEEEyS9_dNS7_10__identityEEEvT0_PT3_T1_NS0_13GridEvenShareISN_EET2_T4_,"a",@progbits
	.sectionflags	@""
	.align	4
.nv.constant0._ZN3cub18CUB_300001_SM_10006detail6reduce18DeviceReduceKernelINS2_10policy_hubIdyN4cuda3std3__44plusIdEEE10Policy1000EN6thrust24THRUST_300001_SM_1000_NS6detail15normal_iteratorINSD_10device_ptrIdEEEEyS9_dNS7_10__identityEEEvT0_PT3_T1_NS0_13GridEvenShareISN_EET2_T4_:
	.zero		994


//--------------------- .nv.constant0._ZN3cub18CUB_300001_SM_10006detail6reduce28DeviceReduceSingleTileKernelINS2_10policy_hubIdyN4cuda3std3__44plusIdEEE10Policy1000EN6thrust24THRUST_300001_SM_1000_NS6detail15normal_iteratorINSD_10device_ptrIdEEEEPdyS9_ddNS7_10__identityEEEvT0_T1_T2_T3_T4_T6_ --------------------------
	.section	.nv.constant0._ZN3cub18CUB_300001_SM_10006detail6reduce28DeviceReduceSingleTileKernelINS2_10policy_hubIdyN4cuda3std3__44plusIdEEE10Policy1000EN6thrust24THRUST_300001_SM_1000_NS6detail15normal_iteratorINSD_10device_ptrIdEEEEPdyS9_ddNS7_10__identityEEEvT0_T1_T2_T3_T4_T6_,"a",@progbits
	.sectionflags	@""
	.align	4
.nv.constant0._ZN3cub18CUB_300001_SM_10006detail6reduce28DeviceReduceSingleTileKernelINS2_10policy_hubIdyN4cuda3std3__44plusIdEEE10Policy1000EN6thrust24THRUST_300001_SM_1000_NS6detail15normal_iteratorINSD_10device_ptrIdEEEEPdyS9_ddNS7_10__identityEEEvT0_T1_T2_T3_T4_T6_:
	.zero		937


//--------------------- .nv.constant0._ZN3cub18CUB_300001_SM_10006detail6reduce28DeviceReduceSingleTileKernelINS2_10policy_hubIdjN4cuda3std3__44plusIdEEE10Policy1000EPdSC_iS9_ddNS7_10__identityEEEvT0_T1_T2_T3_T4_T6_ --------------------------
	.section	.nv.constant0._ZN3cub18CUB_300001_SM_10006detail6reduce28DeviceReduceSingleTileKernelINS2_10policy_hubIdjN4cuda3std3__44plusIdEEE10Policy1000EPdSC_iS9_ddNS7_10__identityEEEvT0_T1_T2_T3_T4_T6_,"a",@progbits
	.sectionflags	@""
	.align	4
.nv.constant0._ZN3cub18CUB_300001_SM_10006detail6reduce28DeviceReduceSingleTileKernelINS2_10policy_hubIdjN4cuda3std3__44plusIdEEE10Policy1000EPdSC_iS9_ddNS7_10__identityEEEvT0_T1_T2_T3_T4_T6_:
	.zero		929


//--------------------- .nv.constant0._ZN3cub18CUB_300001_SM_10006detail6reduce18DeviceReduceKernelINS2_10policy_hubIdjN4cuda3std3__44plusIdEEE10Policy1000EN6thrust24THRUST_300001_SM_1000_NS6detail15normal_iteratorINSD_10device_ptrIdEEEEjS9_dNS7_10__identityEEEvT0_PT3_T1_NS0_13GridEvenShareISN_EET2_T4_ --------------------------
	.section	.nv.constant0._ZN3cub18CUB_300001_SM_10006detail6reduce18DeviceReduceKernelINS2_10policy_hubIdjN4cuda3std3__44plusIdEEE10Policy1000EN6thrust24THRUST_300001_SM_1000_NS6detail15normal_iteratorINSD_10device_ptrIdEEEEjS9_dNS7_10__identityEEEvT0_PT3_T1_NS0_13GridEvenShareISN_EET2_T4_,"a",@progbits
	.sectionflags	@""
	.align	4
.nv.constant0._ZN3cub18CUB_300001_SM_10006detail6reduce18DeviceReduceKernelINS2_10policy_hubIdjN4cuda3std3__44plusIdEEE10Policy1000EN6thrust24THRUST_300001_SM_1000_NS6detail15normal_iteratorINSD_10device_ptrIdEEEEjS9_dNS7_10__identityEEEvT0_PT3_T1_NS0_13GridEvenShareISN_EET2_T4_:
	.zero		958


//--------------------- .nv.constant0._ZN3cub18CUB_300001_SM_10006detail6reduce28DeviceReduceSingleTileKernelINS2_10policy_hubIdjN4cuda3std3__44plusIdEEE10Policy1000EN6thrust24THRUST_300001_SM_1000_NS6detail15normal_iteratorINSD_10device_ptrIdEEEEPdjS9_ddNS7_10__identityEEEvT0_T1_T2_T3_T4_T6_ --------------------------
	.section	.nv.constant0._ZN3cub18CUB_300001_SM_10006detail6reduce28DeviceReduceSingleTileKernelINS2_10policy_hubIdjN4cuda3std3__44plusIdEEE10Policy1000EN6thrust24THRUST_300001_SM_1000_NS6detail15normal_iteratorINSD_10device_ptrIdEEEEPdjS9_ddNS7_10__identityEEEvT0_T1_T2_T3_T4_T6_,"a",@progbits
	.sectionflags	@""
	.align	4
.nv.constant0._ZN3cub18CUB_300001_SM_10006detail6reduce28DeviceReduceSingleTileKernelINS2_10policy_hubIdjN4cuda3std3__44plusIdEEE10Policy1000EN6thrust24THRUST_300001_SM_1000_NS6detail15normal_iteratorINSD_10device_ptrIdEEEEPdjS9_ddNS7_10__identityEEEvT0_T1_T2_T3_T4_T6_:
	.zero		929


//--------------------- .nv.constant0._ZN3cub18CUB_300001_SM_10006detail9transform16transform_kernelINS2_10policy_hubILb1EN4cuda3std3__45tupleIJN6thrust24THRUST_300001_SM_1000_NS6detail15normal_iteratorINSA_10device_ptrIdEEEEEEEE10policy1000ElNSA_6squareIdEESF_JPdEEEvT0_iT1_T2_DpNS2_10kernel_argIT3_EE --------------------------
	.section	.nv.constant0._ZN3cub18CUB_300001_SM_10006detail9transform16transform_kernelINS2_10policy_hubILb1EN4cuda3std3__45tupleIJN6thrust24THRUST_300001_SM_1000_NS6detail15normal_iteratorINSA_10device_ptrIdEEEEEEEE10policy1000ElNSA_6squareIdEESF_JPdEEEvT0_iT1_T2_DpNS2_10kernel_argIT3_EE,"a",@progbits
	.sectionflags	@""
	.align	4
.nv.constant0._ZN3cub18CUB_300001_SM_10006detail9transform16transform_kernelINS2_10policy_hubILb1EN4cuda3std3__45tupleIJN6thrust24THRUST_300001_SM_1000_NS6detail15normal_iteratorINSA_10device_ptrIdEEEEEEEE10policy1000ElNSA_6squareIdEESF_JPdEEEvT0_iT1_T2_DpNS2_10kernel_argIT3_EE:
	.zero		936


//--------------------- .nv.constant0._ZN3cub18CUB_300001_SM_10006detail9transform16transform_kernelINS2_10policy_hubILb1EN4cuda3std3__45tupleIJN6thrust24THRUST_300001_SM_1000_NS6detail15normal_iteratorINSA_10device_ptrIdEEEEEEEE10policy1000EiNSA_6squareIdEESF_JPdEEEvT0_iT1_T2_DpNS2_10kernel_argIT3_EE --------------------------
	.section	.nv.constant0._ZN3cub18CUB_300001_SM_10006detail9transform16transform_kernelINS2_10policy_hubILb1EN4cuda3std3__45tupleIJN6thrust24THRUST_300001_SM_1000_NS6detail15normal_iteratorINSA_10device_ptrIdEEEEEEEE10policy1000EiNSA_6squareIdEESF_JPdEEEvT0_iT1_T2_DpNS2_10kernel_argIT3_EE,"a",@progbits
	.sectionflags	@""
	.align	4
.nv.constant0._ZN3cub18CUB_300001_SM_10006detail9transform16transform_kernelINS2_10policy_hubILb1EN4cuda3std3__45tupleIJN6thrust24THRUST_300001_SM_1000_NS6detail15normal_iteratorINSA_10device_ptrIdEEEEEEEE10policy1000EiNSA_6squareIdEESF_JPdEEEvT0_iT1_T2_DpNS2_10kernel_argIT3_EE:
	.zero		936


//--------------------- .nv.constant0._ZN3cub18CUB_300001_SM_10006detail8for_each13static_kernelINS2_12policy_hub_t12policy_500_tEmN6thrust24THRUST_300001_SM_1000_NS8cuda_cub20__uninitialized_fill7functorINS7_10device_ptrIdEEdEEEEvT0_T1_ --------------------------
	.section	.nv.constant0._ZN3cub18CUB_300001_SM_10006detail8for_each13static_kernelINS2_12policy_hub_t12policy_500_tEmN6thrust24THRUST_300001_SM_1000_NS8cuda_cub20__uninitialized_fill7functorINS7_10device_ptrIdEEdEEEEvT0_T1_,"a",@progbits
	.sectionflags	@""
	.align	4
.nv.constant0._ZN3cub18CUB_300001_SM_10006detail8for_each13static_kernelINS2_12policy_hub_t12policy_500_tEmN6thrust24THRUST_300001_SM_1000_NS8cuda_cub20__uninitialized_fill7functorINS7_10device_ptrIdEEdEEEEvT0_T1_:
	.zero		920


//--------------------- .nv.constant0._ZN3cub18CUB_300001_SM_10006detail11EmptyKernelIvEEvv --------------------------
	.section	.nv.constant0._ZN3cub18CUB_300001_SM_10006detail11EmptyKernelIvEEvv,"a",@progbits
	.sectionflags	@""
	.align	4
.nv.constant0._ZN3cub18CUB_300001_SM_10006detail11EmptyKernelIvEEvv:
	.zero		896


//--------------------- .nv.constant0._Z5setupP17curandStateXORWOWi --------------------------
	.section	.nv.constant0._Z5setupP17curandStateXORWOWi,"a",@progbits
	.sectionflags	@""
	.align	4
.nv.constant0._Z5setupP17curandStateXORWOWi:
	.zero		908


//--------------------- .nv.constant0._Z3gamPdddddS_dS_iP17curandStateXORWOW --------------------------
	.section	.nv.constant0._Z3gamPdddddS_dS_iP17curandStateXORWOW,"a",@progbits
	.sectionflags	@""
	.align	4
.nv.constant0._Z3gamPdddddS_dS_iP17curandStateXORWOW:
	.zero		976


//--------------------- .nv.constant0._Z3norPddiiddS_dddS_P17curandStateXORWOW --------------------------
	.section	.nv.constant0._Z3norPddiiddS_dddS_P17curandStateXORWOW,"a",@progbits
	.sectionflags	@""
	.align	4
.nv.constant0._Z3norPddiiddS_dddS_P17curandStateXORWOW:
	.zero		984


//--------------------- SYMBOLS --------------------------

	.type		.nv.reservedSmem.offset0,@object
	.size		.nv.reservedSmem.offset0,0x4
	.type		.nv.reservedSmem.cap,@object
	.size		.nv.reservedSmem.cap,0x4
